def matmul_kernel(
    a_ptr,
    b_ptr,
    c_ptr,
    M,
    N,
    K,
    stride_am,
    stride_ak,
    stride_bk,
    stride_bn,
    stride_cm,
    stride_cn,
    BLOCK_M: tl.constexpr,
    BLOCK_N: tl.constexpr,
    BLOCK_K: tl.constexpr,
    GROUP_M: tl.constexpr,
):
    pid = tl.program_id(axis=0)
    num_pid_m = tl.cdiv(M, BLOCK_M)
    num_pid_n = tl.cdiv(N, BLOCK_N)
    num_pid_in_group = GROUP_M * num_pid_n
    group_id = pid // num_pid_in_group
    first_pid_m = group_id * GROUP_M
    group_size_m = min(num_pid_m - first_pid_m, GROUP_M)
    pid_m = first_pid_m + ((pid % num_pid_in_group) % group_size_m)
    pid_n = (pid % num_pid_in_group) // group_size_m

    offs_am = (pid_m * BLOCK_M + tl.arange(0, BLOCK_M)) % M
    offs_bn = (pid_n * BLOCK_N + tl.arange(0, BLOCK_N)) % N
    offs_k = tl.arange(0, BLOCK_K)
    a_ptrs = a_ptr + offs_am[:, None] * stride_am + offs_k[None, :] * stride_ak
    b_ptrs = b_ptr + offs_k[:, None] * stride_bk + offs_bn[None, :] * stride_bn

    acc = tl.zeros((BLOCK_M, BLOCK_N), dtype=tl.float32)
    for kk in range(0, tl.cdiv(K, BLOCK_K)):
        a = tl.load(a_ptrs, mask=offs_k[None, :] < K - kk * BLOCK_K, other=0.0)
        b = tl.load(b_ptrs, mask=offs_k[:, None] < K - kk * BLOCK_K, other=0.0)
        acc = tl.dot(a, b, acc)
        a_ptrs += BLOCK_K * stride_ak
        b_ptrs += BLOCK_K * stride_bk

    c = acc.to(c_ptr.dtype.element_ty)
    offs_cm = pid_m * BLOCK_M + tl.arange(0, BLOCK_M)
    offs_cn = pid_n * BLOCK_N + tl.arange(0, BLOCK_N)
    c_ptrs = c_ptr + offs_cm[:, None] * stride_cm + offs_cn[None, :] * stride_cn
    mask = (offs_cm[:, None] < M) & (offs_cn[None, :] < N)
    tl.store(c_ptrs, c, mask=mask)

# config = {"BLOCK_K": 32, "BLOCK_M": 64, "BLOCK_N": 64, "GROUP_M": 8, "arch": "sm_90", "dtype": "fp8e4m3", "num_ctas": 1, "num_stages": 3, "num_warps": 1}
# arch = sm_90


// ===== COMPILED SASS (sm_90a) =====

	.target	sm_90a

	.elftype	@"ET_EXEC"


//--------------------- .note.nv.tkinfo           --------------------------
	.section	.note.nv.tkinfo,"",@"SHT_NOTE"
	.sectionflags	@"SHF_NOTE_NV_TKINFO"
	.tkinfo
        /*0018*/ 	.word	0x00000002
        /*0030*/ 	.string	""
        /*0030*/ 	.string	"ptxas"
        /*0030*/ 	.string	"Cuda compilation tools, release 13.0, V13.0.88"
        /*0030*/ 	.string	"Build cuda_13.0.r13.0/compiler.36424714_0"
        /*0030*/ 	.string	"-v  -suppress-debug-info  -lineinfo  -arch sm_90a "



//--------------------- .note.nv.cuinfo           --------------------------
	.section	.note.nv.cuinfo,"",@"SHT_NOTE"
	.sectionflags	@"SHF_NOTE_NV_CUINFO"
        /*0018*/ 	.short	0x0002
        /*001a*/ 	.short	0x005a
        /*001c*/ 	.short	0x0082
	.zero		2


//--------------------- .nv.info                  --------------------------
	.section	.nv.info,"",@"SHT_CUDA_INFO"
	.align	4


	//----- nvinfo : EIATTR_REGCOUNT
	.align		4
        /*0000*/ 	.byte	0x04, 0x2f
        /*0002*/ 	.short	(.L_1 - .L_0)
	.align		4
.L_0:
        /*0004*/ 	.word	index@(matmul_kernel)
        /*0008*/ 	.word	0x000000ff


	//----- nvinfo : EIATTR_FRAME_SIZE
	.align		4
.L_1:
        /*000c*/ 	.byte	0x04, 0x11
        /*000e*/ 	.short	(.L_3 - .L_2)
	.align		4
.L_2:
        /*0010*/ 	.word	index@(matmul_kernel)
        /*0014*/ 	.word	0x00000378


	//----- nvinfo : EIATTR_MIN_STACK_SIZE
	.align		4
.L_3:
        /*0018*/ 	.byte	0x04, 0x12
        /*001a*/ 	.short	(.L_5 - .L_4)
	.align		4
.L_4:
        /*001c*/ 	.word	index@(matmul_kernel)
        /*0020*/ 	.word	0x00000378
.L_5:


//--------------------- .nv.compat                --------------------------
	.section	.nv.compat,"",@"SHT_CUDA_COMPAT_INFO"
	.align	4
        /*0000*/ 	.byte	0x02, 0x09, 0x01, 0x00, 0x02, 0x02, 0x02, 0x00, 0x02, 0x05, 0x05, 0x00, 0x03, 0x07, 0x01, 0x01
        /*0010*/ 	.byte	0x02, 0x03, 0x00, 0x00, 0x02, 0x06, 0x01, 0x00, 0x04, 0x0b, 0x08, 0x00, 0x00, 0x00, 0x00, 0x00
        /*0020*/ 	.byte	0x00, 0x00, 0x00, 0x00


//--------------------- .nv.info.matmul_kernel    --------------------------
	.section	.nv.info.matmul_kernel,"",@"SHT_CUDA_INFO"
	.sectionflags	@""
	.align	4


	//----- nvinfo : EIATTR_CUDA_API_VERSION
	.align		4
        /*0000*/ 	.byte	0x04, 0x37
        /*0002*/ 	.short	(.L_7 - .L_6)
.L_6:
        /*0004*/ 	.word	0x00000082


	//----- nvinfo : EIATTR_KPARAM_INFO
	.align		4
.L_7:
        /*0008*/ 	.byte	0x04, 0x17
        /*000a*/ 	.short	(.L_9 - .L_8)
.L_8:
        /*000c*/ 	.word	0x00000000
        /*0010*/ 	.short	0x000d
        /*0012*/ 	.short	0x0048
        /*0014*/ 	.byte	0x00, 0xf4, 0x21, 0x00


	//----- nvinfo : EIATTR_KPARAM_INFO
	.align		4
.L_9:
        /*0018*/ 	.byte	0x04, 0x17
        /*001a*/ 	.short	(.L_11 - .L_10)
.L_10:
        /*001c*/ 	.word	0x00000000
        /*0020*/ 	.short	0x000c
        /*0022*/ 	.short	0x0040
        /*0024*/ 	.byte	0x00, 0xf4, 0x21, 0x00


	//----- nvinfo : EIATTR_KPARAM_INFO
	.align		4
.L_11:
        /*0028*/ 	.byte	0x04, 0x17
        /*002a*/ 	.short	(.L_13 - .L_12)
.L_12:
        /*002c*/ 	.word	0x00000000
        /*0030*/ 	.short	0x000b
        /*0032*/ 	.short	0x0038
        /*0034*/ 	.byte	0x00, 0xf0, 0x11, 0x00


	//----- nvinfo : EIATTR_KPARAM_INFO
	.align		4
.L_13:
        /*0038*/ 	.byte	0x04, 0x17
        /*003a*/ 	.short	(.L_15 - .L_14)
.L_14:
        /*003c*/ 	.word	0x00000000
        /*0040*/ 	.short	0x000a
        /*0042*/ 	.short	0x0034
        /*0044*/ 	.byte	0x00, 0xf0, 0x11, 0x00


	//----- nvinfo : EIATTR_KPARAM_INFO
	.align		4
.L_15:
        /*0048*/ 	.byte	0x04, 0x17
        /*004a*/ 	.short	(.L_17 - .L_16)
.L_16:
        /*004c*/ 	.word	0x00000000
        /*0050*/ 	.short	0x0009
        /*0052*/ 	.short	0x0030
        /*0054*/ 	.byte	0x00, 0xf0, 0x11, 0x00


	//----- nvinfo : EIATTR_KPARAM_INFO
	.align		4
.L_17:
        /*0058*/ 	.byte	0x04, 0x17
        /*005a*/ 	.short	(.L_19 - .L_18)
.L_18:
        /*005c*/ 	.word	0x00000000
        /*0060*/ 	.short	0x0008
        /*0062*/ 	.short	0x002c
        /*0064*/ 	.byte	0x00, 0xf0, 0x11, 0x00


	//----- nvinfo : EIATTR_KPARAM_INFO
	.align		4
.L_19:
        /*0068*/ 	.byte	0x04, 0x17
        /*006a*/ 	.short	(.L_21 - .L_20)
.L_20:
        /*006c*/ 	.word	0x00000000
        /*0070*/ 	.short	0x0007
        /*0072*/ 	.short	0x0028
        /*0074*/ 	.byte	0x00, 0xf0, 0x11, 0x00


	//----- nvinfo : EIATTR_KPARAM_INFO
	.align		4
.L_21:
        /*0078*/ 	.byte	0x04, 0x17
        /*007a*/ 	.short	(.L_23 - .L_22)
.L_22:
        /*007c*/ 	.word	0x00000000
        /*0080*/ 	.short	0x0006
        /*0082*/ 	.short	0x0024
        /*0084*/ 	.byte	0x00, 0xf0, 0x11, 0x00


	//----- nvinfo : EIATTR_KPARAM_INFO
	.align		4
.L_23:
        /*0088*/ 	.byte	0x04, 0x17
        /*008a*/ 	.short	(.L_25 - .L_24)
.L_24:
        /*008c*/ 	.word	0x00000000
        /*0090*/ 	.short	0x0005
        /*0092*/ 	.short	0x0020
        /*0094*/ 	.byte	0x00, 0xf0, 0x11, 0x00


	//----- nvinfo : EIATTR_KPARAM_INFO
	.align		4
.L_25:
        /*0098*/ 	.byte	0x04, 0x17
        /*009a*/ 	.short	(.L_27 - .L_26)
.L_26:
        /*009c*/ 	.word	0x00000000
        /*00a0*/ 	.short	0x0004
        /*00a2*/ 	.short	0x001c
        /*00a4*/ 	.byte	0x00, 0xf0, 0x11, 0x00


	//----- nvinfo : EIATTR_KPARAM_INFO
	.align		4
.L_27:
        /*00a8*/ 	.byte	0x04, 0x17
        /*00aa*/ 	.short	(.L_29 - .L_28)
.L_28:
        /*00ac*/ 	.word	0x00000000
        /*00b0*/ 	.short	0x0003
        /*00b2*/ 	.short	0x0018
        /*00b4*/ 	.byte	0x00, 0xf0, 0x11, 0x00


	//----- nvinfo : EIATTR_KPARAM_INFO
	.align		4
.L_29:
        /*00b8*/ 	.byte	0x04, 0x17
        /*00ba*/ 	.short	(.L_31 - .L_30)
.L_30:
        /*00bc*/ 	.word	0x00000000
        /*00c0*/ 	.short	0x0002
        /*00c2*/ 	.short	0x0010
        /*00c4*/ 	.byte	0x00, 0xf4, 0x21, 0x00


	//----- nvinfo : EIATTR_KPARAM_INFO
	.align		4
.L_31:
        /*00c8*/ 	.byte	0x04, 0x17
        /*00ca*/ 	.short	(.L_33 - .L_32)
.L_32:
        /*00cc*/ 	.word	0x00000000
        /*00d0*/ 	.short	0x0001
        /*00d2*/ 	.short	0x0008
        /*00d4*/ 	.byte	0x00, 0xf4, 0x21, 0x00


	//----- nvinfo : EIATTR_KPARAM_INFO
	.align		4
.L_33:
        /*00d8*/ 	.byte	0x04, 0x17
        /*00da*/ 	.short	(.L_35 - .L_34)
.L_34:
        /*00dc*/ 	.word	0x00000000
        /*00e0*/ 	.short	0x0000
        /*00e2*/ 	.short	0x0000
        /*00e4*/ 	.byte	0x00, 0xf4, 0x21, 0x00


	//----- nvinfo : EIATTR_SPARSE_MMA_MASK
	.align		4
.L_35:
        /*00e8*/ 	.byte	0x03, 0x50
        /*00ea*/ 	.short	0x0000


	//----- nvinfo : EIATTR_MAXREG_COUNT
	.align		4
        /*00ec*/ 	.byte	0x03, 0x1b
        /*00ee*/ 	.short	0x00ff


	//----- nvinfo : EIATTR_NUM_BARRIERS
	.align		4
        /*00f0*/ 	.byte	0x02, 0x4c
        /*00f2*/ 	.byte	0x01
	.zero		1


	//----- nvinfo : EIATTR_ANNOTATIONS
	.align		4
        /*00f4*/ 	.byte	0x04, 0x55
        /*00f6*/ 	.short	(.L_37 - .L_36)


	//   ....[0]....
.L_36:
        /*00f8*/ 	.word	0x00000001
        /*00fc*/ 	.byte	0x50, 0x4b, 0x00, 0x00, 0x01, 0x00, 0x00, 0x00, 0xa0, 0x4b, 0x00, 0x00, 0x01, 0x00, 0x00, 0x00
        /* <DEDUP_REMOVED lines=274> */
        /*122c*/ 	.byte	0x10, 0xc2, 0x00, 0x00


	//----- nvinfo : EIATTR_MERCURY_ISA_VERSION
	.align		4
.L_37:
        /*1230*/ 	.byte	0x03, 0x5f
        /*1232*/ 	.short	0x0101


	//----- nvinfo : EIATTR_COOP_GROUP_MASK_REGIDS
	.align		4
        /*1234*/ 	.byte	0x04, 0x29
        /*1236*/ 	.short	(.L_39 - .L_38)


	//   ....[0]....
.L_38:
        /*1238*/ 	.word	0xffffffff


	//   ....[1]....
        /*123c*/ 	.word	0xffffffff


	//   ....[2]....
        /*1240*/ 	.word	0xffffffff


	//   ....[3]....
        /*1244*/ 	.word	0xffffffff


	//   ....[4]....
        /*1248*/ 	.word	0xffffffff


	//   ....[5]....
        /*124c*/ 	.word	0xffffffff


	//   ....[6]....
        /*1250*/ 	.word	0xffffffff


	//   ....[7]....
        /*1254*/ 	.word	0xffffffff


	//   ....[8]....
        /*1258*/ 	.word	0xffffffff


	//   ....[9]....
        /*125c*/ 	.word	0xffffffff


	//   ....[10]....
        /*1260*/ 	.word	0xffffffff


	//   ....[11]....
        /*1264*/ 	.word	0xffffffff


	//   ....[12]....
        /*1268*/ 	.word	0xffffffff


	//   ....[13]....
        /*126c*/ 	.word	0xffffffff


	//   ....[14]....
        /*1270*/ 	.word	0xffffffff


	//----- nvinfo : EIATTR_COOP_GROUP_INSTR_OFFSETS
	.align		4
.L_39:
        /*1274*/ 	.byte	0x04, 0x28
        /*1276*/ 	.short	(.L_41 - .L_40)


	//   ....[0]....
.L_40:
        /*1278*/ 	.word	0x0000dc00


	//   ....[1]....
        /*127c*/ 	.word	0x0000dd20


	//   ....[2]....
        /*1280*/ 	.word	0x0000dde0


	//   ....[3]....
        /*1284*/ 	.word	0x0000de30


	//   ....[4]....
        /*1288*/ 	.word	0x0000de70


	//   ....[5]....
        /*128c*/ 	.word	0x0000ded0


	//   ....[6]....
        /*1290*/ 	.word	0x0000df10


	//   ....[7]....
        /*1294*/ 	.word	0x0000df50


	//   ....[8]....
        /*1298*/ 	.word	0x0000df90


	//   ....[9]....
        /*129c*/ 	.word	0x0000dfd0


	//   ....[10]....
        /*12a0*/ 	.word	0x0000e020


	//   ....[11]....
        /*12a4*/ 	.word	0x0000e100


	//   ....[12]....
        /*12a8*/ 	.word	0x0000e160


	//   ....[13]....
        /*12ac*/ 	.word	0x0000e1b0


	//   ....[14]....
        /*12b0*/ 	.word	0x0000e1f0


	//----- nvinfo : EIATTR_EXIT_INSTR_OFFSETS
	.align		4
.L_41:
        /*12b4*/ 	.byte	0x04, 0x1c
        /*12b6*/ 	.short	(.L_43 - .L_42)


	//   ....[0]....
.L_42:
        /*12b8*/ 	.word	0x00012370


	//   ....[1]....
        /*12bc*/ 	.word	0x00012390


	//----- nvinfo : EIATTR_REQNTID
	.align		4
.L_43:
        /*12c0*/ 	.byte	0x04, 0x10
        /*12c2*/ 	.short	(.L_45 - .L_44)
.L_44:
        /*12c4*/ 	.word	0x00000020
        /*12c8*/ 	.word	0x00000001
        /*12cc*/ 	.word	0x00000001


	//----- nvinfo : EIATTR_CBANK_PARAM_SIZE
	.align		4
.L_45:
        /*12d0*/ 	.byte	0x03, 0x19
        /*12d2*/ 	.short	0x0050


	//----- nvinfo : EIATTR_PARAM_CBANK
	.align		4
        /*12d4*/ 	.byte	0x04, 0x0a
        /*12d6*/ 	.short	(.L_47 - .L_46)
	.align		4
.L_46:
        /*12d8*/ 	.word	index@(.nv.constant0.matmul_kernel)
        /*12dc*/ 	.short	0x0210
        /*12de*/ 	.short	0x0050


	//----- nvinfo : EIATTR_SW_WAR
	.align		4
.L_47:
        /*12e0*/ 	.byte	0x04, 0x36
        /*12e2*/ 	.short	(.L_49 - .L_48)
.L_48:
        /*12e4*/ 	.word	0x00000008
.L_49:


//--------------------- .nv.callgraph             --------------------------
	.section	.nv.callgraph,"",@"SHT_CUDA_CALLGRAPH"
	.align	4
	.sectionentsize	8
	.align		4
        /*0000*/ 	.word	0x00000000
	.align		4
        /*0004*/ 	.word	0xffffffff
	.align		4
        /*0008*/ 	.word	0x00000000
	.align		4
        /*000c*/ 	.word	0xfffffffe
	.align		4
        /*0010*/ 	.word	0x00000000
	.align		4
        /*0014*/ 	.word	0xfffffffd
	.align		4
        /*0018*/ 	.word	0x00000000
	.align		4
        /*001c*/ 	.word	0xfffffffc


//--------------------- .text.matmul_kernel       --------------------------
	.section	.text.matmul_kernel,"ax",@progbits
	.align	128
        .global         matmul_kernel
        .type           matmul_kernel,@function
        .size           matmul_kernel,(.L_x_3 - matmul_kernel)
        .other          matmul_kernel,@"STO_CUDA_ENTRY STV_DEFAULT"
matmul_kernel:
.text.matmul_kernel:
[----:B------:R-:W0:Y:S08]  /*0000*/  LDC R1, c[0x0][0x28] ;  /* 0x00000a00ff017b82 */ /* 0x000e300000000800 */
[----:B------:R-:W1:Y:S01]  /*0010*/  LDC.64 R2, c[0x0][0x228] ;  /* 0x00008a00ff027b82 */ /* 0x000e620000000a00 */
[----:B------:R-:W2:Y:S01]  /*0020*/  S2R R7, SR_CTAID.X ;  /* 0x0000000000077919 */ /* 0x000ea20000002500 */
[----:B------:R-:W-:Y:S01]  /*0030*/  ULDC UR10, c[0x0][0x230] ;  /* 0x00008c00000a7ab9 */ /* 0x000fe20000000800 */
[----:B------:R-:W-:Y:S01]  /*0040*/  ULDC.64 UR8, c[0x0][0x208] ;  /* 0x0000820000087ab9 */ /* 0x000fe20000000a00 */
[----:B------:R-:W-:Y:S01]  /*0050*/  UIADD3 UR10, UR10, 0x1f, URZ ;  /* 0x0000001f0a0a7890 */ /* 0x000fe2000fffe03f */
[----:B------:R-:W3:Y:S01]  /*0060*/  S2R R167, SR_TID.X ;  /* 0x0000000000a77919 */ /* 0x000ee20000002100 */
[----:B0-----:R-:W-:Y:S01]  /*0070*/  VIADD R1, R1, 0xfffffc88 ;  /* 0xfffffc8801017836 */ /* 0x001fe20000000000 */
[----:B------:R-:W-:Y:S01]  /*0080*/  CS2R R28, SRZ ;  /* 0x00000000001c7805 */ /* 0x000fe2000001ff00 */
[----:B------:R-:W-:Y:S01]  /*0090*/  UISETP.GE.AND UP0, UPT, UR10, 0x20, UPT ;  /* 0x000000200a00788c */ /* 0x000fe2000bf06270 */
[----:B------:R-:W-:-:S02]  /*00a0*/  CS2R R30, SRZ ;  /* 0x00000000001e7805 */ /* 0x000fc4000001ff00 */
[----:B------:R-:W-:Y:S02]  /*00b0*/  CS2R R24, SRZ ;  /* 0x0000000000187805 */ /* 0x000fe4000001ff00 */
[----:B------:R-:W-:Y:S02]  /*00c0*/  CS2R R26, SRZ ;  /* 0x00000000001a7805 */ /* 0x000fe4000001ff00 */
[----:B------:R-:W-:Y:S02]  /*00d0*/  CS2R R20, SRZ ;  /* 0x0000000000147805 */ /* 0x000fe4000001ff00 */
[----:B------:R-:W-:Y:S02]  /*00e0*/  CS2R R22, SRZ ;  /* 0x0000000000167805 */ /* 0x000fe4000001ff00 */
[----:B------:R-:W-:Y:S02]  /*00f0*/  CS2R R16, SRZ ;  /* 0x0000000000107805 */ /* 0x000fe4000001ff00 */
        /* <DEDUP_REMOVED lines=8> */
[----:B------:R-:W-:Y:S01]  /*0180*/  CS2R R48, SRZ ;  /* 0x0000000000307805 */ /* 0x000fe2000001ff00 */
[----:B-1----:R-:W-:Y:S01]  /*0190*/  VIADD R0, R3, 0x3f ;  /* 0x0000003f03007836 */ /* 0x002fe20000000000 */
[----:B------:R-:W-:Y:S02]  /*01a0*/  CS2R R50, SRZ ;  /* 0x0000000000327805 */ /* 0x000fe4000001ff00 */
[----:B------:R-:W-:Y:S02]  /*01b0*/  CS2R R52, SRZ ;  /* 0x0000000000347805 */ /* 0x000fe4000001ff00 */
[----:B------:R-:W-:Y:S02]  /*01c0*/  CS2R R54, SRZ ;  /* 0x0000000000367805 */ /* 0x000fe4000001ff00 */
[----:B------:R-:W-:-:S02]  /*01d0*/  CS2R R56, SRZ ;  /* 0x0000000000387805 */ /* 0x000fc4000001ff00 */
[----:B------:R-:W-:Y:S02]  /*01e0*/  SHF.R.S32.HI R5, RZ, 0x1f, R0 ;  /* 0x0000001fff057819 */ /* 0x000fe40000011400 */
[----:B------:R-:W-:Y:S02]  /*01f0*/  CS2R R58, SRZ ;  /* 0x00000000003a7805 */ /* 0x000fe4000001ff00 */
[----:B------:R-:W-:Y:S02]  /*0200*/  CS2R R140, SRZ ;  /* 0x00000000008c7805 */ /* 0x000fe4000001ff00 */
[----:B------:R-:W-:Y:S02]  /*0210*/  CS2R R142, SRZ ;  /* 0x00000000008e7805 */ /* 0x000fe4000001ff00 */
[----:B------:R-:W-:Y:S02]  /*0220*/  LEA.HI R5, R5, R0, RZ, 0x6 ;  /* 0x0000000005057211 */ /* 0x000fe400078f30ff */
[----:B------:R-:W-:-:S02]  /*0230*/  CS2R R136, SRZ ;  /* 0x0000000000887805 */ /* 0x000fc4000001ff00 */
[----:B--2---:R-:W-:Y:S02]  /*0240*/  IABS R10, R7 ;  /* 0x00000007000a7213 */ /* 0x004fe40000000000 */
[----:B------:R-:W-:Y:S02]  /*0250*/  CS2R R138, SRZ ;  /* 0x00000000008a7805 */ /* 0x000fe4000001ff00 */
[----:B------:R-:W-:Y:S02]  /*0260*/  SHF.R.S32.HI R5, RZ, 0x6, R5 ;  /* 0x00000006ff057819 */ /* 0x000fe40000011405 */
[----:B------:R-:W-:Y:S02]  /*0270*/  CS2R R112, SRZ ;  /* 0x0000000000707805 */ /* 0x000fe4000001ff00 */
[----:B---3--:R-:W-:Y:S02]  /*0280*/  LOP3.LUT R167, R167, 0x1f, RZ, 0xc0, !PT ;  /* 0x0000001fa7a77812 */ /* 0x008fe400078ec0ff */
[----:B------:R-:W-:-:S02]  /*0290*/  CS2R R114, SRZ ;  /* 0x0000000000727805 */ /* 0x000fc4000001ff00 */
[----:B------:R-:W-:Y:S01]  /*02a0*/  CS2R R116, SRZ ;  /* 0x0000000000747805 */ /* 0x000fe2000001ff00 */
[----:B------:R-:W-:Y:S01]  /*02b0*/  IMAD.SHL.U32 R6, R5, 0x8, RZ ;  /* 0x0000000805067824 */ /* 0x000fe200078e00ff */
[----:B------:R-:W-:Y:S02]  /*02c0*/  CS2R R118, SRZ ;  /* 0x0000000000767805 */ /* 0x000fe4000001ff00 */
[----:B------:R-:W-:Y:S02]  /*02d0*/  CS2R R60, SRZ ;  /* 0x00000000003c7805 */ /* 0x000fe4000001ff00 */
[----:B------:R-:W-:Y:S02]  /*02e0*/  CS2R R62, SRZ ;  /* 0x00000000003e7805 */ /* 0x000fe4000001ff00 */
[----:B------:R-:W-:Y:S02]  /*02f0*/  CS2R R64, SRZ ;  /* 0x0000000000407805 */ /* 0x000fe4000001ff00 */
[----:B------:R-:W-:-:S02]  /*0300*/  IABS R9, R6 ;  /* 0x0000000600097213 */ /* 0x000fc40000000000 */
[----:B------:R-:W-:Y:S02]  /*0310*/  CS2R R66, SRZ ;  /* 0x0000000000427805 */ /* 0x000fe4000001ff00 */
[----:B------:R-:W-:Y:S02]  /*0320*/  IABS R12, R6 ;  /* 0x00000006000c7213 */ /* 0x000fe40000000000 */
[----:B------:R-:W-:Y:S01]  /*0330*/  CS2R R68, SRZ ;  /* 0x0000000000447805 */ /* 0x000fe2000001ff00 */
[----:B------:R-:W0:Y:S01]  /*0340*/  I2F.RP R0, R9 ;  /* 0x0000000900007306 */ /* 0x000e220000209400 */
        /* <DEDUP_REMOVED lines=13> */
[----:B------:R-:W-:Y:S01]  /*0420*/  CS2R R76, SRZ ;  /* 0x00000000004c7805 */ /* 0x000fe2000001ff00 */
[----:B0-----:R-:W0:Y:S01]  /*0430*/  MUFU.RCP R0, R0 ;  /* 0x0000000000007308 */ /* 0x001e220000001000 */
        /* <DEDUP_REMOVED lines=12> */
[----:B------:R-:W-:Y:S01]  /*0500*/  CS2R R98, SRZ ;  /* 0x0000000000627805 */ /* 0x000fe2000001ff00 */
[----:B0-----:R-:W-:-:S02]  /*0510*/  VIADD R4, R0, 0xffffffe ;  /* 0x0ffffffe00047836 */ /* 0x001fc40000000000 */
[----:B------:R-:W-:Y:S02]  /*0520*/  IMAD.MOV R0, RZ, RZ, -R12 ;  /* 0x000000ffff007224 */ /* 0x000fe400078e0a0c */
[----:B------:R0:W1:Y:S02]  /*0530*/  F2I.FTZ.U32.TRUNC.NTZ R5, R4 ;  /* 0x0000000400057305 */ /* 0x000064000021f000 */
[----:B0-----:R-:W-:Y:S02]  /*0540*/  IMAD.MOV.U32 R4, RZ, RZ, RZ ;  /* 0x000000ffff047224 */ /* 0x001fe400078e00ff */
[----:B-1----:R-:W-:-:S04]  /*0550*/  IMAD.MOV R8, RZ, RZ, -R5 ;  /* 0x000000ffff087224 */ /* 0x002fc800078e0a05 */
[----:B------:R-:W-:Y:S02]  /*0560*/  IMAD R11, R8, R9, RZ ;  /* 0x00000009080b7224 */ /* 0x000fe400078e02ff */
[----:B------:R-:W-:Y:S02]  /*0570*/  IMAD.MOV.U32 R8, RZ, RZ, R10 ;  /* 0x000000ffff087224 */ /* 0x000fe400078e000a */
[----:B------:R-:W-:-:S06]  /*0580*/  IMAD.HI.U32 R5, R5, R11, R4 ;  /* 0x0000000b05057227 */ /* 0x000fcc00078e0004 */
[----:B------:R-:W-:-:S04]  /*0590*/  IMAD.HI.U32 R5, R5, R8, RZ ;  /* 0x0000000805057227 */ /* 0x000fc800078e00ff */
[----:B------:R-:W-:-:S05]  /*05a0*/  IMAD R0, R5, R0, R8 ;  /* 0x0000000005007224 */ /* 0x000fca00078e0208 */
[----:B------:R-:W-:-:S13]  /*05b0*/  ISETP.GT.U32.AND P1, PT, R9, R0, PT ;  /* 0x000000000900720c */ /* 0x000fda0003f24070 */
[----:B------:R-:W-:Y:S02]  /*05c0*/  @!P1 IMAD.IADD R0, R0, 0x1, -R9 ;  /* 0x0000000100009824 */ /* 0x000fe400078e0a09 */
[----:B------:R-:W-:Y:S01]  /*05d0*/  @!P1 VIADD R5, R5, 0x1 ;  /* 0x0000000105059836 */ /* 0x000fe20000000000 */
[----:B------:R-:W-:Y:S02]  /*05e0*/  ISETP.NE.AND P1, PT, R6, RZ, PT ;  /* 0x000000ff0600720c */ /* 0x000fe40003f25270 */
[----:B------:R-:W-:Y:S02]  /*05f0*/  ISETP.GE.U32.AND P0, PT, R0, R9, PT ;  /* 0x000000090000720c */ /* 0x000fe40003f06070 */
[----:B------:R-:W-:-:S04]  /*0600*/  LOP3.LUT R0, R7, R6, RZ, 0x3c, !PT ;  /* 0x0000000607007212 */ /* 0x000fc800078e3cff */
[----:B------:R-:W-:Y:S01]  /*0610*/  ISETP.GE.AND P2, PT, R0, RZ, PT ;  /* 0x000000ff0000720c */ /* 0x000fe20003f46270 */
[----:B------:R-:W-:-:S06]  /*0620*/  VIADD R0, R2, 0x3f ;  /* 0x0000003f02007836 */ /* 0x000fcc0000000000 */
[----:B------:R-:W-:-:S04]  /*0630*/  @P0 VIADD R5, R5, 0x1 ;  /* 0x0000000105050836 */ /* 0x000fc80000000000 */
[----:B------:R-:W-:Y:S01]  /*0640*/  IMAD.MOV.U32 R4, RZ, RZ, R5 ;  /* 0x000000ffff047224 */ /* 0x000fe200078e0005 */
[----:B------:R-:W-:-:S03]  /*0650*/  SHF.R.S32.HI R5, RZ, 0x1f, R0 ;  /* 0x0000001fff057819 */ /* 0x000fc60000011400 */
[----:B------:R-:W-:Y:S01]  /*0660*/  @!P2 IMAD.MOV R4, RZ, RZ, -R4 ;  /* 0x000000ffff04a224 */ /* 0x000fe200078e0a04 */
[----:B------:R-:W-:Y:S02]  /*0670*/  @!P1 LOP3.LUT R4, RZ, R6, RZ, 0x33, !PT ;  /* 0x00000006ff049212 */ /* 0x000fe400078e33ff */
[----:B------:R-:W-:-:S03]  /*0680*/  LEA.HI R5, R5, R0, RZ, 0x6 ;  /* 0x0000000005057211 */ /* 0x000fc600078f30ff */
[----:B------:R-:W-:Y:S02]  /*0690*/  IMAD.SHL.U32 R8, R4, 0x8, RZ ;  /* 0x0000000804087824 */ /* 0x000fe400078e00ff */
[----:B------:R-:W-:-:S03]  /*06a0*/  IMAD.MOV R4, RZ, RZ, -R4 ;  /* 0x000000ffff047224 */ /* 0x000fc600078e0a04 */
[----:B------:R-:W-:Y:S01]  /*06b0*/  LEA.HI.SX32 R5, R5, -R8, 0x1a ;  /* 0x8000000805057211 */ /* 0x000fe200078fd2ff */
[----:B------:R-:W-:-:S03]  /*06c0*/  IMAD R6, R6, R4, R7 ;  /* 0x0000000406067224 */ /* 0x000fc600078e0207 */
[----:B------:R-:W-:Y:S02]  /*06d0*/  VIMNMX R13, R5, 0x8, PT ;  /* 0x00000008050d7848 */ /* 0x000fe40003fe0100 */
[----:B------:R-:W-:Y:S02]  /*06e0*/  IABS R11, R6 ;  /* 0x00000006000b7213 */ /* 0x000fe40000000000 */
[----:B------:R-:W-:-:S04]  /*06f0*/  IABS R9, R13 ;  /* 0x0000000d00097213 */ /* 0x000fc80000000000 */
[----:B------:R-:W0:Y:S08]  /*0700*/  I2F.RP R0, R9 ;  /* 0x0000000900007306 */ /* 0x000e300000209400 */
[----:B0-----:R-:W0:Y:S02]  /*0710*/  MUFU.RCP R0, R0 ;  /* 0x0000000000007308 */ /* 0x001e240000001000 */
[----:B0-----:R-:W-:-:S06]  /*0720*/  VIADD R5, R0, 0xffffffe ;  /* 0x0ffffffe00057836 */ /* 0x001fcc0000000000 */
[----:B------:R-:W0:Y:S02]  /*0730*/  F2I.FTZ.U32.TRUNC.NTZ R5, R5 ;  /* 0x0000000500057305 */ /* 0x000e24000021f000 */
[----:B0-----:R-:W-:-:S04]  /*0740*/  IMAD.MOV R10, RZ, RZ, -R5 ;  /* 0x000000ffff0a7224 */ /* 0x001fc800078e0a05 */
[----:B------:R-:W-:Y:S01]  /*0750*/  IMAD.MOV.U32 R4, RZ, RZ, R10 ;  /* 0x000000ffff047224 */ /* 0x000fe200078e000a */
[----:B------:R-:W-:-:S03]  /*0760*/  IABS R10, R13 ;  /* 0x0000000d000a7213 */ /* 0x000fc60000000000 */
[----:B------:R-:W-:Y:S02]  /*0770*/  IMAD R7, R4, R9, RZ ;  /* 0x0000000904077224 */ /* 0x000fe400078e02ff */
[----:B------:R-:W-:Y:S02]  /*0780*/  IMAD.MOV.U32 R4, RZ, RZ, RZ ;  /* 0x000000ffff047224 */ /* 0x000fe400078e00ff */
[----:B------:R-:W-:Y:S02]  /*0790*/  IMAD.MOV R0, RZ, RZ, -R10 ;  /* 0x000000ffff007224 */ /* 0x000fe400078e0a0a */
[----:B------:R-:W-:-:S06]  /*07a0*/  IMAD.HI.U32 R4, R5, R7, R4 ;  /* 0x0000000705047227 */ /* 0x000fcc00078e0004 */
[----:B------:R-:W-:-:S04]  /*07b0*/  IMAD.HI.U32 R4, R4, R11, RZ ;  /* 0x0000000b04047227 */ /* 0x000fc800078e00ff */
[----:B------:R-:W-:Y:S01]  /*07c0*/  IMAD R0, R4, R0, R11 ;  /* 0x0000000004007224 */ /* 0x000fe200078e020b */
[----:B------:R-:W-:-:S04]  /*07d0*/  CS2R R10, SRZ ;  /* 0x00000000000a7805 */ /* 0x000fc8000001ff00 */
[----:B------:R-:W-:-:S13]  /*07e0*/  ISETP.GT.U32.AND P1, PT, R9, R0, PT ;  /* 0x000000000900720c */ /* 0x000fda0003f24070 */
[----:B------:R-:W-:Y:S02]  /*07f0*/  @!P1 IMAD.IADD R0, R0, 0x1, -R9 ;  /* 0x0000000100009824 */ /* 0x000fe400078e0a09 */
[----:B------:R-:W-:Y:S01]  /*0800*/  @!P1 VIADD R4, R4, 0x1 ;  /* 0x0000000104049836 */ /* 0x000fe20000000000 */
[----:B------:R-:W-:Y:S02]  /*0810*/  ISETP.NE.AND P1, PT, R13, RZ, PT ;  /* 0x000000ff0d00720c */ /* 0x000fe40003f25270 */
[----:B------:R-:W-:Y:S02]  /*0820*/  ISETP.GE.U32.AND P0, PT, R0, R9, PT ;  /* 0x000000090000720c */ /* 0x000fe40003f06070 */
[----:B------:R-:W-:-:S04]  /*0830*/  LOP3.LUT R0, R6, R13, RZ, 0x3c, !PT ;  /* 0x0000000d06007212 */ /* 0x000fc800078e3cff */
[----:B------:R-:W-:-:S07]  /*0840*/  ISETP.GE.AND P2, PT, R0, RZ, PT ;  /* 0x000000ff0000720c */ /* 0x000fce0003f46270 */
[----:B------:R-:W-:Y:S01]  /*0850*/  @P0 VIADD R4, R4, 0x1 ;  /* 0x0000000104040836 */ /* 0x000fe20000000000 */
[----:B------:R-:W-:-:S05]  /*0860*/  PLOP3.LUT P0, PT, PT, PT, UP0, 0x80, 0x0 ;  /* 0x000000000000781c */ /* 0x000fca0003f0f008 */
[----:B------:R-:W-:Y:S01]  /*0870*/  @!P2 IMAD.MOV R4, RZ, RZ, -R4 ;  /* 0x000000ffff04a224 */ /* 0x000fe200078e0a04 */
[----:B------:R-:W-:-:S05]  /*0880*/  @!P1 LOP3.LUT R4, RZ, R13, RZ, 0x33, !PT ;  /* 0x0000000dff049212 */ /* 0x000fca00078e33ff */
[----:B------:R-:W-:Y:S02]  /*0890*/  IMAD.MOV R0, RZ, RZ, -R4 ;  /* 0x000000ffff007224 */ /* 0x000fe400078e0a04 */
[----:B------:R-:W-:Y:S02]  /*08a0*/  IMAD.SHL.U32 R164, R4, 0x40, RZ ;  /* 0x0000004004a47824 */ /* 0x000fe400078e00ff */
[----:B------:R-:W-:Y:S01]  /*08b0*/  IMAD R0, R13, R0, R6 ;  /* 0x000000000d007224 */ /* 0x000fe200078e0206 */
[----:B------:R-:W-:Y:S01]  /*08c0*/  CS2R R12, SRZ ;  /* 0x00000000000c7805 */ /* 0x000fe2000001ff00 */
[----:B------:R-:W-:Y:S02]  /*08d0*/  VIADD R172, R164, 0x1 ;  /* 0x00000001a4ac7836 */ /* 0x000fe40000000000 */
[----:B------:R-:W-:Y:S01]  /*08e0*/  IMAD.IADD R0, R8, 0x1, R0 ;  /* 0x0000000108007824 */ /* 0x000fe200078e0200 */
[----:B------:R-:W-:Y:S01]  /*08f0*/  CS2R R8, SRZ ;  /* 0x0000000000087805 */ /* 0x000fe2000001ff00 */
[----:B------:R-:W-:-:S02]  /*0900*/  VIADD R171, R164, 0x2 ;  /* 0x00000002a4ab7836 */ /* 0x000fc40000000000 */
[----:B------:R-:W-:Y:S02]  /*0910*/  IMAD R167, R0, 0x40, R167 ;  /* 0x0000004000a77824 */ /* 0x000fe400078e02a7 */
[C---:B------:R-:W-:Y:S02]  /*0920*/  VIADD R170, R164.reuse, 0x3 ;  /* 0x00000003a4aa7836 */ /* 0x040fe40000000000 */
[C---:B------:R-:W-:Y:S02]  /*0930*/  VIADD R169, R164.reuse, 0x4 ;  /* 0x00000004a4a97836 */ /* 0x040fe40000000000 */
[C---:B------:R-:W-:Y:S02]  /*0940*/  VIADD R168, R164.reuse, 0x5 ;  /* 0x00000005a4a87836 */ /* 0x040fe40000000000 */
[C---:B------:R-:W-:Y:S02]  /*0950*/  VIADD R163, R164.reuse, 0x6 ;  /* 0x00000006a4a37836 */ /* 0x040fe40000000000 */
[----:B------:R-:W-:-:S02]  /*0960*/  VIADD R162, R164, 0x7 ;  /* 0x00000007a4a27836 */ /* 0x000fc40000000000 */
[C---:B------:R-:W-:Y:S02]  /*0970*/  VIADD R161, R164.reuse, 0x8 ;  /* 0x00000008a4a17836 */ /* 0x040fe40000000000 */
        /* <DEDUP_REMOVED lines=54> */
[----:B------:R-:W-:Y:S02]  /*0ce0*/  VIADD R200, R164, 0x3f ;  /* 0x0000003fa4c87836 */ /* 0x000fe40000000000 */
[----:B------:R-:W-:Y:S01]  /*0cf0*/  VIADD R176, R167, 0x20 ;  /* 0x00000020a7b07836 */ /* 0x000fe20000000000 */
[----:B------:R-:W-:Y:S06]  /*0d00*/  @!P0 BRA `(.L_x_0) ;  /* 0x000000b800908947 */ /* 0x000fec0003800000 */
[----:B------:R-:W-:Y:S01]  /*0d10*/  IABS R13, R2 ;  /* 0x00000002000d7213 */ /* 0x000fe20000000000 */
[----:B------:R-:W-:Y:S01]  /*0d20*/  ULDC UR11, c[0x0][0x240] ;  /* 0x00009000000b7ab9 */ /* 0x000fe20000000800 */
[----:B------:R-:W-:Y:S01]  /*0d30*/  IABS R4, R3 ;  /* 0x0000000300047213 */ /* 0x000fe20000000000 */
[----:B------:R-:W-:Y:S01]  /*0d40*/  ULDC.64 UR6, c[0x0][0x218] ;  /* 0x0000860000067ab9 */ /* 0x000fe20000000a00 */
[----:B------:R-:W0:Y:S01]  /*0d50*/  I2F.RP R10, R13 ;  /* 0x0000000d000a7306 */ /* 0x000e220000209400 */
[----:B------:R-:W-:Y:S01]  /*0d60*/  IABS R15, R200 ;  /* 0x000000c8000f7213 */ /* 0x000fe20000000000 */
[----:B------:R-:W1:Y:S01]  /*0d70*/  LDC R99, c[0x0][0x238] ;  /* 0x00008e00ff637b82 */ /* 0x000e620000000800 */
[----:B------:R-:W-:Y:S01]  /*0d80*/  ISETP.GE.AND P2, PT, R167, RZ, PT ;  /* 0x000000ffa700720c */ /* 0x000fe20003f46270 */
[----:B------:R-:W-:Y:S01]  /*0d90*/  ULDC UR60, c[0x0][0x234] ;  /* 0x00008d00003c7ab9 */ /* 0x000fe20000000800 */
[----:B------:R-:W-:Y:S02]  /*0da0*/  ISETP.GE.AND P6, PT, R176, RZ, PT ;  /* 0x000000ffb000720c */ /* 0x000fe40003fc6270 */
[----:B------:R-:W-:-:S02]  /*0db0*/  CS2R R144, SRZ ;  /* 0x0000000000907805 */ /* 0x000fc4000001ff00 */
[----:B------:R-:W-:Y:S01]  /*0dc0*/  ISETP.GE.AND P5, PT, R200, RZ, PT ;  /* 0x000000ffc800720c */ /* 0x000fe20003fa6270 */
[----:B------:R-:W2:Y:S01]  /*0dd0*/  I2F.RP R5, R4 ;  /* 0x0000000400057306 */ /* 0x000ea20000209400 */
[----:B------:R-:W-:Y:S02]  /*0de0*/  IABS R16, R196 ;  /* 0x000000c400107213 */ /* 0x000fe40000000000 */
[----:B------:R-:W-:Y:S02]  /*0df0*/  CS2R R146, SRZ ;  /* 0x0000000000927805 */ /* 0x000fe4000001ff00 */
[----:B------:R-:W-:Y:S02]  /*0e00*/  IABS R17, R193 ;  /* 0x000000c100117213 */ /* 0x000fe40000000000 */
[----:B------:R-:W-:Y:S02]  /*0e10*/  CS2R R120, SRZ ;  /* 0x0000000000787805 */ /* 0x000fe4000001ff00 */
[----:B------:R-:W-:-:S02]  /*0e20*/  IABS R19, R191 ;  /* 0x000000bf00137213 */ /* 0x000fc40000000000 */
[----:B------:R-:W-:Y:S02]  /*0e30*/  CS2R R122, SRZ ;  /* 0x00000000007a7805 */ /* 0x000fe4000001ff00 */
[----:B------:R-:W-:Y:S01]  /*0e40*/  IABS R20, R190 ;  /* 0x000000be00147213 */ /* 0x000fe20000000000 */
[----:B0-----:R-:W0:Y:S01]  /*0e50*/  MUFU.RCP R10, R10 ;  /* 0x0000000a000a7308 */ /* 0x001e220000001000 */
[----:B------:R-:W-:Y:S02]  /*0e60*/  IABS R21, R189 ;  /* 0x000000bd00157213 */ /* 0x000fe40000000000 */
[----:B------:R-:W-:Y:S02]  /*0e70*/  CS2R R140, SRZ ;  /* 0x00000000008c7805 */ /* 0x000fe4000001ff00 */
[----:B------:R-:W-:Y:S02]  /*0e80*/  IABS R22, R188 ;  /* 0x000000bc00167213 */ /* 0x000fe40000000000 */
[----:B------:R-:W-:-:S02]  /*0e90*/  CS2R R142, SRZ ;  /* 0x00000000008e7805 */ /* 0x000fc4000001ff00 */
[----:B------:R-:W-:Y:S02]  /*0ea0*/  IABS R24, R187 ;  /* 0x000000bb00187213 */ /* 0x000fe40000000000 */
[----:B------:R-:W-:Y:S02]  /*0eb0*/  CS2R R136, SRZ ;  /* 0x0000000000887805 */ /* 0x000fe4000001ff00 */
[----:B------:R-:W-:Y:S01]  /*0ec0*/  IABS R25, R186 ;  /* 0x000000ba00197213 */ /* 0x000fe20000000000 */
[----:B--2---:R-:W2:Y:S01]  /*0ed0*/  MUFU.RCP R5, R5 ;  /* 0x0000000500057308 */ /* 0x004ea20000001000 */
[----:B------:R-:W-:Y:S01]  /*0ee0*/  IABS R26, R181 ;  /* 0x000000b5001a7213 */ /* 0x000fe20000000000 */
[C---:B-1----:R-:W-:Y:S01]  /*0ef0*/  IMAD R64, R99.reuse, 0x7, RZ ;  /* 0x0000000763407824 */ /* 0x042fe200078e02ff */
[----:B------:R-:W-:Y:S01]  /*0f00*/  IABS R27, R182 ;  /* 0x000000b6001b7213 */ /* 0x000fe20000000000 */
[C---:B------:R-:W-:Y:S01]  /*0f10*/  IMAD R66, R99.reuse, 0x5, RZ ;  /* 0x0000000563427824 */ /* 0x040fe200078e02ff */
[----:B------:R-:W-:Y:S01]  /*0f20*/  IABS R28, R183 ;  /* 0x000000b7001c7213 */ /* 0x000fe20000000000 */
[----:B------:R-:W-:Y:S01]  /*0f30*/  IMAD R68, R99, 0x3, RZ ;  /* 0x0000000363447824 */ /* 0x000fe200078e02ff */
[----:B------:R-:W-:-:S02]  /*0f40*/  IABS R29, R184 ;  /* 0x000000b8001d7213 */ /* 0x000fc40000000000 */
[----:B------:R-:W-:Y:S01]  /*0f50*/  CS2R R138, SRZ ;  /* 0x00000000008a7805 */ /* 0x000fe2000001ff00 */
[----:B0-----:R-:W-:Y:S01]  /*0f60*/  VIADD R8, R10, 0xffffffe ;  /* 0x0ffffffe0a087836 */ /* 0x001fe20000000000 */
[----:B------:R-:W-:Y:S02]  /*0f70*/  IABS R10, R176 ;  /* 0x000000b0000a7213 */ /* 0x000fe40000000000 */
[----:B------:R-:W-:Y:S02]  /*0f80*/  CS2R R112, SRZ ;  /* 0x0000000000707805 */ /* 0x000fe4000001ff00 */
[----:B------:R-:W-:Y:S01]  /*0f90*/  IABS R31, R178 ;  /* 0x000000b2001f7213 */ /* 0x000fe20000000000 */
[----:B------:R0:W1:Y:S01]  /*0fa0*/  F2I.FTZ.U32.TRUNC.NTZ R9, R8 ;  /* 0x0000000800097305 */ /* 0x000062000021f000 */
[----:B------:R-:W-:Y:S02]  /*0fb0*/  IABS R45, R180 ;  /* 0x000000b4002d7213 */ /* 0x000fe40000000000 */
[----:B------:R-:W-:-:S02]  /*0fc0*/  CS2R R114, SRZ ;  /* 0x0000000000727805 */ /* 0x000fc4000001ff00 */
[----:B------:R-:W-:Y:S01]  /*0fd0*/  IABS R46, R177 ;  /* 0x000000b1002e7213 */ /* 0x000fe20000000000 */
[----:B--2---:R-:W-:Y:S01]  /*0fe0*/  VIADD R6, R5, 0xffffffe ;  /* 0x0ffffffe05067836 */ /* 0x004fe20000000000 */
[----:B------:R-:W-:Y:S02]  /*0ff0*/  IABS R47, R33 ;  /* 0x00000021002f7213 */ /* 0x000fe40000000000 */
[----:B------:R-:W-:Y:S02]  /*1000*/  CS2R R116, SRZ ;  /* 0x0000000000747805 */ /* 0x000fe4000001ff00 */
[----:B------:R-:W-:Y:S01]  /*1010*/  IABS R49, R0 ;  /* 0x0000000000317213 */ /* 0x000fe20000000000 */
[----:B------:R2:W3:Y:S01]  /*1020*/  F2I.FTZ.U32.TRUNC.NTZ R7, R6 ;  /* 0x0000000600077305 */ /* 0x0004e2000021f000 */
[----:B0-----:R-:W-:Y:S01]  /*1030*/  IMAD.MOV.U32 R8, RZ, RZ, RZ ;  /* 0x000000ffff087224 */ /* 0x001fe200078e00ff */
[----:B------:R-:W-:Y:S02]  /*1040*/  IABS R53, R35 ;  /* 0x0000002300357213 */ /* 0x000fe40000000000 */
[----:B------:R-:W-:-:S02]  /*1050*/  CS2R R118, SRZ ;  /* 0x0000000000767805 */ /* 0x000fc4000001ff00 */
[----:B------:R-:W-:Y:S02]  /*1060*/  IABS R51, R32 ;  /* 0x0000002000337213 */ /* 0x000fe40000000000 */
[----:B------:R-:W-:Y:S02]  /*1070*/  CS2R R132, SRZ ;  /* 0x0000000000847805 */ /* 0x000fe4000001ff00 */
[----:B------:R-:W-:Y:S01]  /*1080*/  IABS R55, R39 ;  /* 0x0000002700377213 */ /* 0x000fe20000000000 */
[----:B-1----:R-:W-:Y:S01]  /*1090*/  IMAD.MOV R12, RZ, RZ, -R9 ;  /* 0x000000ffff0c7224 */ /* 0x002fe200078e0a09 */
[----:B------:R-:W-:Y:S01]  /*10a0*/  IABS R57, R40 ;  /* 0x0000002800397213 */ /* 0x000fe20000000000 */
[----:B--2---:R-:W-:Y:S01]  /*10b0*/  IMAD.MOV.U32 R6, RZ, RZ, RZ ;  /* 0x000000ffff067224 */ /* 0x004fe200078e00ff */
[----:B------:R-:W-:Y:S01]  /*10c0*/  IABS R48, R42 ;  /* 0x0000002a00307213 */ /* 0x000fe20000000000 */
[----:B------:R-:W-:Y:S01]  /*10d0*/  IMAD R11, R12, R13, RZ ;  /* 0x0000000d0c0b7224 */ /* 0x000fe200078e02ff */
[----:B------:R-:W-:-:S02]  /*10e0*/  IABS R12, R167 ;  /* 0x000000a7000c7213 */ /* 0x000fc40000000000 */
[----:B------:R-:W-:Y:S02]  /*10f0*/  CS2R R134, SRZ ;  /* 0x0000000000867805 */ /* 0x000fe4000001ff00 */
[----:B------:R-:W-:Y:S01]  /*1100*/  IABS R59, R152 ;  /* 0x00000098003b7213 */ /* 0x000fe20000000000 */
[----:B------:R-:W-:Y:S01]  /*1110*/  IMAD.HI.U32 R9, R9, R11, R8 ;  /* 0x0000000b09097227 */ /* 0x000fe200078e0008 */
[----:B------:R-:W-:Y:S02]  /*1120*/  IABS R61, R153 ;  /* 0x00000099003d7213 */ /* 0x000fe40000000000 */
[----:B------:R-:W-:Y:S02]  /*1130*/  CS2R R128, SRZ ;  /* 0x0000000000807805 */ /* 0x000fe4000001ff00 */
[----:B------:R-:W-:Y:S01]  /*1140*/  IABS R63, R154 ;  /* 0x0000009a003f7213 */ /* 0x000fe20000000000 */
[----:B---3--:R-:W-:Y:S01]  /*1150*/  IMAD.MOV R11, RZ, RZ, -R7 ;  /* 0x000000ffff0b7224 */ /* 0x008fe200078e0a07 */
[----:B------:R-:W-:Y:S01]  /*1160*/  IABS R65, R155 ;  /* 0x0000009b00417213 */ /* 0x000fe20000000000 */
[----:B------:R-:W-:Y:S01]  /*1170*/  IMAD.HI.U32 R5, R9, R10, RZ ;  /* 0x0000000a09057227 */ /* 0x000fe200078e00ff */
[----:B------:R-:W-:-:S02]  /*1180*/  IABS R67, R156 ;  /* 0x0000009c00437213 */ /* 0x000fc40000000000 */
[----:B------:R-:W-:Y:S02]  /*1190*/  CS2R R130, SRZ ;  /* 0x0000000000827805 */ /* 0x000fe4000001ff00 */
[----:B------:R-:W-:Y:S01]  /*11a0*/  IABS R52, R157 ;  /* 0x0000009d00347213 */ /* 0x000fe20000000000 */
[----:B------:R-:W-:Y:S01]  /*11b0*/  IMAD.HI.U32 R9, R9, R12, RZ ;  /* 0x0000000c09097227 */ /* 0x000fe200078e00ff */
[----:B------:R-:W-:Y:S02]  /*11c0*/  IABS R54, R158 ;  /* 0x0000009e00367213 */ /* 0x000fe40000000000 */
[----:B------:R-:W-:Y:S02]  /*11d0*/  CS2R R104, SRZ ;  /* 0x0000000000687805 */ /* 0x000fe4000001ff00 */
[----:B------:R-:W-:Y:S01]  /*11e0*/  IABS R56, R159 ;  /* 0x0000009f00387213 */ /* 0x000fe20000000000 */
[----:B------:R-:W-:Y:S01]  /*11f0*/  IMAD.MOV R8, RZ, RZ, -R5 ;  /* 0x000000ffff087224 */ /* 0x000fe200078e0a05 */
[----:B------:R-:W-:Y:S01]  /*1200*/  IABS R58, R160 ;  /* 0x000000a0003a7213 */ /* 0x000fe20000000000 */
[----:B------:R-:W-:Y:S01]  /*1210*/  IMAD.MOV R14, RZ, RZ, -R9 ;  /* 0x000000ffff0e7224 */ /* 0x000fe200078e0a09 */
[----:B------:R-:W-:Y:S01]  /*1220*/  IABS R77, R162 ;  /* 0x000000a2004d7213 */ /* 0x000fe20000000000 */
[----:B------:R-:W-:Y:S01]  /*1230*/  IMAD R9, R13, R8, R10 ;  /* 0x000000080d097224 */ /* 0x000fe200078e020a */
[----:B------:R-:W-:Y:S01]  /*1240*/  IABS R79, R163 ;  /* 0x000000a3004f7213 */ /* 0x000fe20000000000 */
[----:B------:R-:W-:Y:S01]  /*1250*/  IMAD R11, R11, R4, RZ ;  /* 0x000000040b0b7224 */ /* 0x000fe200078e02ff */
[----:B------:R-:W-:Y:S01]  /*1260*/  IABS R81, R168 ;  /* 0x000000a800517213 */ /* 0x000fe20000000000 */
[C---:B------:R-:W-:Y:S01]  /*1270*/  IMAD R10, R13.reuse, R14, R12 ;  /* 0x0000000e0d0a7224 */ /* 0x040fe200078e020c */
[----:B------:R-:W-:Y:S01]  /*1280*/  ISETP.GT.U32.AND P0, PT, R13, R9, PT ;  /* 0x000000090d00720c */ /* 0x000fe20003f04070 */
[----:B------:R-:W-:Y:S01]  /*1290*/  IMAD.HI.U32 R5, R7, R11, R6 ;  /* 0x0000000b07057227 */ /* 0x000fe200078e0006 */
[----:B------:R-:W-:-:S02]  /*12a0*/  IABS R11, R199 ;  /* 0x000000c7000b7213 */ /* 0x000fc40000000000 */
[----:B------:R-:W-:Y:S02]  /*12b0*/  CS2R R106, SRZ ;  /* 0x00000000006a7805 */ /* 0x000fe4000001ff00 */
[----:B------:R-:W-:Y:S01]  /*12c0*/  ISETP.GT.U32.AND P1, PT, R13, R10, PT ;  /* 0x0000000a0d00720c */ /* 0x000fe20003f24070 */
[----:B------:R-:W-:Y:S01]  /*12d0*/  IMAD.MOV.U32 R7, RZ, RZ, R15 ;  /* 0x000000ffff077224 */ /* 0x000fe200078e000f */
[----:B------:R-:W-:Y:S01]  /*12e0*/  IABS R12, R166 ;  /* 0x000000a6000c7213 */ /* 0x000fe20000000000 */
[C---:B------:R-:W-:Y:S01]  /*12f0*/  IMAD.HI.U32 R18, R5.reuse, R20, RZ ;  /* 0x0000001405127227 */ /* 0x040fe200078e00ff */
[----:B------:R-:W-:Y:S02]  /*1300*/  IABS R14, R197 ;  /* 0x000000c5000e7213 */ /* 0x000fe40000000000 */
[----:B------:R-:W-:Y:S02]  /*1310*/  CS2R R108, SRZ ;  /* 0x00000000006c7805 */ /* 0x000fe4000001ff00 */
[----:B------:R-:W-:Y:S01]  /*1320*/  IABS R83, R169 ;  /* 0x000000a900537213 */ /* 0x000fe20000000000 */
[----:B------:R-:W-:Y:S01]  /*1330*/  IMAD.HI.U32 R6, R5, R7, RZ ;  /* 0x0000000705067227 */ /* 0x000fe200078e00ff */
[----:B------:R-:W-:-:S02]  /*1340*/  SHF.R.S32.HI R93, RZ, 0x1f, R64 ;  /* 0x0000001fff5d7819 */ /* 0x000fc40000011440 */
[----:B------:R-:W-:Y:S02]  /*1350*/  CS2R R110, SRZ ;  /* 0x00000000006e7805 */ /* 0x000fe4000001ff00 */
[----:B------:R-:W-:Y:S01]  /*1360*/  SHF.R.S32.HI R95, RZ, 0x1f, R66 ;  /* 0x0000001fff5f7819 */ /* 0x000fe20000011442 */
[----:B------:R-:W-:Y:S01]  /*1370*/  IMAD.MOV R8, RZ, RZ, -R6 ;  /* 0x000000ffff087224 */ /* 0x000fe200078e0a06 */
[----:B------:R-:W-:Y:S01]  /*1380*/  SHF.R.S32.HI R97, RZ, 0x1f, R68 ;  /* 0x0000001fff617819 */ /* 0x000fe20000011444 */
[----:B------:R-:W-:Y:S01]  /*1390*/  @!P0 IMAD.IADD R9, R9, 0x1, -R13 ;  /* 0x0000000109098824 */ /* 0x000fe200078e0a0d */
[----:B------:R-:W-:Y:S01]  /*13a0*/  CS2R R124, SRZ ;  /* 0x00000000007c7805 */ /* 0x000fe2000001ff00 */
[----:B------:R-:W-:Y:S01]  /*13b0*/  IMAD R7, R4, R8, R7 ;  /* 0x0000000804077224 */ /* 0x000fe200078e0207 */
[----:B------:R-:W-:Y:S01]  /*13c0*/  CS2R R126, SRZ ;  /* 0x00000000007e7805 */ /* 0x000fe2000001ff00 */
[----:B------:R-:W-:Y:S01]  /*13d0*/  @!P1 IMAD.IADD R10, R10, 0x1, -R13 ;  /* 0x000000010a0a9824 */ /* 0x000fe200078e0a0d */
[----:B------:R-:W-:Y:S01]  /*13e0*/  ISETP.GT.U32.AND P1, PT, R13, R9, PT ;  /* 0x000000090d00720c */ /* 0x000fe20003f24070 */
[----:B------:R-:W-:Y:S01]  /*13f0*/  IMAD.HI.U32 R6, R5, R11, RZ ;  /* 0x0000000b05067227 */ /* 0x000fe200078e00ff */
[----:B------:R-:W-:-:S02]  /*1400*/  ISETP.GT.U32.AND P3, PT, R4, R7, PT ;  /* 0x000000070400720c */ /* 0x000fc40003f64070 */
[----:B------:R-:W-:Y:S01]  /*1410*/  ISETP.GT.U32.AND P4, PT, R13, R10, PT ;  /* 0x0000000a0d00720c */ /* 0x000fe20003f84070 */
[----:B------:R-:W-:Y:S02]  /*1420*/  IMAD.MOV R6, RZ, RZ, -R6 ;  /* 0x000000ffff067224 */ /* 0x000fe400078e0a06 */
[----:B------:R-:W-:-:S04]  /*1430*/  IMAD.HI.U32 R8, R5, R12, RZ ;  /* 0x0000000c05087227 */ /* 0x000fc800078e00ff */
[C---:B------:R-:W-:Y:S02]  /*1440*/  IMAD R6, R4.reuse, R6, R11 ;  /* 0x0000000604067224 */ /* 0x040fe400078e020b */
[--C-:B------:R-:W-:Y:S01]  /*1450*/  @!P1 IMAD.IADD R9, R9, 0x1, -R13.reuse ;  /* 0x0000000109099824 */ /* 0x100fe200078e0a0d */
[----:B------:R-:W-:Y:S01]  /*1460*/  ISETP.GE.AND P1, PT, R199, RZ, PT ;  /* 0x000000ffc700720c */ /* 0x000fe20003f26270 */
[----:B------:R-:W-:Y:S01]  /*1470*/  @!P3 IMAD.IADD R7, R7, 0x1, -R4 ;  /* 0x000000010707b824 */ /* 0x000fe200078e0a04 */
[----:B------:R-:W-:Y:S01]  /*1480*/  ISETP.GT.U32.AND P0, PT, R4, R6, PT ;  /* 0x000000060400720c */ /* 0x000fe20003f04070 */
[----:B------:R-:W-:Y:S01]  /*1490*/  @!P4 IMAD.IADD R10, R10, 0x1, -R13 ;  /* 0x000000010a0ac824 */ /* 0x000fe200078e0a0d */
[----:B------:R-:W-:Y:S01]  /*14a0*/  ISETP.GE.AND P4, PT, R166, RZ, PT ;  /* 0x000000ffa600720c */ /* 0x000fe20003f86270 */
[----:B------:R-:W-:Y:S01]  /*14b0*/  IMAD.MOV R11, RZ, RZ, -R8 ;  /* 0x000000ffff0b7224 */ /* 0x000fe200078e0a08 */
[----:B------:R-:W-:Y:S01]  /*14c0*/  ISETP.GT.U32.AND P3, PT, R4, R7, PT ;  /* 0x000000070400720c */ /* 0x000fe20003f64070 */
[----:B------:R-:W-:-:S02]  /*14d0*/  IMAD.MOV.U32 R166, RZ, RZ, R9 ;  /* 0x000000ffffa67224 */ /* 0x000fc400078e0009 */
[----:B------:R-:W-:Y:S01]  /*14e0*/  IMAD R9, R4, R11, R12 ;  /* 0x0000000b04097224 */ /* 0x000fe200078e020c */
[----:B------:R-:W-:Y:S01]  /*14f0*/  IABS R11, R165 ;  /* 0x000000a5000b7213 */ /* 0x000fe20000000000 */
[----:B------:R-:W-:Y:S01]  /*1500*/  @!P2 IMAD.MOV R10, RZ, RZ, -R10 ;  /* 0x000000ffff0aa224 */ /* 0x000fe200078e0a0a */
[----:B------:R-:W-:Y:S01]  /*1510*/  ISETP.GE.AND P2, PT, R165, RZ, PT ;  /* 0x000000ffa500720c */ /* 0x000fe20003f46270 */
[----:B------:R-:W-:Y:S01]  /*1520*/  @!P6 IMAD.MOV R166, RZ, RZ, -R166 ;  /* 0x000000ffffa6e224 */ /* 0x000fe200078e0aa6 */
[----:B------:R-:W-:Y:S01]  /*1530*/  ISETP.NE.AND P6, PT, R2, RZ, PT ;  /* 0x000000ff0200720c */ /* 0x000fe20003fc5270 */
[--C-:B------:R-:W-:Y:S01]  /*1540*/  @!P0 IMAD.IADD R6, R6, 0x1, -R4.reuse ;  /* 0x0000000106068824 */ /* 0x100fe200078e0a04 */
[----:B------:R-:W-:Y:S01]  /*1550*/  LOP3.LUT R165, RZ, R2, RZ, 0x33, !PT ;  /* 0x00000002ffa57212 */ /* 0x000fe200078e33ff */
[----:B------:R-:W-:Y:S01]  /*1560*/  IMAD.HI.U32 R2, R5, R11, RZ ;  /* 0x0000000b05027227 */ /* 0x000fe200078e00ff */
[----:B------:R-:W-:Y:S02]  /*1570*/  IABS R12, R198 ;  /* 0x000000c6000c7213 */ /* 0x000fe40000000000 */
[----:B------:R-:W-:Y:S01]  /*1580*/  SEL R166, R165, R166, !P6 ;  /* 0x000000a6a5a67207 */ /* 0x000fe20007000000 */
[----:B------:R-:W-:Y:S01]  /*1590*/  @!P3 IMAD.IADD R7, R7, 0x1, -R4 ;  /* 0x000000010707b824 */ /* 0x000fe200078e0a04 */
[----:B------:R-:W-:Y:S01]  /*15a0*/  SEL R165, R165, R10, !P6 ;  /* 0x0000000aa5a57207 */ /* 0x000fe20007000000 */
[----:B------:R-:W-:Y:S01]  /*15b0*/  IMAD.MOV R10, RZ, RZ, -R2 ;  /* 0x000000ffff0a7224 */ /* 0x000fe200078e0a02 */
[C---:B------:R-:W-:Y:S01]  /*15c0*/  ISETP.GT.U32.AND P6, PT, R4.reuse, R9, PT ;  /* 0x000000090400720c */ /* 0x040fe20003fc4070 */
[----:B------:R-:W-:Y:S01]  /*15d0*/  IMAD.HI.U32 R8, R5, R12, RZ ;  /* 0x0000000c05087227 */ /* 0x000fe200078e00ff */
[----:B------:R-:W-:-:S02]  /*15e0*/  ISETP.GT.U32.AND P0, PT, R4, R6, PT ;  /* 0x000000060400720c */ /* 0x000fc40003f04070 */
[----:B------:R-:W-:Y:S01]  /*15f0*/  ISETP.GE.AND P3, PT, R198, RZ, PT ;  /* 0x000000ffc600720c */ /* 0x000fe20003f66270 */
[----:B------:R-:W-:-:S04]  /*1600*/  IMAD.HI.U32 R2, R5, R14, RZ ;  /* 0x0000000e05027227 */ /* 0x000fc800078e00ff */
[----:B------:R-:W-:Y:S02]  /*1610*/  IMAD.MOV R13, RZ, RZ, -R8 ;  /* 0x000000ffff0d7224 */ /* 0x000fe400078e0a08 */
[----:B------:R-:W-:Y:S02]  /*1620*/  IMAD.MOV R15, RZ, RZ, -R2 ;  /* 0x000000ffff0f7224 */ /* 0x000fe400078e0a02 */
[C---:B------:R-:W-:Y:S02]  /*1630*/  IMAD R8, R4.reuse, R10, R11 ;  /* 0x0000000a04087224 */ /* 0x040fe400078e020b */
[----:B------:R-:W-:Y:S02]  /*1640*/  IMAD.MOV.U32 R2, RZ, RZ, R7 ;  /* 0x000000ffff027224 */ /* 0x000fe400078e0007 */
[----:B------:R-:W-:Y:S02]  /*1650*/  @!P6 IMAD.IADD R9, R9, 0x1, -R4 ;  /* 0x000000010909e824 */ /* 0x000fe400078e0a04 */
[----:B------:R-:W-:Y:S01]  /*1660*/  @!P5 IMAD.MOV R2, RZ, RZ, -R2 ;  /* 0x000000ffff02d224 */ /* 0x000fe200078e0a02 */
[C---:B------:R-:W-:Y:S01]  /*1670*/  ISETP.GT.U32.AND P5, PT, R4.reuse, R8, PT ;  /* 0x000000080400720c */ /* 0x040fe20003fa4070 */
[----:B------:R-:W-:Y:S01]  /*1680*/  IMAD.HI.U32 R7, R5, R16, RZ ;  /* 0x0000001005077227 */ /* 0x000fe200078e00ff */
[----:B------:R-:W-:-:S03]  /*1690*/  ISETP.GT.U32.AND P6, PT, R4, R9, PT ;  /* 0x000000090400720c */ /* 0x000fc60003fc4070 */
[----:B------:R-:W-:Y:S01]  /*16a0*/  @!P0 IMAD.IADD R6, R6, 0x1, -R4 ;  /* 0x0000000106068824 */ /* 0x000fe200078e0a04 */
[----:B------:R-:W-:Y:S01]  /*16b0*/  ISETP.GE.AND P0, PT, R197, RZ, PT ;  /* 0x000000ffc500720c */ /* 0x000fe20003f06270 */
[C---:B------:R-:W-:Y:S01]  /*16c0*/  IMAD R11, R4.reuse, R13, R12 ;  /* 0x0000000d040b7224 */ /* 0x040fe200078e020c */
[----:B------:R-:W-:Y:S01]  /*16d0*/  IABS R12, R195 ;  /* 0x000000c3000c7213 */ /* 0x000fe20000000000 */
[----:B------:R-:W-:Y:S02]  /*16e0*/  IMAD.MOV R7, RZ, RZ, -R7 ;  /* 0x000000ffff077224 */ /* 0x000fe400078e0a07 */
[----:B------:R-:W-:Y:S01]  /*16f0*/  @!P1 IMAD.MOV R6, RZ, RZ, -R6 ;  /* 0x000000ffff069224 */ /* 0x000fe200078e0a06 */
[C---:B------:R-:W-:Y:S01]  /*1700*/  ISETP.GT.U32.AND P1, PT, R4.reuse, R11, PT ;  /* 0x0000000b0400720c */ /* 0x040fe20003f24070 */
[C---:B------:R-:W-:Y:S02]  /*1710*/  IMAD R13, R4.reuse, R7, R16 ;  /* 0x00000007040d7224 */ /* 0x040fe400078e0210 */
[----:B------:R-:W-:Y:S01]  /*1720*/  IMAD R10, R4, R15, R14 ;  /* 0x0000000f040a7224 */ /* 0x000fe200078e020e */
[----:B------:R-:W-:Y:S01]  /*1730*/  IABS R14, R194 ;  /* 0x000000c2000e7213 */ /* 0x000fe20000000000 */
[--C-:B------:R-:W-:Y:S01]  /*1740*/  @!P5 IMAD.IADD R8, R8, 0x1, -R4.reuse ;  /* 0x000000010808d824 */ /* 0x100fe200078e0a04 */
[C---:B------:R-:W-:Y:S01]  /*1750*/  ISETP.GT.U32.AND P5, PT, R4.reuse, R13, PT ;  /* 0x0000000d0400720c */ /* 0x040fe20003fa4070 */
[----:B------:R-:W-:Y:S01]  /*1760*/  @!P6 IMAD.IADD R9, R9, 0x1, -R4 ;  /* 0x000000010909e824 */ /* 0x000fe200078e0a04 */
[----:B------:R-:W-:Y:S01]  /*1770*/  ISETP.GT.U32.AND P6, PT, R4, R10, PT ;  /* 0x0000000a0400720c */ /* 0x000fe20003fc4070 */
[----:B------:R-:W-:-:S04]  /*1780*/  IMAD.HI.U32 R7, R5, R14, RZ ;  /* 0x0000000e05077227 */ /* 0x000fc800078e00ff */
[----:B------:R-:W-:Y:S02]  /*1790*/  IMAD.MOV.U32 R16, RZ, RZ, R12 ;  /* 0x000000ffff107224 */ /* 0x000fe400078e000c */
[----:B------:R-:W-:Y:S02]  /*17a0*/  IMAD.MOV R15, RZ, RZ, -R7 ;  /* 0x000000ffff0f7224 */ /* 0x000fe400078e0a07 */
[----:B------:R-:W-:Y:S01]  /*17b0*/  @!P1 IMAD.IADD R11, R11, 0x1, -R4 ;  /* 0x000000010b0b9824 */ /* 0x000fe200078e0a04 */
[----:B------:R-:W-:Y:S01]  /*17c0*/  ISETP.GT.U32.AND P1, PT, R4, R8, PT ;  /* 0x000000080400720c */ /* 0x000fe20003f24070 */
[----:B------:R-:W-:Y:S02]  /*17d0*/  IMAD.MOV.U32 R7, RZ, RZ, R9 ;  /* 0x000000ffff077224 */ /* 0x000fe400078e0009 */
[----:B------:R-:W-:-:S04]  /*17e0*/  IMAD.HI.U32 R12, R5, R16, RZ ;  /* 0x00000010050c7227 */ /* 0x000fc800078e00ff */
[----:B------:R-:W-:Y:S01]  /*17f0*/  @!P4 IMAD.MOV R7, RZ, RZ, -R7 ;  /* 0x000000ffff07c224 */ /* 0x000fe200078e0a07 */
[----:B------:R-:W-:Y:S01]  /*1800*/  ISETP.GT.U32.AND P4, PT, R4, R11, PT ;  /* 0x0000000b0400720c */ /* 0x000fe20003f84070 */
[----:B------:R-:W-:Y:S02]  /*1810*/  @!P5 IMAD.IADD R13, R13, 0x1, -R4 ;  /* 0x000000010d0dd824 */ /* 0x000fe400078e0a04 */
[----:B------:R-:W-:Y:S02]  /*1820*/  IMAD.MOV R9, RZ, RZ, -R12 ;  /* 0x000000ffff097224 */ /* 0x000fe400078e0a0c */
[----:B------:R-:W-:Y:S01]  /*1830*/  @!P6 IMAD.IADD R10, R10, 0x1, -R4 ;  /* 0x000000010a0ae824 */ /* 0x000fe200078e0a04 */
[C---:B------:R-:W-:Y:S01]  /*1840*/  ISETP.GT.U32.AND P5, PT, R4.reuse, R13, PT ;  /* 0x0000000d0400720c */ /* 0x040fe20003fa4070 */
[C---:B------:R-:W-:Y:S02]  /*1850*/  IMAD R12, R4.reuse, R15, R14 ;  /* 0x0000000f040c7224 */ /* 0x040fe400078e020e */
[C---:B------:R-:W-:Y:S01]  /*1860*/  IMAD R15, R4.reuse, R9, R16 ;  /* 0x00000009040f7224 */ /* 0x040fe200078e0210 */
[----:B------:R-:W-:Y:S01]  /*1870*/  ISETP.GT.U32.AND P6, PT, R4, R10, PT ;  /* 0x0000000a0400720c */ /* 0x000fe20003fc4070 */
[----:B------:R-:W-:Y:S01]  /*1880*/  IMAD.HI.U32 R9, R5, R17, RZ ;  /* 0x0000001105097227 */ /* 0x000fe200078e00ff */
[----:B------:R-:W-:-:S03]  /*1890*/  IABS R16, R192 ;  /* 0x000000c000107213 */ /* 0x000fc60000000000 */
[----:B------:R-:W-:Y:S02]  /*18a0*/  IMAD.MOV R9, RZ, RZ, -R9 ;  /* 0x000000ffff097224 */ /* 0x000fe400078e0a09 */
[--C-:B------:R-:W-:Y:S01]  /*18b0*/  @!P4 IMAD.IADD R11, R11, 0x1, -R4.reuse ;  /* 0x000000010b0bc824 */ /* 0x100fe200078e0a04 */
[C---:B------:R-:W-:Y:S01]  /*18c0*/  ISETP.GT.U32.AND P4, PT, R4.reuse, R15, PT ;  /* 0x0000000f0400720c */ /* 0x040fe20003f84070 */
[----:B------:R-:W-:Y:S02]  /*18d0*/  IMAD R14, R4, R9, R17 ;  /* 0x00000009040e7224 */ /* 0x000fe400078e0211 */
[--C-:B------:R-:W-:Y:S02]  /*18e0*/  @!P5 IMAD.IADD R13, R13, 0x1, -R4.reuse ;  /* 0x000000010d0dd824 */ /* 0x100fe400078e0a04 */
[----:B------:R-:W-:Y:S01]  /*18f0*/  @!P6 IMAD.IADD R10, R10, 0x1, -R4 ;  /* 0x000000010a0ae824 */ /* 0x000fe200078e0a04 */
[----:B------:R-:W-:Y:S01]  /*1900*/  ISETP.GT.U32.AND P5, PT, R4, R14, PT ;  /* 0x0000000e0400720c */ /* 0x000fe20003fa4070 */
[----:B------:R-:W-:Y:S01]  /*1910*/  IMAD.HI.U32 R9, R5, R16, RZ ;  /* 0x0000001005097227 */ /* 0x000fe200078e00ff */
[----:B------:R-:W-:-:S03]  /*1920*/  ISETP.GE.AND P6, PT, R196, RZ, PT ;  /* 0x000000ffc400720c */ /* 0x000fc60003fc6270 */
[----:B------:R-:W-:Y:S02]  /*1930*/  IMAD.MOV R9, RZ, RZ, -R9 ;  /* 0x000000ffff097224 */ /* 0x000fe400078e0a09 */
[----:B------:R-:W-:Y:S01]  /*1940*/  @!P4 IMAD.IADD R15, R15, 0x1, -R4 ;  /* 0x000000010f0fc824 */ /* 0x000fe200078e0a04 */
[----:B------:R-:W-:Y:S01]  /*1950*/  ISETP.GE.AND P4, PT, R195, RZ, PT ;  /* 0x000000ffc300720c */ /* 0x000fe20003f86270 */
[----:B------:R-:W-:Y:S02]  /*1960*/  IMAD R17, R4, R9, R16 ;  /* 0x0000000904117224 */ /* 0x000fe400078e0210 */
[----:B------:R-:W-:Y:S02]  /*1970*/  IMAD.MOV.U32 R9, RZ, RZ, R11 ;  /* 0x000000ffff097224 */ /* 0x000fe400078e000b */
[----:B------:R-:W-:Y:S01]  /*1980*/  @!P5 IMAD.IADD R14, R14, 0x1, -R4 ;  /* 0x000000010e0ed824 */ /* 0x000fe200078e0a04 */
[----:B------:R-:W-:Y:S01]  /*1990*/  ISETP.GT.U32.AND P5, PT, R4, R15, PT ;  /* 0x0000000f0400720c */ /* 0x000fe20003fa4070 */
[----:B------:R-:W-:-:S02]  /*19a0*/  IMAD.MOV.U32 R11, RZ, RZ, R13 ;  /* 0x000000ffff0b7224 */ /* 0x000fc400078e000d */
[----:B------:R-:W-:-:S04]  /*19b0*/  IMAD.HI.U32 R16, R5, R19, RZ ;  /* 0x0000001305107227 */ /* 0x000fc800078e00ff */
[----:B------:R-:W-:Y:S01]  /*19c0*/  @!P6 IMAD.MOV R11, RZ, RZ, -R11 ;  /* 0x000000ffff0be224 */ /* 0x000fe200078e0a0b */
[C---:B------:R-:W-:Y:S01]  /*19d0*/  ISETP.GT.U32.AND P6, PT, R4.reuse, R17, PT ;  /* 0x000000110400720c */ /* 0x040fe20003fc4070 */
[----:B------:R-:W-:Y:S02]  /*19e0*/  IMAD.MOV R16, RZ, RZ, -R16 ;  /* 0x000000ffff107224 */ /* 0x000fe400078e0a10 */
[----:B------:R-:W-:Y:S02]  /*19f0*/  IMAD.MOV R13, RZ, RZ, -R18 ;  /* 0x000000ffff0d7224 */ /* 0x000fe400078e0a12 */
[C---:B------:R-:W-:Y:S02]  /*1a00*/  IMAD R16, R4.reuse, R16, R19 ;  /* 0x0000001004107224 */ /* 0x040fe400078e0213 */
[C---:B------:R-:W-:Y:S02]  /*1a10*/  IMAD R19, R4.reuse, R13, R20 ;  /* 0x0000000d04137224 */ /* 0x040fe400078e0214 */
[----:B------:R-:W-:Y:S01]  /*1a20*/  @!P5 IMAD.IADD R15, R15, 0x1, -R4 ;  /* 0x000000010f0fd824 */ /* 0x000fe200078e0a04 */
[----:B------:R-:W-:Y:S01]  /*1a30*/  ISETP.GT.U32.AND P5, PT, R4, R16, PT ;  /* 0x000000100400720c */ /* 0x000fe20003fa4070 */
[----:B------:R-:W-:-:S04]  /*1a40*/  IMAD.HI.U32 R18, R5, R21, RZ ;  /* 0x0000001505127227 */ /* 0x000fc800078e00ff */
[----:B------:R-:W-:Y:S01]  /*1a50*/  @!P6 IMAD.IADD R17, R17, 0x1, -R4 ;  /* 0x000000011111e824 */ /* 0x000fe200078e0a04 */
[----:B------:R-:W-:Y:S01]  /*1a60*/  ISETP.GT.U32.AND P6, PT, R4, R19, PT ;  /* 0x000000130400720c */ /* 0x000fe20003fc4070 */
[----:B------:R-:W-:-:S04]  /*1a70*/  IMAD.HI.U32 R20, R5, R22, RZ ;  /* 0x0000001605147227 */ /* 0x000fc800078e00ff */
[----:B------:R-:W-:Y:S02]  /*1a80*/  IMAD.MOV R18, RZ, RZ, -R18 ;  /* 0x000000ffff127224 */ /* 0x000fe400078e0a12 */
[----:B------:R-:W-:Y:S01]  /*1a90*/  @!P5 IMAD.IADD R16, R16, 0x1, -R4 ;  /* 0x000000011010d824 */ /* 0x000fe200078e0a04 */
[C---:B------:R-:W-:Y:S01]  /*1aa0*/  ISETP.GT.U32.AND P5, PT, R4.reuse, R17, PT ;  /* 0x000000110400720c */ /* 0x040fe20003fa4070 */
[----:B------:R-:W-:Y:S02]  /*1ab0*/  IMAD.MOV R23, RZ, RZ, -R20 ;  /* 0x000000ffff177224 */ /* 0x000fe400078e0a14 */
[C---:B------:R-:W-:Y:S02]  /*1ac0*/  IMAD R18, R4.reuse, R18, R21 ;  /* 0x0000001204127224 */ /* 0x040fe400078e0215 */
[----:B------:R-:W-:Y:S01]  /*1ad0*/  @!P6 IMAD.IADD R19, R19, 0x1, -R4 ;  /* 0x000000011313e824 */ /* 0x000fe200078e0a04 */
[C---:B------:R-:W-:Y:S01]  /*1ae0*/  ISETP.GT.U32.AND P6, PT, R4.reuse, R16, PT ;  /* 0x000000100400720c */ /* 0x040fe20003fc4070 */
[----:B------:R-:W-:-:S02]  /*1af0*/  IMAD R21, R4, R23, R22 ;  /* 0x0000001704157224 */ /* 0x000fc400078e0216 */
[----:B------:R-:W-:Y:S02]  /*1b00*/  IMAD.MOV.U32 R13, RZ, RZ, R15 ;  /* 0x000000ffff0d7224 */ /* 0x000fe400078e000f */
[----:B------:R-:W-:-:S04]  /*1b10*/  IMAD.HI.U32 R15, R5, R24, RZ ;  /* 0x00000018050f7227 */ /* 0x000fc800078e00ff */
[----:B------:R-:W-:Y:S01]  /*1b20*/  @!P4 IMAD.MOV R13, RZ, RZ, -R13 ;  /* 0x000000ffff0dc224 */ /* 0x000fe200078e0a0d */
[----:B------:R-:W-:Y:S01]  /*1b30*/  ISETP.GT.U32.AND P4, PT, R4, R19, PT ;  /* 0x000000130400720c */ /* 0x000fe20003f84070 */
[--C-:B------:R-:W-:Y:S01]  /*1b40*/  @!P1 IMAD.IADD R8, R8, 0x1, -R4.reuse ;  /* 0x0000000108089824 */ /* 0x100fe200078e0a04 */
[----:B------:R-:W-:Y:S01]  /*1b50*/  ISETP.GT.U32.AND P1, PT, R4, R12, PT ;  /* 0x0000000c0400720c */ /* 0x000fe20003f24070 */
[--C-:B------:R-:W-:Y:S01]  /*1b60*/  @!P6 IMAD.IADD R16, R16, 0x1, -R4.reuse ;  /* 0x000000011010e824 */ /* 0x100fe200078e0a04 */
[C---:B------:R-:W-:Y:S01]  /*1b70*/  ISETP.GT.U32.AND P6, PT, R4.reuse, R21, PT ;  /* 0x000000150400720c */ /* 0x040fe20003fc4070 */
[----:B------:R-:W-:Y:S02]  /*1b80*/  IMAD.MOV R23, RZ, RZ, -R15 ;  /* 0x000000ffff177224 */ /* 0x000fe400078e0a0f */
[----:B------:R-:W-:Y:S01]  /*1b90*/  @!P5 IMAD.IADD R17, R17, 0x1, -R4 ;  /* 0x000000011111d824 */ /* 0x000fe200078e0a04 */
[C---:B------:R-:W-:Y:S01]  /*1ba0*/  ISETP.GT.U32.AND P5, PT, R4.reuse, R18, PT ;  /* 0x000000120400720c */ /* 0x040fe20003fa4070 */
[----:B------:R-:W-:Y:S01]  /*1bb0*/  IMAD R20, R4, R23, R24 ;  /* 0x0000001704147224 */ /* 0x000fe200078e0218 */
[----:B------:R-:W-:Y:S01]  /*1bc0*/  IABS R23, R185 ;  /* 0x000000b900177213 */ /* 0x000fe20000000000 */
[----:B------:R-:W-:-:S02]  /*1bd0*/  IMAD.MOV.U32 R15, RZ, RZ, R17 ;  /* 0x000000ffff0f7224 */ /* 0x000fc400078e0011 */
[----:B------:R-:W-:-:S04]  /*1be0*/  IMAD.HI.U32 R17, R5, R25, RZ ;  /* 0x0000001905117227 */ /* 0x000fc800078e00ff */
[--C-:B------:R-:W-:Y:S02]  /*1bf0*/  @!P6 IMAD.IADD R21, R21, 0x1, -R4.reuse ;  /* 0x000000011515e824 */ /* 0x100fe400078e0a04 */
[--C-:B------:R-:W-:Y:S01]  /*1c00*/  @!P4 IMAD.IADD R19, R19, 0x1, -R4.reuse ;  /* 0x000000011313c824 */ /* 0x100fe200078e0a04 */
[C---:B------:R-:W-:Y:S01]  /*1c10*/  ISETP.GT.U32.AND P4, PT, R4.reuse, R20, PT ;  /* 0x000000140400720c */ /* 0x040fe20003f84070 */
[----:B------:R-:W-:Y:S01]  /*1c20*/  IMAD.MOV R22, RZ, RZ, -R17 ;  /* 0x000000ffff167224 */ /* 0x000fe200078e0a11 */
[----:B------:R-:W-:Y:S01]  /*1c30*/  ISETP.GT.U32.AND P6, PT, R4, R21, PT ;  /* 0x000000150400720c */ /* 0x000fe20003fc4070 */
[----:B------:R-:W-:Y:S01]  /*1c40*/  @!P1 IMAD.IADD R12, R12, 0x1, -R4 ;  /* 0x000000010c0c9824 */ /* 0x000fe200078e0a04 */
[----:B------:R-:W-:Y:S01]  /*1c50*/  ISETP.GE.AND P1, PT, R194, RZ, PT ;  /* 0x000000ffc200720c */ /* 0x000fe20003f26270 */
[----:B------:R-:W-:-:S04]  /*1c60*/  IMAD.HI.U32 R17, R5, R23, RZ ;  /* 0x0000001705117227 */ /* 0x000fc800078e00ff */
[C---:B------:R-:W-:Y:S02]  /*1c70*/  IMAD R25, R4.reuse, R22, R25 ;  /* 0x0000001604197224 */ /* 0x040fe400078e0219 */
[----:B------:R-:W-:Y:S01]  /*1c80*/  @!P2 IMAD.MOV R8, RZ, RZ, -R8 ;  /* 0x000000ffff08a224 */ /* 0x000fe200078e0a08 */
[C---:B------:R-:W-:Y:S01]  /*1c90*/  ISETP.GT.U32.AND P2, PT, R4.reuse, R12, PT ;  /* 0x0000000c0400720c */ /* 0x040fe20003f44070 */
[----:B------:R-:W-:Y:S02]  /*1ca0*/  IMAD.MOV R24, RZ, RZ, -R17 ;  /* 0x000000ffff187224 */ /* 0x000fe400078e0a11 */
[----:B------:R-:W-:Y:S01]  /*1cb0*/  @!P6 IMAD.IADD R21, R21, 0x1, -R4 ;  /* 0x000000011515e824 */ /* 0x000fe200078e0a04 */
[----:B------:R-:W-:Y:S01]  /*1cc0*/  ISETP.GT.U32.AND P6, PT, R4, R25, PT ;  /* 0x000000190400720c */ /* 0x000fe20003fc4070 */
[----:B------:R-:W-:-:S04]  /*1cd0*/  IMAD.HI.U32 R17, R5, R26, RZ ;  /* 0x0000001a05117227 */ /* 0x000fc800078e00ff */
[----:B------:R-:W-:Y:S02]  /*1ce0*/  @!P4 IMAD.IADD R20, R20, 0x1, -R4 ;  /* 0x000000011414c824 */ /* 0x000fe400078e0a04 */
[----:B------:R-:W-:-:S03]  /*1cf0*/  IMAD.HI.U32 R22, R5, R27, RZ ;  /* 0x0000001b05167227 */ /* 0x000fc600078e00ff */
[C---:B------:R-:W-:Y:S01]  /*1d00*/  ISETP.GT.U32.AND P4, PT, R4.reuse, R20, PT ;  /* 0x000000140400720c */ /* 0x040fe20003f84070 */
[----:B------:R-:W-:Y:S02]  /*1d10*/  IMAD.MOV R17, RZ, RZ, -R17 ;  /* 0x000000ffff117224 */ /* 0x000fe400078e0a11 */
[C---:B------:R-:W-:Y:S02]  /*1d20*/  IMAD R23, R4.reuse, R24, R23 ;  /* 0x0000001804177224 */ /* 0x040fe400078e0217 */
[----:B------:R-:W-:Y:S01]  /*1d30*/  @!P3 IMAD.MOV R9, RZ, RZ, -R9 ;  /* 0x000000ffff09b224 */ /* 0x000fe200078e0a09 */
[C---:B------:R-:W-:Y:S01]  /*1d40*/  ISETP.GT.U32.AND P3, PT, R4.reuse, R14, PT ;  /* 0x0000000e0400720c */ /* 0x040fe20003f64070 */
[----:B------:R-:W-:Y:S02]  /*1d50*/  IMAD.MOV R24, RZ, RZ, -R22 ;  /* 0x000000ffff187224 */ /* 0x000fe400078e0a16 */
[----:B------:R-:W-:Y:S02]  /*1d60*/  IMAD R22, R4, R17, R26 ;  /* 0x0000001104167224 */ /* 0x000fe400078e021a */
[----:B------:R-:W-:-:S04]  /*1d70*/  IMAD.HI.U32 R17, R5, R28, RZ ;  /* 0x0000001c05117227 */ /* 0x000fc800078e00ff */
[----:B------:R-:W-:Y:S01]  /*1d80*/  @!P0 IMAD.MOV R10, RZ, RZ, -R10 ;  /* 0x000000ffff0a8224 */ /* 0x000fe200078e0a0a */
[----:B------:R-:W-:Y:S01]  /*1d90*/  ISETP.GE.AND P0, PT, R193, RZ, PT ;  /* 0x000000ffc100720c */ /* 0x000fe20003f06270 */
[--C-:B------:R-:W-:Y:S01]  /*1da0*/  @!P2 IMAD.IADD R12, R12, 0x1, -R4.reuse ;  /* 0x000000010c0ca824 */ /* 0x100fe200078e0a04 */
[----:B------:R-:W-:Y:S01]  /*1db0*/  ISETP.GE.AND P2, PT, R192, RZ, PT ;  /* 0x000000ffc000720c */ /* 0x000fe20003f46270 */
[----:B------:R-:W-:Y:S01]  /*1dc0*/  @!P6 IMAD.IADD R25, R25, 0x1, -R4 ;  /* 0x000000011919e824 */ /* 0x000fe200078e0a04 */
[C---:B------:R-:W-:Y:S01]  /*1dd0*/  ISETP.GT.U32.AND P6, PT, R4.reuse, R22, PT ;  /* 0x000000160400720c */ /* 0x040fe20003fc4070 */
[----:B------:R-:W-:Y:S02]  /*1de0*/  IMAD.MOV R17, RZ, RZ, -R17 ;  /* 0x000000ffff117224 */ /* 0x000fe400078e0a11 */
[----:B------:R-:W-:Y:S02]  /*1df0*/  IMAD R24, R4, R24, R27 ;  /* 0x0000001804187224 */ /* 0x000fe400078e021b */
[----:B------:R-:W-:Y:S01]  /*1e00*/  @!P1 IMAD.MOV R12, RZ, RZ, -R12 ;  /* 0x000000ffff0c9224 */ /* 0x000fe200078e0a0c */
[----:B------:R-:W-:Y:S01]  /*1e10*/  ISETP.GE.AND P1, PT, R190, RZ, PT ;  /* 0x000000ffbe00720c */ /* 0x000fe20003f26270 */
[----:B------:R-:W-:-:S02]  /*1e20*/  @!P5 IMAD.IADD R18, R18, 0x1, -R4 ;  /* 0x000000011212d824 */ /* 0x000fc400078e0a04 */
[C---:B------:R-:W-:Y:S02]  /*1e30*/  IMAD R27, R4.reuse, R17, R28 ;  /* 0x00000011041b7224 */ /* 0x040fe400078e021c */
[----:B------:R-:W-:Y:S01]  /*1e40*/  IMAD.HI.U32 R17, R5, R29, RZ ;  /* 0x0000001d05117227 */ /* 0x000fe200078e00ff */
[----:B------:R-:W-:-:S03]  /*1e50*/  ISETP.GT.U32.AND P5, PT, R4, R18, PT ;  /* 0x000000120400720c */ /* 0x000fc60003fa4070 */
[--C-:B------:R-:W-:Y:S01]  /*1e60*/  @!P3 IMAD.IADD R14, R14, 0x1, -R4.reuse ;  /* 0x000000010e0eb824 */ /* 0x100fe200078e0a04 */
[----:B------:R-:W-:Y:S01]  /*1e70*/  ISETP.GE.AND P3, PT, R191, RZ, PT ;  /* 0x000000ffbf00720c */ /* 0x000fe20003f66270 */
[----:B------:R-:W-:Y:S01]  /*1e80*/  @!P4 IMAD.IADD R20, R20, 0x1, -R4 ;  /* 0x000000011414c824 */ /* 0x000fe200078e0a04 */
[----:B------:R-:W-:Y:S01]  /*1e90*/  ISETP.GT.U32.AND P4, PT, R4, R23, PT ;  /* 0x000000170400720c */ /* 0x000fe20003f84070 */
[----:B------:R-:W-:-:S04]  /*1ea0*/  IMAD.HI.U32 R26, R5, R31, RZ ;  /* 0x0000001f051a7227 */ /* 0x000fc800078e00ff */
[----:B------:R-:W-:Y:S02]  /*1eb0*/  IMAD.MOV R17, RZ, RZ, -R17 ;  /* 0x000000ffff117224 */ /* 0x000fe400078e0a11 */
[----:B------:R-:W-:Y:S01]  /*1ec0*/  @!P0 IMAD.MOV R14, RZ, RZ, -R14 ;  /* 0x000000ffff0e8224 */ /* 0x000fe200078e0a0e */
[----:B------:R-:W-:Y:S01]  /*1ed0*/  ISETP.GE.AND P0, PT, R189, RZ, PT ;  /* 0x000000ffbd00720c */ /* 0x000fe20003f06270 */
[----:B------:R-:W-:Y:S02]  /*1ee0*/  IMAD.MOV R44, RZ, RZ, -R26 ;  /* 0x000000ffff2c7224 */ /* 0x000fe400078e0a1a */
[----:B------:R-:W-:Y:S02]  /*1ef0*/  IMAD R26, R4, R17, R29 ;  /* 0x00000011041a7224 */ /* 0x000fe400078e021d */
[----:B------:R-:W-:Y:S01]  /*1f00*/  @!P6 IMAD.IADD R22, R22, 0x1, -R4 ;  /* 0x000000011616e824 */ /* 0x000fe200078e0a04 */
[----:B------:R-:W-:Y:S01]  /*1f10*/  ISETP.GT.U32.AND P6, PT, R4, R27, PT ;  /* 0x0000001b0400720c */ /* 0x000fe20003fc4070 */
[----:B------:R-:W-:-:S02]  /*1f20*/  IMAD.MOV.U32 R17, RZ, RZ, R19 ;  /* 0x000000ffff117224 */ /* 0x000fc400078e0013 */
[----:B------:R-:W-:Y:S01]  /*1f30*/  @!P2 IMAD.MOV R15, RZ, RZ, -R15 ;  /* 0x000000ffff0fa224 */ /* 0x000fe200078e0a0f */
[----:B------:R-:W-:Y:S01]  /*1f40*/  ISETP.GE.AND P2, PT, R188, RZ, PT ;  /* 0x000000ffbc00720c */ /* 0x000fe20003f46270 */
[----:B------:R-:W-:Y:S01]  /*1f50*/  @!P1 IMAD.MOV R17, RZ, RZ, -R17 ;  /* 0x000000ffff119224 */ /* 0x000fe200078e0a11 */
[----:B------:R-:W-:Y:S01]  /*1f60*/  ISETP.GT.U32.AND P1, PT, R4, R25, PT ;  /* 0x000000190400720c */ /* 0x000fe20003f24070 */
[--C-:B------:R-:W-:Y:S01]  /*1f70*/  @!P5 IMAD.IADD R18, R18, 0x1, -R4.reuse ;  /* 0x000000011212d824 */ /* 0x100fe200078e0a04 */
[----:B------:R-:W-:Y:S01]  /*1f80*/  ISETP.GE.AND P5, PT, R186, RZ, PT ;  /* 0x000000ffba00720c */ /* 0x000fe20003fa6270 */
[----:B------:R-:W-:Y:S01]  /*1f90*/  @!P4 IMAD.IADD R23, R23, 0x1, -R4 ;  /* 0x000000011717c824 */ /* 0x000fe200078e0a04 */
[C---:B------:R-:W-:Y:S01]  /*1fa0*/  ISETP.GT.U32.AND P4, PT, R4.reuse, R24, PT ;  /* 0x000000180400720c */ /* 0x040fe20003f84070 */
[----:B------:R-:W-:Y:S01]  /*1fb0*/  @!P3 IMAD.MOV R16, RZ, RZ, -R16 ;  /* 0x000000ffff10b224 */ /* 0x000fe200078e0a10 */
[----:B------:R-:W-:Y:S01]  /*1fc0*/  ISETP.GE.AND P3, PT, R187, RZ, PT ;  /* 0x000000ffbb00720c */ /* 0x000fe20003f66270 */
[----:B------:R-:W-:Y:S01]  /*1fd0*/  @!P0 IMAD.MOV R18, RZ, RZ, -R18 ;  /* 0x000000ffff128224 */ /* 0x000fe200078e0a12 */
[----:B------:R-:W-:Y:S01]  /*1fe0*/  ISETP.GT.U32.AND P0, PT, R4, R23, PT ;  /* 0x000000170400720c */ /* 0x000fe20003f04070 */
[----:B------:R-:W-:-:S02]  /*1ff0*/  @!P6 IMAD.IADD R27, R27, 0x1, -R4 ;  /* 0x000000011b1be824 */ /* 0x000fc400078e0a04 */
[----:B------:R-:W-:Y:S02]  /*2000*/  IMAD.MOV.U32 R19, RZ, RZ, R21 ;  /* 0x000000ffff137224 */ /* 0x000fe400078e0015 */
[----:B------:R-:W-:Y:S01]  /*2010*/  @!P1 IMAD.IADD R25, R25, 0x1, -R4 ;  /* 0x0000000119199824 */ /* 0x000fe200078e0a04 */
[C---:B------:R-:W-:Y:S01]  /*2020*/  ISETP.GT.U32.AND P6, PT, R4.reuse, R27, PT ;  /* 0x0000001b0400720c */ /* 0x040fe20003fc4070 */
[----:B------:R-:W-:Y:S01]  /*2030*/  IMAD.HI.U32 R28, R5, R45, RZ ;  /* 0x0000002d051c7227 */ /* 0x000fe200078e00ff */
[----:B------:R-:W-:-:S03]  /*2040*/  ISETP.GT.U32.AND P1, PT, R4, R26, PT ;  /* 0x0000001a0400720c */ /* 0x000fc60003f24070 */
[----:B------:R-:W-:-:S04]  /*2050*/  IMAD.HI.U32 R30, R5, R46, RZ ;  /* 0x0000002e051e7227 */ /* 0x000fc800078e00ff */
[----:B------:R-:W-:Y:S01]  /*2060*/  @!P4 IMAD.IADD R24, R24, 0x1, -R4 ;  /* 0x000000011818c824 */ /* 0x000fe200078e0a04 */
[----:B------:R-:W-:Y:S01]  /*2070*/  ISETP.GE.AND P4, PT, R185, RZ, PT ;  /* 0x000000ffb900720c */ /* 0x000fe20003f86270 */
[C---:B------:R-:W-:Y:S01]  /*2080*/  IMAD R29, R4.reuse, R44, R31 ;  /* 0x0000002c041d7224 */ /* 0x040fe200078e021f */
[----:B------:R-:W-:Y:S01]  /*2090*/  IABS R44, R179 ;  /* 0x000000b3002c7213 */ /* 0x000fe20000000000 */
[----:B------:R-:W-:Y:S01]  /*20a0*/  @!P2 IMAD.MOV R19, RZ, RZ, -R19 ;  /* 0x000000ffff13a224 */ /* 0x000fe200078e0a13 */
[C---:B------:R-:W-:Y:S01]  /*20b0*/  ISETP.GT.U32.AND P2, PT, R4.reuse, R22, PT ;  /* 0x000000160400720c */ /* 0x040fe20003f44070 */
[----:B------:R-:W-:Y:S02]  /*20c0*/  IMAD.MOV R28, RZ, RZ, -R28 ;  /* 0x000000ffff1c7224 */ /* 0x000fe400078e0a1c */
[----:B------:R-:W-:Y:S02]  /*20d0*/  IMAD.MOV R31, RZ, RZ, -R30 ;  /* 0x000000ffff1f7224 */ /* 0x000fe400078e0a1e */
[----:B------:R-:W-:Y:S01]  /*20e0*/  @!P3 IMAD.MOV R20, RZ, RZ, -R20 ;  /* 0x000000ffff14b224 */ /* 0x000fe200078e0a14 */
[C---:B------:R-:W-:Y:S01]  /*20f0*/  ISETP.GT.U32.AND P3, PT, R4.reuse, R24, PT ;  /* 0x000000180400720c */ /* 0x040fe20003f64070 */
[----:B------:R-:W-:Y:S01]  /*2100*/  @!P0 IMAD.IADD R23, R23, 0x1, -R4 ;  /* 0x0000000117178824 */ /* 0x000fe200078e0a04 */
[C---:B------:R-:W-:Y:S01]  /*2110*/  ISETP.GT.U32.AND P0, PT, R4.reuse, R29, PT ;  /* 0x0000001d0400720c */ /* 0x040fe20003f04070 */
[C---:B------:R-:W-:Y:S01]  /*2120*/  IMAD R28, R4.reuse, R28, R45 ;  /* 0x0000001c041c7224 */ /* 0x040fe200078e022d */
[----:B------:R-:W-:Y:S01]  /*2130*/  IABS R45, R175 ;  /* 0x000000af002d7213 */ /* 0x000fe20000000000 */
[----:B------:R-:W-:-:S02]  /*2140*/  IMAD R31, R4, R31, R46 ;  /* 0x0000001f041f7224 */ /* 0x000fc400078e022e */
[----:B------:R-:W-:-:S04]  /*2150*/  IMAD.HI.U32 R21, R5, R44, RZ ;  /* 0x0000002c05157227 */ /* 0x000fc800078e00ff */
[--C-:B------:R-:W-:Y:S01]  /*2160*/  @!P6 IMAD.IADD R27, R27, 0x1, -R4.reuse ;  /* 0x000000011b1be824 */ /* 0x100fe200078e0a04 */
[----:B------:R-:W-:Y:S01]  /*2170*/  ISETP.GT.U32.AND P6, PT, R4, R31, PT ;  /* 0x0000001f0400720c */ /* 0x000fe20003fc4070 */
[----:B------:R-:W-:Y:S01]  /*2180*/  @!P1 IMAD.IADD R26, R26, 0x1, -R4 ;  /* 0x000000011a1a9824 */ /* 0x000fe200078e0a04 */
[----:B------:R-:W-:Y:S01]  /*2190*/  ISETP.GE.AND P1, PT, R182, RZ, PT ;  /* 0x000000ffb600720c */ /* 0x000fe20003f26270 */
[----:B------:R-:W-:-:S04]  /*21a0*/  IMAD.HI.U32 R30, R5, R45, RZ ;  /* 0x0000002d051e7227 */ /* 0x000fc800078e00ff */
[----:B------:R-:W-:Y:S02]  /*21b0*/  IMAD.MOV R21, RZ, RZ, -R21 ;  /* 0x000000ffff157224 */ /* 0x000fe400078e0a15 */
[----:B------:R-:W-:Y:S01]  /*21c0*/  @!P2 IMAD.IADD R22, R22, 0x1, -R4 ;  /* 0x000000011616a824 */ /* 0x000fe200078e0a04 */
[C---:B------:R-:W-:Y:S01]  /*21d0*/  ISETP.GT.U32.AND P2, PT, R4.reuse, R28, PT ;  /* 0x0000001c0400720c */ /* 0x040fe20003f44070 */
[----:B------:R-:W-:Y:S02]  /*21e0*/  IMAD.MOV R46, RZ, RZ, -R30 ;  /* 0x000000ffff2e7224 */ /* 0x000fe400078e0a1e */
[----:B------:R-:W-:Y:S02]  /*21f0*/  IMAD R30, R4, R21, R44 ;  /* 0x00000015041e7224 */ /* 0x000fe400078e022c */
[--C-:B------:R-:W-:Y:S01]  /*2200*/  @!P3 IMAD.IADD R24, R24, 0x1, -R4.reuse ;  /* 0x000000011818b824 */ /* 0x100fe200078e0a04 */
[----:B------:R-:W-:Y:S01]  /*2210*/  ISETP.GE.AND P3, PT, R181, RZ, PT ;  /* 0x000000ffb500720c */ /* 0x000fe20003f66270 */
[----:B------:R-:W-:Y:S01]  /*2220*/  @!P0 IMAD.IADD R29, R29, 0x1, -R4 ;  /* 0x000000011d1d8824 */ /* 0x000fe200078e0a04 */
[----:B------:R-:W-:Y:S01]  /*2230*/  ISETP.GE.AND P0, PT, R183, RZ, PT ;  /* 0x000000ffb700720c */ /* 0x000fe20003f06270 */
[----:B------:R-:W-:-:S02]  /*2240*/  IMAD.MOV.U32 R21, RZ, RZ, R23 ;  /* 0x000000ffff157224 */ /* 0x000fc400078e0017 */
[----:B------:R-:W-:Y:S01]  /*2250*/  @!P6 IMAD.IADD R31, R31, 0x1, -R4 ;  /* 0x000000011f1fe824 */ /* 0x000fe200078e0a04 */
[C---:B------:R-:W-:Y:S01]  /*2260*/  ISETP.GT.U32.AND P6, PT, R4.reuse, R26, PT ;  /* 0x0000001a0400720c */ /* 0x040fe20003fc4070 */
[----:B------:R-:W-:Y:S01]  /*2270*/  @!P4 IMAD.MOV R21, RZ, RZ, -R21 ;  /* 0x000000ffff15c224 */ /* 0x000fe200078e0a15 */
[C---:B------:R-:W-:Y:S01]  /*2280*/  ISETP.GT.U32.AND P4, PT, R4.reuse, R29, PT ;  /* 0x0000001d0400720c */ /* 0x040fe20003f84070 */
[----:B------:R-:W-:Y:S01]  /*2290*/  @!P1 IMAD.MOV R24, RZ, RZ, -R24 ;  /* 0x000000ffff189224 */ /* 0x000fe200078e0a18 */
[----:B------:R-:W-:Y:S01]  /*22a0*/  ISETP.GT.U32.AND P1, PT, R4, R30, PT ;  /* 0x0000001e0400720c */ /* 0x000fe20003f24070 */
[----:B------:R-:W-:Y:S01]  /*22b0*/  @!P2 IMAD.IADD R28, R28, 0x1, -R4 ;  /* 0x000000011c1ca824 */ /* 0x000fe200078e0a04 */
[----:B------:R-:W-:Y:S01]  /*22c0*/  ISETP.GE.AND P2, PT, R184, RZ, PT ;  /* 0x000000ffb800720c */ /* 0x000fe20003f46270 */
[----:B------:R-:W-:Y:S02]  /*22d0*/  @!P5 IMAD.MOV R25, RZ, RZ, -R25 ;  /* 0x000000ffff19d224 */ /* 0x000fe400078e0a19 */
[----:B------:R-:W-:Y:S01]  /*22e0*/  @!P3 IMAD.MOV R22, RZ, RZ, -R22 ;  /* 0x000000ffff16b224 */ /* 0x000fe200078e0a16 */
[C---:B------:R-:W-:Y:S01]  /*22f0*/  ISETP.GT.U32.AND P5, PT, R4.reuse, R28, PT ;  /* 0x0000001c0400720c */ /* 0x040fe20003fa4070 */
[C---:B------:R-:W-:Y:S01]  /*2300*/  IMAD R45, R4.reuse, R46, R45 ;  /* 0x0000002e042d7224 */ /* 0x040fe200078e022d */
[----:B------:R-:W-:Y:S01]  /*2310*/  ISETP.GT.U32.AND P3, PT, R4, R31, PT ;  /* 0x0000001f0400720c */ /* 0x000fe20003f64070 */
[--C-:B------:R-:W-:Y:S01]  /*2320*/  @!P6 IMAD.IADD R26, R26, 0x1, -R4.reuse ;  /* 0x000000011a1ae824 */ /* 0x100fe200078e0a04 */
[----:B------:R-:W-:Y:S01]  /*2330*/  IABS R46, R38 ;  /* 0x00000026002e7213 */ /* 0x000fe20000000000 */
[--C-:B------:R-:W-:Y:S01]  /*2340*/  @!P4 IMAD.IADD R29, R29, 0x1, -R4.reuse ;  /* 0x000000011d1dc824 */ /* 0x100fe200078e0a04 */
[----:B------:R-:W-:Y:S01]  /*2350*/  ISETP.GE.AND P4, PT, R180, RZ, PT ;  /* 0x000000ffb400720c */ /* 0x000fe20003f86270 */
[----:B------:R-:W-:Y:S01]  /*2360*/  @!P1 IMAD.IADD R30, R30, 0x1, -R4 ;  /* 0x000000011e1e9824 */ /* 0x000fe200078e0a04 */
[----:B------:R-:W-:Y:S01]  /*2370*/  ISETP.GT.U32.AND P6, PT, R4, R45, PT ;  /* 0x0000002d0400720c */ /* 0x000fe20003fc4070 */
[----:B------:R-:W-:Y:S01]  /*2380*/  IMAD.MOV.U32 R23, RZ, RZ, R27 ;  /* 0x000000ffff177224 */ /* 0x000fe200078e001b */
[----:B------:R-:W-:Y:S01]  /*2390*/  ISETP.GE.AND P1, PT, R175, RZ, PT ;  /* 0x000000ffaf00720c */ /* 0x000fe20003f26270 */
[----:B------:R-:W-:-:S04]  /*23a0*/  IMAD.HI.U32 R27, R5, R47, RZ ;  /* 0x0000002f051b7227 */ /* 0x000fc800078e00ff */
[----:B------:R-:W-:Y:S01]  /*23b0*/  @!P2 IMAD.MOV R26, RZ, RZ, -R26 ;  /* 0x000000ffff1aa224 */ /* 0x000fe200078e0a1a */
[----:B------:R-:W-:Y:S01]  /*23c0*/  ISETP.GT.U32.AND P2, PT, R4, R30, PT ;  /* 0x0000001e0400720c */ /* 0x000fe20003f44070 */
[----:B------:R-:W-:Y:S01]  /*23d0*/  @!P0 IMAD.MOV R23, RZ, RZ, -R23 ;  /* 0x000000ffff178224 */ /* 0x000fe200078e0a17 */
[----:B------:R-:W-:Y:S01]  /*23e0*/  ISETP.GE.AND P0, PT, R178, RZ, PT ;  /* 0x000000ffb200720c */ /* 0x000fe20003f06270 */
[--C-:B------:R-:W-:Y:S01]  /*23f0*/  @!P5 IMAD.IADD R28, R28, 0x1, -R4.reuse ;  /* 0x000000011c1cd824 */ /* 0x100fe200078e0a04 */
[----:B------:R-:W-:Y:S01]  /*2400*/  ISETP.GE.AND P5, PT, R177, RZ, PT ;  /* 0x000000ffb100720c */ /* 0x000fe20003fa6270 */
[----:B------:R-:W-:Y:S02]  /*2410*/  IMAD.MOV R27, RZ, RZ, -R27 ;  /* 0x000000ffff1b7224 */ /* 0x000fe400078e0a1b */
[----:B------:R-:W-:Y:S01]  /*2420*/  @!P3 IMAD.IADD R31, R31, 0x1, -R4 ;  /* 0x000000011f1fb824 */ /* 0x000fe200078e0a04 */
[----:B------:R-:W-:Y:S01]  /*2430*/  ISETP.GE.AND P3, PT, R179, RZ, PT ;  /* 0x000000ffb300720c */ /* 0x000fe20003f66270 */
[----:B------:R-:W-:-:S04]  /*2440*/  IMAD.HI.U32 R44, R5, R46, RZ ;  /* 0x0000002e052c7227 */ /* 0x000fc800078e00ff */
[C---:B------:R-:W-:Y:S02]  /*2450*/  IMAD R47, R4.reuse, R27, R47 ;  /* 0x0000001b042f7224 */ /* 0x040fe400078e022f */
[----:B------:R-:W-:Y:S01]  /*2460*/  @!P4 IMAD.MOV R28, RZ, RZ, -R28 ;  /* 0x000000ffff1cc224 */ /* 0x000fe200078e0a1c */
[----:B------:R-:W-:Y:S01]  /*2470*/  ISETP.GE.AND P4, PT, R33, RZ, PT ;  /* 0x000000ff2100720c */ /* 0x000fe20003f86270 */
[----:B------:R-:W-:Y:S01]  /*2480*/  IMAD.MOV R33, RZ, RZ, -R44 ;  /* 0x000000ffff217224 */ /* 0x000fe200078e0a2c */
[----:B------:R-:W-:Y:S01]  /*2490*/  IABS R44, R34 ;  /* 0x00000022002c7213 */ /* 0x000fe20000000000 */
[--C-:B------:R-:W-:Y:S01]  /*24a0*/  @!P6 IMAD.IADD R45, R45, 0x1, -R4.reuse ;  /* 0x000000012d2de824 */ /* 0x100fe200078e0a04 */
[----:B------:R-:W-:Y:S01]  /*24b0*/  ISETP.GT.U32.AND P6, PT, R4, R47, PT ;  /* 0x0000002f0400720c */ /* 0x000fe20003fc4070 */
[----:B------:R-:W-:Y:S01]  /*24c0*/  @!P2 IMAD.IADD R30, R30, 0x1, -R4 ;  /* 0x000000011e1ea824 */ /* 0x000fe200078e0a04 */
[----:B------:R-:W-:Y:S01]  /*24d0*/  ISETP.GE.AND P2, PT, R174, RZ, PT ;  /* 0x000000ffae00720c */ /* 0x000fe20003f46270 */
[C---:B------:R-:W-:Y:S01]  /*24e0*/  IMAD R33, R4.reuse, R33, R46 ;  /* 0x0000002104217224 */ /* 0x040fe200078e022e */
[----:B------:R-:W-:Y:S01]  /*24f0*/  IABS R46, R36 ;  /* 0x00000024002e7213 */ /* 0x000fe20000000000 */
[----:B------:R-:W-:Y:S01]  /*2500*/  @!P0 IMAD.MOV R29, RZ, RZ, -R29 ;  /* 0x000000ffff1d8224 */ /* 0x000fe200078e0a1d */
[C---:B------:R-:W-:Y:S01]  /*2510*/  ISETP.GT.U32.AND P0, PT, R4.reuse, R45, PT ;  /* 0x0000002d0400720c */ /* 0x040fe20003f04070 */
[----:B------:R-:W-:Y:S01]  /*2520*/  @!P3 IMAD.MOV R30, RZ, RZ, -R30 ;  /* 0x000000ffff1eb224 */ /* 0x000fe200078e0a1e */
[----:B------:R-:W-:Y:S01]  /*2530*/  ISETP.GT.U32.AND P3, PT, R4, R33, PT ;  /* 0x000000210400720c */ /* 0x000fe20003f64070 */
[----:B------:R-:W-:-:S02]  /*2540*/  IMAD.MOV.U32 R27, RZ, RZ, R31 ;  /* 0x000000ffff1b7224 */ /* 0x000fc400078e001f */
[----:B------:R-:W-:-:S04]  /*2550*/  IMAD.HI.U32 R50, R5, R58, RZ ;  /* 0x0000003a05327227 */ /* 0x000fc800078e00ff */
[----:B------:R-:W-:Y:S01]  /*2560*/  @!P5 IMAD.MOV R27, RZ, RZ, -R27 ;  /* 0x000000ffff1bd224 */ /* 0x000fe200078e0a1b */
[----:B------:R-:W-:Y:S01]  /*2570*/  ISETP.GE.AND P5, PT, R38, RZ, PT ;  /* 0x000000ff2600720c */ /* 0x000fe20003fa6270 */
[--C-:B------:R-:W-:Y:S01]  /*2580*/  @!P6 IMAD.IADD R47, R47, 0x1, -R4.reuse ;  /* 0x000000012f2fe824 */ /* 0x100fe200078e0a04 */
[----:B------:R-:W-:Y:S01]  /*2590*/  IABS R38, R174 ;  /* 0x000000ae00267213 */ /* 0x000fe20000000000 */
[--C-:B------:R-:W-:Y:S01]  /*25a0*/  @!P0 IMAD.IADD R45, R45, 0x1, -R4.reuse ;  /* 0x000000012d2d8824 */ /* 0x100fe200078e0a04 */
[----:B------:R-:W-:Y:S01]  /*25b0*/  ISETP.GE.AND P0, PT, R0, RZ, PT ;  /* 0x000000ff0000720c */ /* 0x000fe20003f06270 */
[----:B------:R-:W-:Y:S01]  /*25c0*/  @!P3 IMAD.IADD R33, R33, 0x1, -R4 ;  /* 0x000000012121b824 */ /* 0x000fe200078e0a04 */
[----:B------:R-:W-:Y:S01]  /*25d0*/  ISETP.GT.U32.AND P6, PT, R4, R47, PT ;  /* 0x0000002f0400720c */ /* 0x000fe20003fc4070 */
[----:B------:R-:W-:-:S03]  /*25e0*/  IMAD.HI.U32 R0, R5, R38, RZ ;  /* 0x0000002605007227 */ /* 0x000fc600078e00ff */
[----:B------:R-:W-:Y:S01]  /*25f0*/  ISETP.GT.U32.AND P3, PT, R4, R33, PT ;  /* 0x000000210400720c */ /* 0x000fe20003f64070 */
[----:B------:R-:W-:Y:S02]  /*2600*/  IMAD.MOV.U32 R31, RZ, RZ, R45 ;  /* 0x000000ffff1f7224 */ /* 0x000fe400078e002d */
[----:B------:R-:W-:Y:S02]  /*2610*/  IMAD.MOV R45, RZ, RZ, -R0 ;  /* 0x000000ffff2d7224 */ /* 0x000fe400078e0a00 */
[----:B------:R-:W-:-:S04]  /*2620*/  IMAD.HI.U32 R0, R5, R49, RZ ;  /* 0x0000003105007227 */ /* 0x000fc800078e00ff */
[----:B------:R-:W-:Y:S02]  /*2630*/  IMAD R45, R4, R45, R38 ;  /* 0x0000002d042d7224 */ /* 0x000fe400078e0226 */
[----:B------:R-:W-:Y:S02]  /*2640*/  IMAD.MOV R38, RZ, RZ, -R0 ;  /* 0x000000ffff267224 */ /* 0x000fe400078e0a00 */
[----:B------:R-:W-:-:S04]  /*2650*/  IMAD.HI.U32 R0, R5, R53, RZ ;  /* 0x0000003505007227 */ /* 0x000fc800078e00ff */
[----:B------:R-:W-:Y:S01]  /*2660*/  @!P1 IMAD.MOV R31, RZ, RZ, -R31 ;  /* 0x000000ffff1f9224 */ /* 0x000fe200078e0a1f */
[----:B------:R-:W-:Y:S01]  /*2670*/  ISETP.GE.AND P1, PT, R32, RZ, PT ;  /* 0x000000ff2000720c */ /* 0x000fe20003f26270 */
[----:B------:R-:W-:Y:S01]  /*2680*/  @!P6 IMAD.IADD R47, R47, 0x1, -R4 ;  /* 0x000000012f2fe824 */ /* 0x000fe200078e0a04 */
[----:B------:R-:W-:Y:S01]  /*2690*/  ISETP.GT.U32.AND P6, PT, R4, R45, PT ;  /* 0x0000002d0400720c */ /* 0x000fe20003fc4070 */
[----:B------:R-:W-:-:S04]  /*26a0*/  IMAD.HI.U32 R32, R5, R51, RZ ;  /* 0x0000003305207227 */ /* 0x000fc800078e00ff */
[C---:B------:R-:W-:Y:S02]  /*26b0*/  IMAD R49, R4.reuse, R38, R49 ;  /* 0x0000002604317224 */ /* 0x040fe400078e0231 */
[----:B------:R-:W-:Y:S02]  /*26c0*/  IMAD.MOV R0, RZ, RZ, -R0 ;  /* 0x000000ffff007224 */ /* 0x000fe400078e0a00 */
[----:B------:R-:W-:Y:S02]  /*26d0*/  IMAD.MOV.U32 R38, RZ, RZ, R44 ;  /* 0x000000ffff267224 */ /* 0x000fe400078e002c */
[----:B------:R-:W-:Y:S02]  /*26e0*/  IMAD.MOV R32, RZ, RZ, -R32 ;  /* 0x000000ffff207224 */ /* 0x000fe400078e0a20 */
[----:B------:R-:W-:Y:S01]  /*26f0*/  @!P3 IMAD.IADD R33, R33, 0x1, -R4 ;  /* 0x000000012121b824 */ /* 0x000fe200078e0a04 */
[C---:B------:R-:W-:Y:S01]  /*2700*/  ISETP.GT.U32.AND P3, PT, R4.reuse, R49, PT ;  /* 0x000000310400720c */ /* 0x040fe20003f64070 */
[----:B------:R-:W-:-:S02]  /*2710*/  IMAD R53, R4, R0, R53 ;  /* 0x0000000004357224 */ /* 0x000fc400078e0235 */
[----:B------:R-:W-:-:S04]  /*2720*/  IMAD.HI.U32 R0, R5, R38, RZ ;  /* 0x0000002605007227 */ /* 0x000fc800078e00ff */
[C---:B------:R-:W-:Y:S02]  /*2730*/  IMAD R51, R4.reuse, R32, R51 ;  /* 0x0000002004337224 */ /* 0x040fe400078e0233 */
[----:B------:R-:W-:Y:S02]  /*2740*/  IMAD.MOV.U32 R32, RZ, RZ, R47 ;  /* 0x000000ffff207224 */ /* 0x000fe400078e002f */
[----:B------:R-:W-:Y:S02]  /*2750*/  IMAD.MOV R47, RZ, RZ, -R0 ;  /* 0x000000ffff2f7224 */ /* 0x000fe400078e0a00 */
[----:B------:R-:W-:Y:S02]  /*2760*/  @!P6 IMAD.IADD R45, R45, 0x1, -R4 ;  /* 0x000000012d2de824 */ /* 0x000fe400078e0a04 */
[----:B------:R-:W-:Y:S01]  /*2770*/  @!P4 IMAD.MOV R32, RZ, RZ, -R32 ;  /* 0x000000ffff20c224 */ /* 0x000fe200078e0a20 */
[C---:B------:R-:W-:Y:S01]  /*2780*/  ISETP.GT.U32.AND P4, PT, R4.reuse, R51, PT ;  /* 0x000000330400720c */ /* 0x040fe20003f84070 */
[C---:B------:R-:W-:Y:S01]  /*2790*/  IMAD R38, R4.reuse, R47, R38 ;  /* 0x0000002f04267224 */ /* 0x040fe200078e0226 */
[----:B------:R-:W-:Y:S01]  /*27a0*/  ISETP.GT.U32.AND P6, PT, R4, R45, PT ;  /* 0x0000002d0400720c */ /* 0x000fe20003fc4070 */
[----:B------:R-:W-:-:S02]  /*27b0*/  @!P3 IMAD.IADD R49, R49, 0x1, -R4 ;  /* 0x000000013131b824 */ /* 0x000fc400078e0a04 */
[----:B------:R-:W-:Y:S01]  /*27c0*/  @!P5 IMAD.MOV R33, RZ, RZ, -R33 ;  /* 0x000000ffff21d224 */ /* 0x000fe200078e0a21 */
[C---:B------:R-:W-:Y:S01]  /*27d0*/  ISETP.GT.U32.AND P3, PT, R4.reuse, R38, PT ;  /* 0x000000260400720c */ /* 0x040fe20003f64070 */
[----:B------:R-:W-:Y:S01]  /*27e0*/  IMAD.MOV.U32 R44, RZ, RZ, R46 ;  /* 0x000000ffff2c7224 */ /* 0x000fe200078e002e */
[----:B------:R-:W-:Y:S01]  /*27f0*/  ISETP.GT.U32.AND P5, PT, R4, R53, PT ;  /* 0x000000350400720c */ /* 0x000fe20003fa4070 */
[----:B------:R-:W-:Y:S01]  /*2800*/  IMAD.MOV R75, RZ, RZ, -R50 ;  /* 0x000000ffff4b7224 */ /* 0x000fe200078e0a32 */
[----:B------:R-:W-:Y:S01]  /*2810*/  IABS R46, R173 ;  /* 0x000000ad002e7213 */ /* 0x000fe20000000000 */
[----:B------:R-:W-:-:S04]  /*2820*/  IMAD.HI.U32 R0, R5, R44, RZ ;  /* 0x0000002c05007227 */ /* 0x000fc800078e00ff */
[----:B------:R-:W-:Y:S01]  /*2830*/  @!P4 IMAD.IADD R51, R51, 0x1, -R4 ;  /* 0x000000013333c824 */ /* 0x000fe200078e0a04 */
[----:B------:R-:W-:Y:S01]  /*2840*/  ISETP.GT.U32.AND P4, PT, R4, R49, PT ;  /* 0x000000310400720c */ /* 0x000fe20003f84070 */
[----:B------:R-:W-:Y:S02]  /*2850*/  IMAD.MOV R47, RZ, RZ, -R0 ;  /* 0x000000ffff2f7224 */ /* 0x000fe400078e0a00 */
[--C-:B------:R-:W-:Y:S01]  /*2860*/  @!P6 IMAD.IADD R45, R45, 0x1, -R4.reuse ;  /* 0x000000012d2de824 */ /* 0x100fe200078e0a04 */
[----:B------:R-:W-:Y:S01]  /*2870*/  ISETP.GE.AND P6, PT, R35, RZ, PT ;  /* 0x000000ff2300720c */ /* 0x000fe20003fc6270 */
[----:B------:R-:W-:Y:S02]  /*2880*/  @!P3 IMAD.IADD R38, R38, 0x1, -R4 ;  /* 0x000000012626b824 */ /* 0x000fe400078e0a04 */
[C---:B------:R-:W-:Y:S01]  /*2890*/  IMAD R47, R4.reuse, R47, R44 ;  /* 0x0000002f042f7224 */ /* 0x040fe200078e022c */
[----:B------:R-:W-:Y:S01]  /*28a0*/  IABS R44, R37 ;  /* 0x00000025002c7213 */ /* 0x000fe20000000000 */
[----:B------:R-:W-:Y:S01]  /*28b0*/  @!P5 IMAD.IADD R53, R53, 0x1, -R4 ;  /* 0x000000013535d824 */ /* 0x000fe200078e0a04 */
[C---:B------:R-:W-:Y:S01]  /*28c0*/  ISETP.GT.U32.AND P5, PT, R4.reuse, R51, PT ;  /* 0x000000330400720c */ /* 0x040fe20003fa4070 */
[----:B------:R-:W-:Y:S01]  /*28d0*/  IMAD.MOV.U32 R35, RZ, RZ, R45 ;  /* 0x000000ffff237224 */ /* 0x000fe200078e002d */
[----:B------:R-:W-:Y:S01]  /*28e0*/  ISETP.GT.U32.AND P3, PT, R4, R38, PT ;  /* 0x000000260400720c */ /* 0x000fe20003f64070 */
[----:B------:R-:W-:-:S04]  /*28f0*/  IMAD.HI.U32 R0, R5, R44, RZ ;  /* 0x0000002c05007227 */ /* 0x000fc800078e00ff */
[----:B------:R-:W-:Y:S01]  /*2900*/  @!P2 IMAD.MOV R35, RZ, RZ, -R35 ;  /* 0x000000ffff23a224 */ /* 0x000fe200078e0a23 */
[C---:B------:R-:W-:Y:S01]  /*2910*/  ISETP.GT.U32.AND P2, PT, R4.reuse, R53, PT ;  /* 0x000000350400720c */ /* 0x040fe20003f44070 */
[----:B------:R-:W-:Y:S01]  /*2920*/  @!P4 IMAD.IADD R49, R49, 0x1, -R4 ;  /* 0x000000013131c824 */ /* 0x000fe200078e0a04 */
[----:B------:R-:W-:Y:S01]  /*2930*/  ISETP.GT.U32.AND P4, PT, R4, R47, PT ;  /* 0x0000002f0400720c */ /* 0x000fe20003f84070 */
[----:B------:R-:W-:Y:S02]  /*2940*/  IMAD.MOV R45, RZ, RZ, -R0 ;  /* 0x000000ffff2d7224 */ /* 0x000fe400078e0a00 */
[----:B------:R-:W-:-:S04]  /*2950*/  IMAD.HI.U32 R0, R5, R55, RZ ;  /* 0x0000003705007227 */ /* 0x000fc800078e00ff */
[----:B------:R-:W-:Y:S02]  /*2960*/  IMAD R45, R4, R45, R44 ;  /* 0x0000002d042d7224 */ /* 0x000fe400078e022c */
[--C-:B------:R-:W-:Y:S01]  /*2970*/  @!P5 IMAD.IADD R51, R51, 0x1, -R4.reuse ;  /* 0x000000013333d824 */ /* 0x100fe200078e0a04 */
[----:B------:R-:W-:Y:S01]  /*2980*/  ISETP.GE.AND P5, PT, R34, RZ, PT ;  /* 0x000000ff2200720c */ /* 0x000fe20003fa6270 */
[----:B------:R-:W-:Y:S01]  /*2990*/  @!P3 IMAD.IADD R38, R38, 0x1, -R4 ;  /* 0x000000012626b824 */ /* 0x000fe200078e0a04 */
[----:B------:R-:W-:Y:S01]  /*29a0*/  ISETP.GE.AND P3, PT, R36, RZ, PT ;  /* 0x000000ff2400720c */ /* 0x000fe20003f66270 */
[----:B------:R-:W-:-:S04]  /*29b0*/  IMAD.HI.U32 R34, R5, R57, RZ ;  /* 0x0000003905227227 */ /* 0x000fc800078e00ff */
[----:B------:R-:W-:Y:S01]  /*29c0*/  @!P2 IMAD.IADD R53, R53, 0x1, -R4 ;  /* 0x000000013535a824 */ /* 0x000fe200078e0a04 */
[C---:B------:R-:W-:Y:S01]  /*29d0*/  ISETP.GT.U32.AND P2, PT, R4.reuse, R45, PT ;  /* 0x0000002d0400720c */ /* 0x040fe20003f44070 */
[----:B------:R-:W-:Y:S02]  /*29e0*/  IMAD.MOV R36, RZ, RZ, -R0 ;  /* 0x000000ffff247224 */ /* 0x000fe400078e0a00 */
[----:B------:R-:W-:Y:S01]  /*29f0*/  @!P4 IMAD.IADD R47, R47, 0x1, -R4 ;  /* 0x000000012f2fc824 */ /* 0x000fe200078e0a04 */
[----:B------:R-:W-:Y:S01]  /*2a00*/  ISETP.GE.AND P4, PT, R37, RZ, PT ;  /* 0x000000ff2500720c */ /* 0x000fe20003f86270 */
[----:B------:R-:W-:Y:S02]  /*2a10*/  IMAD.MOV R34, RZ, RZ, -R34 ;  /* 0x000000ffff227224 */ /* 0x000fe400078e0a22 */
[----:B------:R-:W-:Y:S02]  /*2a20*/  IMAD R55, R4, R36, R55 ;  /* 0x0000002404377224 */ /* 0x000fe400078e0237 */
[----:B------:R-:W-:-:S02]  /*2a30*/  IMAD.MOV.U32 R37, RZ, RZ, R49 ;  /* 0x000000ffff257224 */ /* 0x000fc400078e0031 */
[----:B------:R-:W-:Y:S01]  /*2a40*/  IMAD.MOV.U32 R36, RZ, RZ, R51 ;  /* 0x000000ffff247224 */ /* 0x000fe200078e0033 */
[----:B------:R-:W-:Y:S01]  /*2a50*/  IABS R51, R149 ;  /* 0x0000009500337213 */ /* 0x000fe20000000000 */
[----:B------:R-:W-:Y:S01]  /*2a60*/  IMAD.MOV.U32 R44, RZ, RZ, R46 ;  /* 0x000000ffff2c7224 */ /* 0x000fe200078e002e */
[----:B------:R-:W-:Y:S01]  /*2a70*/  IABS R46, R41 ;  /* 0x00000029002e7213 */ /* 0x000fe20000000000 */
[C---:B------:R-:W-:Y:S02]  /*2a80*/  IMAD R57, R4.reuse, R34, R57 ;  /* 0x0000002204397224 */ /* 0x040fe400078e0239 */
[----:B------:R-:W-:Y:S01]  /*2a90*/  @!P0 IMAD.MOV R37, RZ, RZ, -R37 ;  /* 0x000000ffff258224 */ /* 0x000fe200078e0a25 */
[C---:B------:R-:W-:Y:S01]  /*2aa0*/  ISETP.GT.U32.AND P0, PT, R4.reuse, R47, PT ;  /* 0x0000002f0400720c */ /* 0x040fe20003f04070 */
[----:B------:R-:W-:Y:S01]  /*2ab0*/  @!P1 IMAD.MOV R36, RZ, RZ, -R36 ;  /* 0x000000ffff249224 */ /* 0x000fe200078e0a24 */
[----:B------:R-:W-:Y:S01]  /*2ac0*/  ISETP.GT.U32.AND P1, PT, R4, R55, PT ;  /* 0x000000370400720c */ /* 0x000fe20003f24070 */
[----:B------:R-:W-:-:S02]  /*2ad0*/  IMAD.MOV.U32 R34, RZ, RZ, R53 ;  /* 0x000000ffff227224 */ /* 0x000fc400078e0035 */
[----:B------:R-:W-:-:S04]  /*2ae0*/  IMAD.HI.U32 R0, R5, R44, RZ ;  /* 0x0000002c05007227 */ /* 0x000fc800078e00ff */
[----:B------:R-:W-:Y:S01]  /*2af0*/  @!P6 IMAD.MOV R34, RZ, RZ, -R34 ;  /* 0x000000ffff22e224 */ /* 0x000fe200078e0a22 */
[C---:B------:R-:W-:Y:S01]  /*2b00*/  ISETP.GT.U32.AND P6, PT, R4.reuse, R57, PT ;  /* 0x000000390400720c */ /* 0x040fe20003fc4070 */
[----:B------:R-:W-:Y:S02]  /*2b10*/  @!P2 IMAD.IADD R45, R45, 0x1, -R4 ;  /* 0x000000012d2da824 */ /* 0x000fe400078e0a04 */
[----:B------:R-:W-:Y:S02]  /*2b20*/  IMAD.MOV R49, RZ, RZ, -R0 ;  /* 0x000000ffff317224 */ /* 0x000fe400078e0a00 */
[----:B------:R-:W-:Y:S01]  /*2b30*/  @!P0 IMAD.IADD R47, R47, 0x1, -R4 ;  /* 0x000000012f2f8824 */ /* 0x000fe200078e0a04 */
[C---:B------:R-:W-:Y:S01]  /*2b40*/  ISETP.GT.U32.AND P2, PT, R4.reuse, R45, PT ;  /* 0x0000002d0400720c */ /* 0x040fe20003f44070 */
[C---:B------:R-:W-:Y:S02]  /*2b50*/  IMAD R49, R4.reuse, R49, R44 ;  /* 0x0000003104317224 */ /* 0x040fe400078e022c */
[----:B------:R-:W-:Y:S01]  /*2b60*/  @!P1 IMAD.IADD R55, R55, 0x1, -R4 ;  /* 0x0000000137379824 */ /* 0x000fe200078e0a04 */
[----:B------:R-:W-:Y:S01]  /*2b70*/  ISETP.GE.AND P1, PT, R173, RZ, PT ;  /* 0x000000ffad00720c */ /* 0x000fe20003f26270 */
[----:B------:R-:W-:Y:S01]  /*2b80*/  IMAD.HI.U32 R0, R5, R46, RZ ;  /* 0x0000002e05007227 */ /* 0x000fe200078e00ff */
[----:B------:R-:W-:-:S03]  /*2b90*/  ISETP.GT.U32.AND P0, PT, R4, R49, PT ;  /* 0x000000310400720c */ /* 0x000fc60003f04070 */
[----:B------:R-:W-:Y:S01]  /*2ba0*/  @!P6 IMAD.IADD R57, R57, 0x1, -R4 ;  /* 0x000000013939e824 */ /* 0x000fe200078e0a04 */
[----:B------:R-:W-:Y:S01]  /*2bb0*/  ISETP.GT.U32.AND P6, PT, R4, R55, PT ;  /* 0x000000370400720c */ /* 0x000fe20003fc4070 */
[----:B------:R-:W-:Y:S01]  /*2bc0*/  @!P5 IMAD.MOV R38, RZ, RZ, -R38 ;  /* 0x000000ffff26d224 */ /* 0x000fe200078e0a26 */
[----:B------:R-:W-:Y:S01]  /*2bd0*/  ISETP.GE.AND P5, PT, R39, RZ, PT ;  /* 0x000000ff2700720c */ /* 0x000fe20003fa6270 */
[----:B------:R-:W-:Y:S01]  /*2be0*/  @!P2 IMAD.IADD R45, R45, 0x1, -R4 ;  /* 0x000000012d2da824 */ /* 0x000fe200078e0a04 */
[----:B------:R-:W-:Y:S01]  /*2bf0*/  ISETP.GE.AND P2, PT, R40, RZ, PT ;  /* 0x000000ff2800720c */ /* 0x000fe20003f46270 */
[----:B------:R-:W-:Y:S02]  /*2c00*/  IMAD.MOV.U32 R39, RZ, RZ, R47 ;  /* 0x000000ffff277224 */ /* 0x000fe400078e002f */
[----:B------:R-:W-:Y:S02]  /*2c10*/  IMAD.MOV R47, RZ, RZ, -R0 ;  /* 0x000000ffff2f7224 */ /* 0x000fe400078e0a00 */
[----:B------:R-:W-:-:S02]  /*2c20*/  IMAD.MOV.U32 R40, RZ, RZ, R45 ;  /* 0x000000ffff287224 */ /* 0x000fc400078e002d */
[----:B------:R-:W-:Y:S01]  /*2c30*/  @!P0 IMAD.IADD R49, R49, 0x1, -R4 ;  /* 0x0000000131318824 */ /* 0x000fe200078e0a04 */
[C---:B------:R-:W-:Y:S01]  /*2c40*/  ISETP.GT.U32.AND P0, PT, R4.reuse, R57, PT ;  /* 0x000000390400720c */ /* 0x040fe20003f04070 */
[C---:B------:R-:W-:Y:S01]  /*2c50*/  IMAD R45, R4.reuse, R47, R46 ;  /* 0x0000002f042d7224 */ /* 0x040fe200078e022e */
[----:B------:R-:W-:Y:S01]  /*2c60*/  IABS R46, R43 ;  /* 0x0000002b002e7213 */ /* 0x000fe20000000000 */
[----:B------:R-:W-:Y:S01]  /*2c70*/  @!P3 IMAD.MOV R39, RZ, RZ, -R39 ;  /* 0x000000ffff27b224 */ /* 0x000fe200078e0a27 */
[C---:B------:R-:W-:Y:S01]  /*2c80*/  ISETP.GT.U32.AND P3, PT, R4.reuse, R49, PT ;  /* 0x000000310400720c */ /* 0x040fe20003f64070 */
[----:B------:R-:W-:Y:S01]  /*2c90*/  @!P6 IMAD.IADD R55, R55, 0x1, -R4 ;  /* 0x000000013737e824 */ /* 0x000fe200078e0a04 */
[----:B------:R-:W-:Y:S01]  /*2ca0*/  ISETP.GT.U32.AND P6, PT, R4, R45, PT ;  /* 0x0000002d0400720c */ /* 0x000fe20003fc4070 */
[----:B------:R-:W-:-:S04]  /*2cb0*/  IMAD.HI.U32 R44, R5, R48, RZ ;  /* 0x00000030052c7227 */ /* 0x000fc800078e00ff */
[----:B------:R-:W-:Y:S02]  /*2cc0*/  IMAD.MOV R47, RZ, RZ, -R44 ;  /* 0x000000ffff2f7224 */ /* 0x000fe400078e0a2c */
[----:B------:R-:W-:Y:S01]  /*2cd0*/  @!P4 IMAD.MOV R40, RZ, RZ, -R40 ;  /* 0x000000ffff28c224 */ /* 0x000fe200078e0a28 */
[----:B------:R-:W-:Y:S01]  /*2ce0*/  ISETP.GE.AND P4, PT, R41, RZ, PT ;  /* 0x000000ff2900720c */ /* 0x000fe20003f86270 */
[----:B------:R-:W-:Y:S01]  /*2cf0*/  IMAD R41, R4, R47, R48 ;  /* 0x0000002f04297224 */ /* 0x000fe200078e0230 */
[----:B------:R-:W-:Y:S01]  /*2d00*/  IABS R47, R148 ;  /* 0x00000094002f7213 */ /* 0x000fe20000000000 */
[----:B------:R-:W-:Y:S01]  /*2d10*/  IMAD.HI.U32 R0, R5, R46, RZ ;  /* 0x0000002e05007227 */ /* 0x000fe200078e00ff */
[----:B------:R-:W-:-:S03]  /*2d20*/  IABS R48, R151 ;  /* 0x0000009700307213 */ /* 0x000fc60000000000 */
[--C-:B------:R-:W-:Y:S01]  /*2d30*/  @!P3 IMAD.IADD R49, R49, 0x1, -R4.reuse ;  /* 0x000000013131b824 */ /* 0x100fe200078e0a04 */
[----:B------:R-:W-:Y:S01]  /*2d40*/  ISETP.GE.AND P3, PT, R42, RZ, PT ;  /* 0x000000ff2a00720c */ /* 0x000fe20003f66270 */
[--C-:B------:R-:W-:Y:S01]  /*2d50*/  @!P6 IMAD.IADD R45, R45, 0x1, -R4.reuse ;  /* 0x000000012d2de824 */ /* 0x100fe200078e0a04 */
[----:B------:R-:W-:Y:S01]  /*2d60*/  ISETP.GE.AND P6, PT, R43, RZ, PT ;  /* 0x000000ff2b00720c */ /* 0x000fe20003fc6270 */
[----:B------:R-:W-:Y:S01]  /*2d70*/  @!P0 IMAD.IADD R57, R57, 0x1, -R4 ;  /* 0x0000000139398824 */ /* 0x000fe200078e0a04 */
[----:B------:R-:W-:Y:S01]  /*2d80*/  ISETP.GT.U32.AND P0, PT, R4, R41, PT ;  /* 0x000000290400720c */ /* 0x000fe20003f04070 */
[----:B------:R-:W-:-:S04]  /*2d90*/  IMAD.HI.U32 R42, R5, R47, RZ ;  /* 0x0000002f052a7227 */ /* 0x000fc800078e00ff */
[----:B------:R-:W-:Y:S02]  /*2da0*/  IMAD.MOV R43, RZ, RZ, -R0 ;  /* 0x000000ffff2b7224 */ /* 0x000fe400078e0a00 */
[----:B------:R-:W-:Y:S02]  /*2db0*/  IMAD.MOV R42, RZ, RZ, -R42 ;  /* 0x000000ffff2a7224 */ /* 0x000fe400078e0a2a */
[C---:B------:R-:W-:Y:S01]  /*2dc0*/  IMAD R43, R4.reuse, R43, R46 ;  /* 0x0000002b042b7224 */ /* 0x040fe200078e022e */
[----:B------:R-:W-:Y:S01]  /*2dd0*/  IABS R46, R150 ;  /* 0x00000096002e7213 */ /* 0x000fe20000000000 */
[C---:B------:R-:W-:Y:S02]  /*2de0*/  IMAD R47, R4.reuse, R42, R47 ;  /* 0x0000002a042f7224 */ /* 0x040fe400078e022f */
[----:B------:R-:W-:Y:S01]  /*2df0*/  @!P2 IMAD.MOV R57, RZ, RZ, -R57 ;  /* 0x000000ffff39a224 */ /* 0x000fe200078e0a39 */
[C---:B------:R-:W-:Y:S01]  /*2e00*/  ISETP.GT.U32.AND P2, PT, R4.reuse, R43, PT ;  /* 0x0000002b0400720c */ /* 0x040fe20003f44070 */
[----:B------:R-:W-:Y:S01]  /*2e10*/  @!P1 IMAD.MOV R49, RZ, RZ, -R49 ;  /* 0x000000ffff319224 */ /* 0x000fe200078e0a31 */
[----:B------:R-:W-:Y:S01]  /*2e20*/  ISETP.GT.U32.AND P1, PT, R4, R47, PT ;  /* 0x0000002f0400720c */ /* 0x000fe20003f24070 */
[----:B------:R-:W-:-:S02]  /*2e30*/  @!P0 IMAD.IADD R41, R41, 0x1, -R4 ;  /* 0x0000000129298824 */ /* 0x000fc400078e0a04 */
[----:B------:R-:W-:-:S03]  /*2e40*/  IMAD.HI.U32 R44, R5, R51, RZ ;  /* 0x00000033052c7227 */ /* 0x000fc600078e00ff */
[----:B------:R-:W-:Y:S01]  /*2e50*/  ISETP.GT.U32.AND P0, PT, R4, R41, PT ;  /* 0x000000290400720c */ /* 0x000fe20003f04070 */
[----:B------:R-:W-:Y:S02]  /*2e60*/  IMAD.MOV R44, RZ, RZ, -R44 ;  /* 0x000000ffff2c7224 */ /* 0x000fe400078e0a2c */
[----:B------:R-:W-:-:S04]  /*2e70*/  IMAD.HI.U32 R0, R5, R46, RZ ;  /* 0x0000002e05007227 */ /* 0x000fc800078e00ff */
[--C-:B------:R-:W-:Y:S01]  /*2e80*/  @!P2 IMAD.IADD R43, R43, 0x1, -R4.reuse ;  /* 0x000000012b2ba824 */ /* 0x100fe200078e0a04 */
[----:B------:R-:W-:Y:S01]  /*2e90*/  ISETP.GE.AND P2, PT, R149, RZ, PT ;  /* 0x000000ff9500720c */ /* 0x000fe20003f46270 */
[--C-:B------:R-:W-:Y:S02]  /*2ea0*/  @!P1 IMAD.IADD R47, R47, 0x1, -R4.reuse ;  /* 0x000000012f2f9824 */ /* 0x100fe400078e0a04 */
[C---:B------:R-:W-:Y:S01]  /*2eb0*/  IMAD R51, R4.reuse, R44, R51 ;  /* 0x0000002c04337224 */ /* 0x040fe200078e0233 */
[C---:B------:R-:W-:Y:S01]  /*2ec0*/  ISETP.GT.U32.AND P1, PT, R4.reuse, R43, PT ;  /* 0x0000002b0400720c */ /* 0x040fe20003f24070 */
[----:B------:R-:W-:Y:S02]  /*2ed0*/  @!P0 IMAD.IADD R41, R41, 0x1, -R4 ;  /* 0x0000000129298824 */ /* 0x000fe400078e0a04 */
[----:B------:R-:W-:Y:S01]  /*2ee0*/  IMAD.MOV R53, RZ, RZ, -R0 ;  /* 0x000000ffff357224 */ /* 0x000fe200078e0a00 */
[----:B------:R-:W-:Y:S01]  /*2ef0*/  ISETP.GT.U32.AND P0, PT, R4, R51, PT ;  /* 0x000000330400720c */ /* 0x000fe20003f04070 */
[----:B------:R-:W-:-:S02]  /*2f00*/  IMAD.MOV.U32 R42, RZ, RZ, R41 ;  /* 0x000000ffff2a7224 */ /* 0x000fc400078e0029 */
[----:B------:R-:W-:Y:S02]  /*2f10*/  IMAD R41, R4, R53, R46 ;  /* 0x0000003504297224 */ /* 0x000fe400078e022e */
[----:B------:R-:W-:-:S04]  /*2f20*/  IMAD.HI.U32 R44, R5, R59, RZ ;  /* 0x0000003b052c7227 */ /* 0x000fc800078e00ff */
[----:B------:R-:W-:Y:S01]  /*2f30*/  @!P1 IMAD.IADD R43, R43, 0x1, -R4 ;  /* 0x000000012b2b9824 */ /* 0x000fe200078e0a04 */
[C---:B------:R-:W-:Y:S01]  /*2f40*/  ISETP.GT.U32.AND P1, PT, R4.reuse, R41, PT ;  /* 0x000000290400720c */ /* 0x040fe20003f24070 */
[----:B------:R-:W-:Y:S02]  /*2f50*/  IMAD.MOV R44, RZ, RZ, -R44 ;  /* 0x000000ffff2c7224 */ /* 0x000fe400078e0a2c */
[----:B------:R-:W-:Y:S01]  /*2f60*/  @!P0 IMAD.IADD R51, R51, 0x1, -R4 ;  /* 0x0000000133338824 */ /* 0x000fe200078e0a04 */
[C---:B------:R-:W-:Y:S01]  /*2f70*/  ISETP.GT.U32.AND P0, PT, R4.reuse, R47, PT ;  /* 0x0000002f0400720c */ /* 0x040fe20003f04070 */
[C---:B------:R-:W-:Y:S02]  /*2f80*/  IMAD R59, R4.reuse, R44, R59 ;  /* 0x0000002c043b7224 */ /* 0x040fe400078e023b */
[----:B------:R-:W-:Y:S01]  /*2f90*/  @!P3 IMAD.MOV R42, RZ, RZ, -R42 ;  /* 0x000000ffff2ab224 */ /* 0x000fe200078e0a2a */
[----:B------:R-:W-:Y:S01]  /*2fa0*/  ISETP.GT.U32.AND P3, PT, R4, R51, PT ;  /* 0x000000330400720c */ /* 0x000fe20003f64070 */
[----:B------:R-:W-:-:S04]  /*2fb0*/  IMAD.HI.U32 R0, R5, R48, RZ ;  /* 0x0000003005007227 */ /* 0x000fc800078e00ff */
[----:B------:R-:W-:Y:S01]  /*2fc0*/  @!P1 IMAD.IADD R41, R41, 0x1, -R4 ;  /* 0x0000000129299824 */ /* 0x000fe200078e0a04 */
[----:B------:R-:W-:Y:S01]  /*2fd0*/  ISETP.GT.U32.AND P1, PT, R4, R59, PT ;  /* 0x0000003b0400720c */ /* 0x000fe20003f24070 */
[----:B------:R-:W-:Y:S02]  /*2fe0*/  IMAD.MOV R53, RZ, RZ, -R0 ;  /* 0x000000ffff357224 */ /* 0x000fe400078e0a00 */
[----:B------:R-:W-:-:S04]  /*2ff0*/  IMAD.HI.U32 R0, R5, R61, RZ ;  /* 0x0000003d05007227 */ /* 0x000fc800078e00ff */
[----:B------:R-:W-:Y:S02]  /*3000*/  @!P3 IMAD.IADD R51, R51, 0x1, -R4 ;  /* 0x000000013333b824 */ /* 0x000fe400078e0a04 */
[----:B------:R-:W-:Y:S02]  /*3010*/  IMAD.MOV R0, RZ, RZ, -R0 ;  /* 0x000000ffff007224 */ /* 0x000fe400078e0a00 */
[----:B------:R-:W-:Y:S01]  /*3020*/  @!P5 IMAD.MOV R55, RZ, RZ, -R55 ;  /* 0x000000ffff37d224 */ /* 0x000fe200078e0a37 */
[C---:B------:R-:W-:Y:S01]  /*3030*/  ISETP.GT.U32.AND P5, PT, R4.reuse, R45, PT ;  /* 0x0000002d0400720c */ /* 0x040fe20003fa4070 */
[----:B------:R-:W-:Y:S02]  /*3040*/  @!P1 IMAD.IADD R59, R59, 0x1, -R4 ;  /* 0x000000013b3b9824 */ /* 0x000fe400078e0a04 */
[----:B------:R-:W-:Y:S02]  /*3050*/  @!P2 IMAD.MOV R51, RZ, RZ, -R51 ;  /* 0x000000ffff33a224 */ /* 0x000fe400078e0a33 */
[C---:B------:R-:W-:Y:S01]  /*3060*/  IMAD R61, R4.reuse, R0, R61 ;  /* 0x00000000043d7224 */ /* 0x040fe200078e023d */
[C---:B------:R-:W-:Y:S01]  /*3070*/  ISETP.GT.U32.AND P2, PT, R4.reuse, R59, PT ;  /* 0x0000003b0400720c */ /* 0x040fe20003f44070 */
[----:B------:R-:W-:-:S02]  /*3080*/  IMAD R53, R4, R53, R48 ;  /* 0x0000003504357224 */ /* 0x000fc400078e0230 */
[----:B------:R-:W-:-:S03]  /*3090*/  IMAD.HI.U32 R0, R5, R63, RZ ;  /* 0x0000003f05007227 */ /* 0x000fc600078e00ff */
[C---:B------:R-:W-:Y:S01]  /*30a0*/  ISETP.GT.U32.AND P3, PT, R4.reuse, R53, PT ;  /* 0x000000350400720c */ /* 0x040fe20003f64070 */
[----:B------:R-:W-:Y:S02]  /*30b0*/  IMAD.MOV R46, RZ, RZ, -R0 ;  /* 0x000000ffff2e7224 */ /* 0x000fe400078e0a00 */
[----:B------:R-:W-:Y:S01]  /*30c0*/  @!P6 IMAD.MOV R43, RZ, RZ, -R43 ;  /* 0x000000ffff2be224 */ /* 0x000fe200078e0a2b */
[C---:B------:R-:W-:Y:S01]  /*30d0*/  ISETP.GT.U32.AND P6, PT, R4.reuse, R41, PT ;  /* 0x000000290400720c */ /* 0x040fe20003fc4070 */
[----:B------:R-:W-:Y:S02]  /*30e0*/  IMAD R63, R4, R46, R63 ;  /* 0x0000002e043f7224 */ /* 0x000fe400078e023f */
[--C-:B------:R-:W-:Y:S01]  /*30f0*/  @!P5 IMAD.IADD R45, R45, 0x1, -R4.reuse ;  /* 0x000000012d2dd824 */ /* 0x100fe200078e0a04 */
[----:B------:R-:W-:Y:S01]  /*3100*/  ISETP.GE.AND P5, PT, R148, RZ, PT ;  /* 0x000000ff9400720c */ /* 0x000fe20003fa6270 */
[----:B------:R-:W-:Y:S01]  /*3110*/  @!P2 IMAD.IADD R59, R59, 0x1, -R4 ;  /* 0x000000013b3ba824 */ /* 0x000fe200078e0a04 */
[----:B------:R-:W-:Y:S01]  /*3120*/  ISETP.GT.U32.AND P2, PT, R4, R63, PT ;  /* 0x0000003f0400720c */ /* 0x000fe20003f44070 */
[----:B------:R-:W-:Y:S01]  /*3130*/  @!P4 IMAD.MOV R45, RZ, RZ, -R45 ;  /* 0x000000ffff2dc224 */ /* 0x000fe200078e0a2d */
[----:B------:R-:W-:Y:S01]  /*3140*/  ISETP.GE.AND P4, PT, R150, RZ, PT ;  /* 0x000000ff9600720c */ /* 0x000fe20003f86270 */
[----:B------:R-:W-:-:S04]  /*3150*/  IMAD.HI.U32 R44, R5, R65, RZ ;  /* 0x00000041052c7227 */ /* 0x000fc800078e00ff */
[----:B------:R-:W-:Y:S01]  /*3160*/  @!P3 IMAD.IADD R53, R53, 0x1, -R4 ;  /* 0x000000013535b824 */ /* 0x000fe200078e0a04 */
[C---:B------:R-:W-:Y:S01]  /*3170*/  ISETP.GT.U32.AND P3, PT, R4.reuse, R61, PT ;  /* 0x0000003d0400720c */ /* 0x040fe20003f64070 */
[----:B------:R-:W-:Y:S02]  /*3180*/  IMAD.MOV R44, RZ, RZ, -R44 ;  /* 0x000000ffff2c7224 */ /* 0x000fe400078e0a2c */
[----:B------:R-:W-:Y:S01]  /*3190*/  @!P6 IMAD.IADD R41, R41, 0x1, -R4 ;  /* 0x000000012929e824 */ /* 0x000fe200078e0a04 */
[----:B------:R-:W-:Y:S01]  /*31a0*/  ISETP.GT.U32.AND P1, PT, R4, R53, PT ;  /* 0x000000350400720c */ /* 0x000fe20003f24070 */
[----:B------:R-:W-:Y:S01]  /*31b0*/  IMAD.HI.U32 R0, R5, R67, RZ ;  /* 0x0000004305007227 */ /* 0x000fe200078e00ff */
[----:B------:R-:W-:-:S03]  /*31c0*/  ISETP.GE.AND P6, PT, R153, RZ, PT ;  /* 0x000000ff9900720c */ /* 0x000fc60003fc6270 */
[C---:B------:R-:W-:Y:S02]  /*31d0*/  IMAD R65, R4.reuse, R44, R65 ;  /* 0x0000002c04417224 */ /* 0x040fe400078e0241 */
[----:B------:R-:W-:Y:S02]  /*31e0*/  @!P2 IMAD.IADD R63, R63, 0x1, -R4 ;  /* 0x000000013f3fa824 */ /* 0x000fe400078e0a04 */
[----:B------:R-:W-:Y:S02]  /*31f0*/  IMAD.MOV.U32 R44, RZ, RZ, R41 ;  /* 0x000000ffff2c7224 */ /* 0x000fe400078e0029 */
[----:B------:R-:W-:Y:S02]  /*3200*/  IMAD.MOV R0, RZ, RZ, -R0 ;  /* 0x000000ffff007224 */ /* 0x000fe400078e0a00 */
[----:B------:R-:W-:Y:S01]  /*3210*/  @!P4 IMAD.MOV R44, RZ, RZ, -R44 ;  /* 0x000000ffff2cc224 */ /* 0x000fe200078e0a2c */
[C---:B------:R-:W-:Y:S01]  /*3220*/  ISETP.GT.U32.AND P4, PT, R4.reuse, R63, PT ;  /* 0x0000003f0400720c */ /* 0x040fe20003f84070 */
[----:B------:R-:W-:-:S02]  /*3230*/  IMAD R67, R4, R0, R67 ;  /* 0x0000000004437224 */ /* 0x000fc400078e0243 */
[----:B------:R-:W-:Y:S02]  /*3240*/  @!P3 IMAD.IADD R61, R61, 0x1, -R4 ;  /* 0x000000013d3db824 */ /* 0x000fe400078e0a04 */
[C---:B------:R-:W-:Y:S01]  /*3250*/  IMAD.HI.U32 R0, R5.reuse, R52, RZ ;  /* 0x0000003405007227 */ /* 0x040fe200078e00ff */
[C---:B------:R-:W-:Y:S02]  /*3260*/  ISETP.GT.U32.AND P2, PT, R4.reuse, R67, PT ;  /* 0x000000430400720c */ /* 0x040fe40003f44070 */
[----:B------:R-:W-:Y:S01]  /*3270*/  ISETP.GT.U32.AND P3, PT, R4, R61, PT ;  /* 0x0000003d0400720c */ /* 0x000fe20003f64070 */
[----:B------:R-:W-:Y:S02]  /*3280*/  IMAD.MOV R69, RZ, RZ, -R0 ;  /* 0x000000ffff457224 */ /* 0x000fe400078e0a00 */
[----:B------:R-:W-:-:S04]  /*3290*/  IMAD.HI.U32 R46, R5, R54, RZ ;  /* 0x00000036052e7227 */ /* 0x000fc800078e00ff */
[C---:B------:R-:W-:Y:S01]  /*32a0*/  IMAD R41, R4.reuse, R69, R52 ;  /* 0x0000004504297224 */ /* 0x040fe200078e0234 */
[----:B------:R-:W-:Y:S01]  /*32b0*/  IABS R52, R170 ;  /* 0x000000aa00347213 */ /* 0x000fe20000000000 */
[----:B------:R-:W-:Y:S02]  /*32c0*/  @!P4 IMAD.IADD R63, R63, 0x1, -R4 ;  /* 0x000000013f3fc824 */ /* 0x000fe400078e0a04 */
[----:B------:R-:W-:Y:S01]  /*32d0*/  IMAD.HI.U32 R48, R5, R56, RZ ;  /* 0x0000003805307227 */ /* 0x000fe200078e00ff */
[----:B------:R-:W-:-:S03]  /*32e0*/  ISETP.GT.U32.AND P4, PT, R4, R41, PT ;  /* 0x000000290400720c */ /* 0x000fc60003f84070 */
[----:B------:R-:W-:Y:S02]  /*32f0*/  IMAD.MOV R71, RZ, RZ, -R46 ;  /* 0x000000ffff477224 */ /* 0x000fe400078e0a2e */
[----:B------:R-:W-:Y:S02]  /*3300*/  IMAD.MOV R73, RZ, RZ, -R48 ;  /* 0x000000ffff497224 */ /* 0x000fe400078e0a30 */
[----:B------:R-:W-:Y:S01]  /*3310*/  @!P3 IMAD.IADD R61, R61, 0x1, -R4 ;  /* 0x000000013d3db824 */ /* 0x000fe200078e0a04 */
[C---:B------:R-:W-:Y:S01]  /*3320*/  ISETP.GT.U32.AND P3, PT, R4.reuse, R65, PT ;  /* 0x000000410400720c */ /* 0x040fe20003f64070 */
[C---:B------:R-:W-:Y:S01]  /*3330*/  IMAD R69, R4.reuse, R71, R54 ;  /* 0x0000004704457224 */ /* 0x040fe200078e0236 */
[----:B------:R-:W-:Y:S01]  /*3340*/  IABS R54, R171 ;  /* 0x000000ab00367213 */ /* 0x000fe20000000000 */
[----:B------:R-:W-:Y:S01]  /*3350*/  IMAD R71, R4, R73, R56 ;  /* 0x0000004904477224 */ /* 0x000fe200078e0238 */
[----:B------:R-:W-:Y:S01]  /*3360*/  IABS R56, R172 ;  /* 0x000000ac00387213 */ /* 0x000fe20000000000 */
[----:B------:R-:W-:-:S02]  /*3370*/  @!P2 IMAD.IADD R67, R67, 0x1, -R4 ;  /* 0x000000014343a824 */ /* 0x000fc400078e0a04 */
[C---:B------:R-:W-:Y:S01]  /*3380*/  IMAD R73, R4.reuse, R75, R58 ;  /* 0x0000004b04497224 */ /* 0x040fe200078e023a */
[----:B------:R-:W-:Y:S01]  /*3390*/  IABS R75, R161 ;  /* 0x000000a1004b7213 */ /* 0x000fe20000000000 */
[----:B------:R-:W-:Y:S01]  /*33a0*/  @!P4 IMAD.IADD R41, R41, 0x1, -R4 ;  /* 0x000000012929c824 */ /* 0x000fe200078e0a04 */
[C---:B------:R-:W-:Y:S01]  /*33b0*/  ISETP.GT.U32.AND P2, PT, R4.reuse, R67, PT ;  /* 0x000000430400720c */ /* 0x040fe20003f44070 */
[C---:B------:R-:W-:Y:S01]  /*33c0*/  IMAD.HI.U32 R46, R5.reuse, R77, RZ ;  /* 0x0000004d052e7227 */ /* 0x040fe200078e00ff */
[----:B------:R-:W-:Y:S02]  /*33d0*/  ISETP.GT.U32.AND P4, PT, R4, R73, PT ;  /* 0x000000490400720c */ /* 0x000fe40003f84070 */
[----:B------:R-:W-:Y:S01]  /*33e0*/  IABS R58, R164 ;  /* 0x000000a4003a7213 */ /* 0x000fe20000000000 */
[----:B------:R-:W-:-:S04]  /*33f0*/  IMAD.HI.U32 R0, R5, R75, RZ ;  /* 0x0000004b05007227 */ /* 0x000fc800078e00ff */
[----:B------:R-:W-:Y:S02]  /*3400*/  @!P3 IMAD.IADD R65, R65, 0x1, -R4 ;  /* 0x000000014141b824 */ /* 0x000fe400078e0a04 */
[----:B------:R-:W-:Y:S02]  /*3410*/  IMAD.MOV R0, RZ, RZ, -R0 ;  /* 0x000000ffff007224 */ /* 0x000fe400078e0a00 */
[--C-:B------:R-:W-:Y:S01]  /*3420*/  @!P2 IMAD.IADD R67, R67, 0x1, -R4.reuse ;  /* 0x000000014343a824 */ /* 0x100fe200078e0a04 */
[C---:B------:R-:W-:Y:S01]  /*3430*/  ISETP.GT.U32.AND P3, PT, R4.reuse, R65, PT ;  /* 0x000000410400720c */ /* 0x040fe20003f64070 */
[C---:B------:R-:W-:Y:S01]  /*3440*/  IMAD R75, R4.reuse, R0, R75 ;  /* 0x00000000044b7224 */ /* 0x040fe200078e024b */
[C---:B------:R-:W-:Y:S01]  /*3450*/  ISETP.GT.U32.AND P2, PT, R4.reuse, R71, PT ;  /* 0x000000470400720c */ /* 0x040fe20003f44070 */
[----:B------:R-:W-:Y:S02]  /*3460*/  @!P4 IMAD.IADD R73, R73, 0x1, -R4 ;  /* 0x000000014949c824 */ /* 0x000fe400078e0a04 */
[----:B------:R-:W-:Y:S01]  /*3470*/  IMAD.MOV R46, RZ, RZ, -R46 ;  /* 0x000000ffff2e7224 */ /* 0x000fe200078e0a2e */
[C---:B------:R-:W-:Y:S01]  /*3480*/  ISETP.GT.U32.AND P4, PT, R4.reuse, R75, PT ;  /* 0x0000004b0400720c */ /* 0x040fe20003f84070 */
[----:B------:R-:W-:Y:S01]  /*3490*/  @!P0 IMAD.IADD R47, R47, 0x1, -R4 ;  /* 0x000000012f2f8824 */ /* 0x000fe200078e0a04 */
[----:B------:R-:W-:Y:S01]  /*34a0*/  ISETP.GE.AND P0, PT, R151, RZ, PT ;  /* 0x000000ff9700720c */ /* 0x000fe20003f06270 */
[----:B------:R-:W-:-:S02]  /*34b0*/  IMAD R77, R4, R46, R77 ;  /* 0x0000002e044d7224 */ /* 0x000fc400078e024d */
[----:B------:R-:W-:Y:S01]  /*34c0*/  @!P5 IMAD.MOV R47, RZ, RZ, -R47 ;  /* 0x000000ffff2fd224 */ /* 0x000fe200078e0a2f */
[----:B------:R-:W-:Y:S01]  /*34d0*/  ISETP.GE.AND P5, PT, R152, RZ, PT ;  /* 0x000000ff9800720c */ /* 0x000fe20003fa6270 */
[--C-:B------:R-:W-:Y:S01]  /*34e0*/  @!P3 IMAD.IADD R65, R65, 0x1, -R4.reuse ;  /* 0x000000014141b824 */ /* 0x100fe200078e0a04 */
[----:B------:R-:W-:Y:S01]  /*34f0*/  ISETP.GT.U32.AND P3, PT, R4, R69, PT ;  /* 0x000000450400720c */ /* 0x000fe20003f64070 */
        /* <DEDUP_REMOVED lines=8> */
[----:B------:R-:W-:-:S04]  /*3580*/  IMAD.HI.U32 R50, R5, R81, RZ ;  /* 0x0000005105327227 */ /* 0x000fc800078e00ff */
[----:B------:R-:W-:Y:S01]  /*3590*/  @!P3 IMAD.IADD R69, R69, 0x1, -R4 ;  /* 0x000000014545b824 */ /* 0x000fe200078e0a04 */
[----:B------:R-:W-:Y:S01]  /*35a0*/  ISETP.GE.AND P3, PT, R155, RZ, PT ;  /* 0x000000ff9b00720c */ /* 0x000fe20003f66270 */
[----:B------:R-:W-:Y:S02]  /*35b0*/  IMAD R79, R4, R48, R79 ;  /* 0x00000030044f7224 */ /* 0x000fe400078e024f */
[----:B------:R-:W-:Y:S02]  /*35c0*/  IMAD.MOV R50, RZ, RZ, -R50 ;  /* 0x000000ffff327224 */ /* 0x000fe400078e0a32 */
[----:B------:R-:W-:-:S04]  /*35d0*/  IMAD.HI.U32 R0, R5, R83, RZ ;  /* 0x0000005305007227 */ /* 0x000fc800078e00ff */
[----:B------:R-:W-:-:S04]  /*35e0*/  IMAD.HI.U32 R46, R5, R52, RZ ;  /* 0x00000034052e7227 */ /* 0x000fc800078e00ff */
[----:B------:R-:W-:Y:S01]  /*35f0*/  @!P4 IMAD.IADD R77, R77, 0x1, -R4 ;  /* 0x000000014d4dc824 */ /* 0x000fe200078e0a04 */
[C---:B------:R-:W-:Y:S01]  /*3600*/  ISETP.GT.U32.AND P4, PT, R4.reuse, R69, PT ;  /* 0x000000450400720c */ /* 0x040fe20003f84070 */
[----:B------:R-:W-:Y:S01]  /*3610*/  @!P0 IMAD.MOV R53, RZ, RZ, -R53 ;  /* 0x000000ffff358224 */ /* 0x000fe200078e0a35 */
        /* <DEDUP_REMOVED lines=9> */
[----:B------:R-:W-:-:S02]  /*36b0*/  IMAD R81, R4, R50, R81 ;  /* 0x0000003204517224 */ /* 0x000fc400078e0251 */
[----:B------:R-:W-:-:S04]  /*36c0*/  IMAD.HI.U32 R48, R5, R54, RZ ;  /* 0x0000003605307227 */ /* 0x000fc800078e00ff */
[----:B------:R-:W-:-:S04]  /*36d0*/  IMAD.HI.U32 R50, R5, R56, RZ ;  /* 0x0000003805327227 */ /* 0x000fc800078e00ff */
[----:B------:R-:W-:Y:S02]  /*36e0*/  IMAD.MOV R0, RZ, RZ, -R0 ;  /* 0x000000ffff007224 */ /* 0x000fe400078e0a00 */
[----:B------:R-:W-:Y:S02]  /*36f0*/  IMAD.MOV R85, RZ, RZ, -R46 ;  /* 0x000000ffff557224 */ /* 0x000fe400078e0a2e */
[----:B------:R-:W-:Y:S02]  /*3700*/  IMAD.MOV R87, RZ, RZ, -R48 ;  /* 0x000000ffff577224 */ /* 0x000fe400078e0a30 */
[----:B------:R-:W-:Y:S02]  /*3710*/  IMAD.MOV R89, RZ, RZ, -R50 ;  /* 0x000000ffff597224 */ /* 0x000fe400078e0a32 */
[----:B------:R-:W-:Y:S02]  /*3720*/  IMAD R83, R4, R0, R83 ;  /* 0x0000000004537224 */ /* 0x000fe400078e0253 */
[----:B------:R-:W-:-:S04]  /*3730*/  IMAD.HI.U32 R0, R5, R58, RZ ;  /* 0x0000003a05007227 */ /* 0x000fc800078e00ff */
[C---:B------:R-:W-:Y:S02]  /*3740*/  IMAD R5, R4.reuse, R85, R52 ;  /* 0x0000005504057224 */ /* 0x040fe400078e0234 */
[C---:B------:R-:W-:Y:S02]  /*3750*/  IMAD R85, R4.reuse, R87, R54 ;  /* 0x0000005704557224 */ /* 0x040fe400078e0236 */
[C---:B------:R-:W-:Y:S02]  /*3760*/  IMAD R87, R4.reuse, R89, R56 ;  /* 0x0000005904577224 */ /* 0x040fe400078e0238 */
[----:B------:R-:W-:Y:S01]  /*3770*/  @!P3 IMAD.MOV R65, RZ, RZ, -R65 ;  /* 0x000000ffff41b224 */ /* 0x000fe200078e0a41 */
[C---:B------:R-:W-:Y:S01]  /*3780*/  ISETP.GT.U32.AND P3, PT, R4.reuse, R77, PT ;  /* 0x0000004d0400720c */ /* 0x040fe20003f64070 */
[--C-:B------:R-:W-:Y:S01]  /*3790*/  @!P0 IMAD.IADD R41, R41, 0x1, -R4.reuse ;  /* 0x0000000129298824 */ /* 0x100fe200078e0a04 */
        /* <DEDUP_REMOVED lines=8> */
[----:B------:R-:W-:Y:S01]  /*3820*/  ISETP.GT.U32.AND P6, PT, R4, R87, PT ;  /* 0x000000570400720c */ /* 0x000fe20003fc4070 */
[----:B------:R-:W-:Y:S01]  /*3830*/  @!P2 IMAD.IADD R79, R79, 0x1, -R4 ;  /* 0x000000014f4fa824 */ /* 0x000fe200078e0a04 */
[----:B------:R-:W-:Y:S01]  /*3840*/  ISETP.GE.AND P2, PT, R157, RZ, PT ;  /* 0x000000ff9d00720c */ /* 0x000fe20003f46270 */
[----:B------:R-:W-:-:S02]  /*3850*/  IMAD.MOV R89, RZ, RZ, -R0 ;  /* 0x000000ffff597224 */ /* 0x000fc400078e0a00 */
[----:B------:R-:W-:Y:S02]  /*3860*/  @!P3 IMAD.IADD R77, R77, 0x1, -R4 ;  /* 0x000000014d4db824 */ /* 0x000fe400078e0a04 */
[C---:B------:R-:W-:Y:S02]  /*3870*/  IMAD R89, R4.reuse, R89, R58 ;  /* 0x0000005904597224 */ /* 0x040fe400078e023a */
[----:B------:R-:W-:Y:S01]  /*3880*/  IMAD.MOV.U32 R46, RZ, RZ, R41 ;  /* 0x000000ffff2e7224 */ /* 0x000fe200078e0029 */
[----:B------:R-:W-:Y:S01]  /*3890*/  LOP3.LUT R41, RZ, R3, RZ, 0x33, !PT ;  /* 0x00000003ff297212 */ /* 0x000fe200078e33ff */
[--C-:B------:R-:W-:Y:S01]  /*38a0*/  @!P0 IMAD.IADD R81, R81, 0x1, -R4.reuse ;  /* 0x0000000151518824 */ /* 0x100fe200078e0a04 */
[----:B------:R-:W-:Y:S01]  /*38b0*/  ISETP.GT.U32.AND P3, PT, R4, R89, PT ;  /* 0x000000590400720c */ /* 0x000fe20003f64070 */
[--C-:B------:R-:W-:Y:S01]  /*38c0*/  @!P4 IMAD.IADD R83, R83, 0x1, -R4.reuse ;  /* 0x000000015353c824 */ /* 0x100fe200078e0a04 */
[----:B------:R-:W-:Y:S01]  /*38d0*/  ISETP.GE.AND P0, PT, R158, RZ, PT ;  /* 0x000000ff9e00720c */ /* 0x000fe20003f06270 */
[--C-:B------:R-:W-:Y:S01]  /*38e0*/  @!P5 IMAD.IADD R5, R5, 0x1, -R4.reuse ;  /* 0x000000010505d824 */ /* 0x100fe200078e0a04 */
[----:B------:R-:W-:Y:S01]  /*38f0*/  ISETP.GE.AND P4, PT, R159, RZ, PT ;  /* 0x000000ff9f00720c */ /* 0x000fe20003f86270 */
[--C-:B------:R-:W-:Y:S01]  /*3900*/  @!P1 IMAD.IADD R85, R85, 0x1, -R4.reuse ;  /* 0x0000000155559824 */ /* 0x100fe200078e0a04 */
[----:B------:R-:W-:Y:S01]  /*3910*/  ISETP.GE.AND P5, PT, R160, RZ, PT ;  /* 0x000000ffa000720c */ /* 0x000fe20003fa6270 */
[----:B------:R-:W-:Y:S01]  /*3920*/  @!P6 IMAD.IADD R87, R87, 0x1, -R4 ;  /* 0x000000015757e824 */ /* 0x000fe200078e0a04 */
[----:B------:R-:W-:Y:S01]  /*3930*/  ISETP.GE.AND P1, PT, R161, RZ, PT ;  /* 0x000000ffa100720c */ /* 0x000fe20003f26270 */
[----:B------:R-:W-:Y:S01]  /*3940*/  @!P2 IMAD.MOV R46, RZ, RZ, -R46 ;  /* 0x000000ffff2ea224 */ /* 0x000fe200078e0a2e */
[----:B------:R-:W-:Y:S01]  /*3950*/  ISETP.GE.AND P6, PT, R162, RZ, PT ;  /* 0x000000ffa200720c */ /* 0x000fe20003fc6270 */
[----:B------:R-:W-:Y:S01]  /*3960*/  IMAD R166, R166, UR60, RZ ;  /* 0x0000003ca6a67c24 */ /* 0x000fe2000f8e02ff */
[C---:B------:R-:W-:Y:S01]  /*3970*/  ISETP.GT.U32.AND P2, PT, R4.reuse, R79, PT ;  /* 0x0000004f0400720c */ /* 0x040fe20003f44070 */
[--C-:B------:R-:W-:Y:S01]  /*3980*/  @!P3 IMAD.IADD R89, R89, 0x1, -R4.reuse ;  /* 0x000000015959b824 */ /* 0x100fe200078e0a04 */
        /* <DEDUP_REMOVED lines=10> */
[----:B------:R-:W-:Y:S01]  /*3a30*/  ISETP.GT.U32.AND P6, PT, R4, R87, PT ;  /* 0x000000570400720c */ /* 0x000fe20003fc4070 */
[--C-:B------:R-:W-:Y:S01]  /*3a40*/  @!P2 IMAD.IADD R79, R79, 0x1, -R4.reuse ;  /* 0x000000014f4fa824 */ /* 0x100fe200078e0a04 */
[----:B------:R-:W-:Y:S01]  /*3a50*/  ISETP.GE.AND P2, PT, R163, RZ, PT ;  /* 0x000000ffa300720c */ /* 0x000fe20003f46270 */
        /* <DEDUP_REMOVED lines=13> */
[----:B------:R-:W-:Y:S01]  /*3b30*/  ISETP.NE.AND P2, PT, R3, RZ, PT ;  /* 0x000000ff0300720c */ /* 0x000fe20003f45270 */
[----:B------:R-:W-:Y:S01]  /*3b40*/  IMAD.MOV.U32 R48, RZ, RZ, R5 ;  /* 0x000000ffff307224 */ /* 0x000fe200078e0005 */
[----:B------:R-:W-:Y:S01]  /*3b50*/  SHF.R.S32.HI R101, RZ, 0x1f, R166 ;  /* 0x0000001fff657819 */ /* 0x000fe200000114a6 */
[----:B------:R-:W-:Y:S01]  /*3b60*/  @!P0 IMAD.MOV R81, RZ, RZ, -R81 ;  /* 0x000000ffff518224 */ /* 0x000fe200078e0a51 */
[C---:B------:R-:W-:Y:S01]  /*3b70*/  SEL R57, R41.reuse, R57, !P2 ;  /* 0x0000003929397207 */ /* 0x040fe20005000000 */
[----:B------:R-:W-:Y:S01]  /*3b80*/  @!P3 IMAD.MOV R83, RZ, RZ, -R83 ;  /* 0x000000ffff53b224 */ /* 0x000fe200078e0a53 */
[C---:B------:R-:W-:Y:S01]  /*3b90*/  SEL R3, R41.reuse, R7, !P2 ;  /* 0x0000000729037207 */ /* 0x040fe20005000000 */
[----:B------:R-:W-:Y:S01]  /*3ba0*/  @!P4 IMAD.MOV R48, RZ, RZ, -R48 ;  /* 0x000000ffff30c224 */ /* 0x000fe200078e0a30 */
[----:B------:R-:W-:Y:S01]  /*3bb0*/  SEL R7, R41, R11, !P2 ;  /* 0x0000000b29077207 */ /* 0x000fe20005000000 */
[----:B------:R-:W-:Y:S01]  /*3bc0*/  IMAD R57, R57, UR11, RZ ;  /* 0x0000000b39397c24 */ /* 0x000fe2000f8e02ff */
[C---:B------:R-:W-:Y:S01]  /*3bd0*/  SEL R11, R41.reuse, R15, !P2 ;  /* 0x0000000f290b7207 */ /* 0x040fe20005000000 */
        /* <DEDUP_REMOVED lines=8> */
[----:B------:R-:W-:Y:S01]  /*3c60*/  IMAD R0, R0, UR11, RZ ;  /* 0x0000000b00007c24 */ /* 0x000fe2000f8e02ff */
[----:B------:R-:W-:Y:S01]  /*3c70*/  SEL R43, R41, R43, !P2 ;  /* 0x0000002b292b7207 */ /* 0x000fe20005000000 */
[----:B------:R-:W-:Y:S01]  /*3c80*/  IMAD R49, R49, UR11, RZ ;  /* 0x0000000b31317c24 */ /* 0x000fe2000f8e02ff */
[----:B------:R-:W-:Y:S01]  /*3c90*/  SEL R2, R41, R6, !P2 ;  /* 0x0000000629027207 */ /* 0x000fe20005000000 */
[----:B------:R-:W-:Y:S01]  /*3ca0*/  IMAD R45, R45, UR11, RZ ;  /* 0x0000000b2d2d7c24 */ /* 0x000fe2000f8e02ff */
[----:B------:R-:W-:Y:S01]  /*3cb0*/  SEL R4, R41, R8, !P2 ;  /* 0x0000000829047207 */ /* 0x000fe20005000000 */
[----:B------:R-:W-:Y:S01]  /*3cc0*/  IMAD R43, R43, UR11, RZ ;  /* 0x0000000b2b2b7c24 */ /* 0x000fe2000f8e02ff */
[C---:B------:R-:W-:Y:S01]  /*3cd0*/  SEL R19, R41.reuse, R22, !P2 ;  /* 0x0000001629137207 */ /* 0x040fe20005000000 */
[----:B------:R-:W-:Y:S01]  /*3ce0*/  IMAD R2, R2, UR11, RZ ;  /* 0x0000000b02027c24 */ /* 0x000fe2000f8e02ff */
[----:B------:R-:W-:Y:S01]  /*3cf0*/  SEL R6, R41, R10, !P2 ;  /* 0x0000000a29067207 */ /* 0x000fe20005000000 */
[----:B------:R-:W-:Y:S01]  /*3d00*/  IMAD R3, R3, UR11, RZ ;  /* 0x0000000b03037c24 */ /* 0x000fe2000f8e02ff */
[C---:B------:R-:W-:Y:S01]  /*3d10*/  SEL R8, R41.reuse, R12, !P2 ;  /* 0x0000000c29087207 */ /* 0x040fe20005000000 */
[----:B------:R-:W-:Y:S01]  /*3d20*/  IMAD R4, R4, UR11, RZ ;  /* 0x0000000b04047c24 */ /* 0x000fe2000f8e02ff */
[C---:B------:R-:W-:Y:S01]  /*3d30*/  SEL R22, R41.reuse, R26, !P2 ;  /* 0x0000001a29167207 */ /* 0x040fe20005000000 */
        /* <DEDUP_REMOVED lines=29> */
[----:B------:R-:W-:Y:S01]  /*3f10*/  IADD3 R40, P5, R57, UR6, RZ ;  /* 0x0000000639287c10 */ /* 0x000fe2000ffbe0ff */
        /* <DEDUP_REMOVED lines=31> */
[C---:B------:R-:W-:Y:S01]  /*4110*/  SEL R44, R41.reuse, R44, !P2 ;  /* 0x0000002c292c7207 */ /* 0x040fe20005000000 */
[----:B------:R-:W-:Y:S01]  /*4120*/  IMAD R34, R34, UR11, RZ ;  /* 0x0000000b22227c24 */ /* 0x000fe2000f8e02ff */
[C---:B------:R-:W-:Y:S01]  /*4130*/  SEL R53, R41.reuse, R53, !P2 ;  /* 0x0000003529357207 */ /* 0x040fe20005000000 */
        /* <DEDUP_REMOVED lines=37> */
[----:B------:R-:W-:Y:S01]  /*4390*/  R2UR UR12, R40 ;  /* 0x00000000280c72ca */ /* 0x000fe200000e0000 */
[----:B------:R-:W-:Y:S01]  /*43a0*/  IMAD R31, R31, UR11, RZ ;  /* 0x0000000b1f1f7c24 */ /* 0x000fe2000f8e02ff */
[----:B------:R-:W-:Y:S01]  /*43b0*/  IADD3 R52, P6, R49, UR6, RZ ;  /* 0x0000000631347c10 */ /* 0x000fe2000ffde0ff */
[----:B------:R-:W-:Y:S01]  /*43c0*/  IMAD R38, R38, UR11, RZ ;  /* 0x0000000b26267c24 */ /* 0x000fe2000f8e02ff */
[----:B------:R-:W-:Y:S01]  /*43d0*/  IADD3 R50, P0, R45, UR6, RZ ;  /* 0x000000062d327c10 */ /* 0x000fe2000ff1e0ff */
[----:B------:R-:W-:Y:S01]  /*43e0*/  IMAD R39, R39, UR11, RZ ;  /* 0x0000000b27277c24 */ /* 0x000fe2000f8e02ff */
[----:B------:R-:W-:-:S02]  /*43f0*/  IADD3 R40, P2, R43, UR6, RZ ;  /* 0x000000062b287c10 */ /* 0x000fc4000ff5e0ff */
[----:B------:R-:W-:Y:S02]  /*4400*/  R2UR UR13, R52 ;  /* 0x00000000340d72ca */ /* 0x000fe400000e0000 */
[----:B------:R-:W-:Y:S02]  /*4410*/  R2UR UR14, R50 ;  /* 0x00000000320e72ca */ /* 0x000fe400000e0000 */
[----:B------:R-:W-:Y:S01]  /*4420*/  R2UR UR16, R40 ;  /* 0x00000000281072ca */ /* 0x000fe200000e0000 */
[----:B------:R-:W-:Y:S01]  /*4430*/  IMAD R40, R53, UR11, RZ ;  /* 0x0000000b35287c24 */ /* 0x000fe2000f8e02ff */
[----:B------:R-:W-:Y:S02]  /*4440*/  SHF.R.S32.HI R58, RZ, 0x1f, R57 ;  /* 0x0000001fff3a7819 */ /* 0x000fe40000011439 */
[----:B------:R-:W-:Y:S02]  /*4450*/  IADD3 R41, P1, R42, UR6, RZ ;  /* 0x000000062a297c10 */ /* 0x000fe4000ff3e0ff */
[----:B------:R-:W-:-:S02]  /*4460*/  SHF.R.S32.HI R57, RZ, 0x1f, R49 ;  /* 0x0000001fff397819 */ /* 0x000fc40000011431 */
[----:B------:R-:W-:Y:S02]  /*4470*/  IADD3 R52, P3, R47, UR6, RZ ;  /* 0x000000062f347c10 */ /* 0x000fe4000ff7e0ff */
[----:B------:R-:W-:Y:S02]  /*4480*/  IADD3 R50, P4, R51, UR6, RZ ;  /* 0x0000000633327c10 */ /* 0x000fe4000ff9e0ff */
[----:B------:R-:W-:Y:S02]  /*4490*/  SHF.R.S32.HI R56, RZ, 0x1f, R45 ;  /* 0x0000001fff387819 */ /* 0x000fe4000001142d */
[----:B------:R-:W-:Y:S02]  /*44a0*/  SHF.R.S32.HI R54, RZ, 0x1f, R43 ;  /* 0x0000001fff367819 */ /* 0x000fe4000001142b */
[----:B------:R-:W-:Y:S02]  /*44b0*/  R2UR UR15, R41 ;  /* 0x00000000290f72ca */ /* 0x000fe400000e0000 */
[----:B------:R-:W-:-:S02]  /*44c0*/  IADD3.X R58, R58, UR7, RZ, P5, !PT ;  /* 0x000000073a3a7c10 */ /* 0x000fc4000affe4ff */
[----:B------:R-:W-:Y:S02]  /*44d0*/  IADD3.X R57, R57, UR7, RZ, P6, !PT ;  /* 0x0000000739397c10 */ /* 0x000fe4000b7fe4ff */
[----:B------:R-:W-:Y:S02]  /*44e0*/  R2UR UR17, R52 ;  /* 0x00000000341172ca */ /* 0x000fe400000e0000 */
[----:B------:R-:W-:Y:S02]  /*44f0*/  R2UR UR18, R50 ;  /* 0x00000000321272ca */ /* 0x000fe400000e0000 */
[----:B------:R-:W-:Y:S02]  /*4500*/  SHF.R.S32.HI R55, RZ, 0x1f, R42 ;  /* 0x0000001fff377819 */ /* 0x000fe4000001142a */
[----:B------:R-:W-:Y:S02]  /*4510*/  IADD3.X R56, R56, UR7, RZ, P0, !PT ;  /* 0x0000000738387c10 */ /* 0x000fe400087fe4ff */
[----:B------:R-:W-:-:S02]  /*4520*/  IADD3.X R54, R54, UR7, RZ, P2, !PT ;  /* 0x0000000736367c10 */ /* 0x000fc400097fe4ff */
[----:B------:R-:W-:Y:S02]  /*4530*/  IADD3 R49, P5, R44, UR6, RZ ;  /* 0x000000062c317c10 */ /* 0x000fe4000ffbe0ff */
[----:B------:R-:W-:Y:S02]  /*4540*/  IADD3 R41, P6, R40, UR6, RZ ;  /* 0x0000000628297c10 */ /* 0x000fe4000ffde0ff */
[----:B------:R-:W-:Y:S02]  /*4550*/  SHF.R.S32.HI R53, RZ, 0x1f, R47 ;  /* 0x0000001fff357819 */ /* 0x000fe4000001142f */
[----:B------:R-:W-:Y:S02]  /*4560*/  IADD3 R45, P0, R59, UR6, RZ ;  /* 0x000000063b2d7c10 */ /* 0x000fe4000ff1e0ff */
[----:B------:R-:W-:Y:S02]  /*4570*/  IADD3 R42, P2, R63, UR6, RZ ;  /* 0x000000063f2a7c10 */ /* 0x000fe4000ff5e0ff */
[----:B------:R-:W-:-:S02]  /*4580*/  SHF.R.S32.HI R52, RZ, 0x1f, R51 ;  /* 0x0000001fff347819 */ /* 0x000fc40000011433 */
[----:B------:R-:W-:Y:S02]  /*4590*/  SHF.R.S32.HI R50, RZ, 0x1f, R40 ;  /* 0x0000001fff327819 */ /* 0x000fe40000011428 */
[----:B------:R-:W-:Y:S02]  /*45a0*/  R2UR UR19, R49 ;  /* 0x00000000311372ca */ /* 0x000fe400000e0000 */
[----:B------:R-:W-:Y:S02]  /*45b0*/  R2UR UR20, R41 ;  /* 0x00000000291472ca */ /* 0x000fe400000e0000 */
[----:B------:R-:W-:Y:S02]  /*45c0*/  IADD3.X R53, R53, UR7, RZ, P3, !PT ;  /* 0x0000000735357c10 */ /* 0x000fe40009ffe4ff */
[----:B------:R-:W-:Y:S02]  /*45d0*/  R2UR UR21, R45 ;  /* 0x000000002d1572ca */ /* 0x000fe400000e0000 */
[----:B------:R-:W-:-:S02]  /*45e0*/  R2UR UR23, R42 ;  /* 0x000000002a1772ca */ /* 0x000fc400000e0000 */
[----:B------:R-:W-:Y:S02]  /*45f0*/  SHF.R.S32.HI R51, RZ, 0x1f, R44 ;  /* 0x0000001fff337819 */ /* 0x000fe4000001142c */
[----:B------:R-:W-:Y:S02]  /*4600*/  IADD3.X R52, R52, UR7, RZ, P4, !PT ;  /* 0x0000000734347c10 */ /* 0x000fe4000a7fe4ff */
[----:B------:R-:W-:Y:S02]  /*4610*/  IADD3.X R50, R50, UR7, RZ, P6, !PT ;  /* 0x0000000732327c10 */ /* 0x000fe4000b7fe4ff */
[----:B------:R-:W-:Y:S02]  /*4620*/  IADD3 R41, P3, R65, UR6, RZ ;  /* 0x0000000641297c10 */ /* 0x000fe4000ff7e0ff */
[----:B------:R-:W-:Y:S02]  /*4630*/  SHF.R.S32.HI R49, RZ, 0x1f, R59 ;  /* 0x0000001fff317819 */ /* 0x000fe4000001143b */
[----:B------:R-:W-:-:S02]  /*4640*/  IADD3 R44, P4, R67, UR6, RZ ;  /* 0x00000006432c7c10 */ /* 0x000fc4000ff9e0ff */
[----:B------:R-:W-:Y:S02]  /*4650*/  IADD3 R42, P6, R69, UR6, RZ ;  /* 0x00000006452a7c10 */ /* 0x000fe4000ffde0ff */
[----:B------:R-:W-:Y:S01]  /*4660*/  SHF.R.S32.HI R45, RZ, 0x1f, R65 ;  /* 0x0000001fff2d7819 */ /* 0x000fe20000011441 */
[----:B------:R-:W-:Y:S01]  /*4670*/  IMAD R65, R99, 0x6, RZ ;  /* 0x0000000663417824 */ /* 0x000fe200078e02ff */
[----:B------:R-:W-:Y:S02]  /*4680*/  IADD3.X R55, R55, UR7, RZ, P1, !PT ;  /* 0x0000000737377c10 */ /* 0x000fe40008ffe4ff */
[----:B------:R-:W-:Y:S01]  /*4690*/  R2UR UR24, R41 ;  /* 0x00000000291872ca */ /* 0x000fe200000e0000 */
[----:B------:R-:W-:Y:S01]  /*46a0*/  IMAD R41, R46, UR11, RZ ;  /* 0x0000000b2e297c24 */ /* 0x000fe2000f8e02ff */
[----:B------:R-:W-:Y:S02]  /*46b0*/  IADD3.X R49, R49, UR7, RZ, P0, !PT ;  /* 0x0000000731317c10 */ /* 0x000fe400087fe4ff */
[----:B------:R-:W-:-:S02]  /*46c0*/  R2UR UR25, R44 ;  /* 0x000000002c1972ca */ /* 0x000fc400000e0000 */
[----:B------:R-:W-:Y:S02]  /*46d0*/  R2UR UR27, R42 ;  /* 0x000000002a1b72ca */ /* 0x000fe400000e0000 */
[----:B------:R-:W-:Y:S02]  /*46e0*/  IADD3.X R45, R45, UR7, RZ, P3, !PT ;  /* 0x000000072d2d7c10 */ /* 0x000fe40009ffe4ff */
[----:B------:R-:W-:Y:S02]  /*46f0*/  IADD3 R43, P1, R61, UR6, RZ ;  /* 0x000000063d2b7c10 */ /* 0x000fe4000ff3e0ff */
[----:B------:R-:W-:Y:S02]  /*4700*/  IADD3 R40, P0, R71, UR6, RZ ;  /* 0x0000000647287c10 */ /* 0x000fe4000ff1e0ff */
[----:B------:R-:W-:Y:S01]  /*4710*/  SHF.R.S32.HI R44, RZ, 0x1f, R67 ;  /* 0x0000001fff2c7819 */ /* 0x000fe20000011443 */
[----:B------:R-:W-:Y:S01]  /*4720*/  IMAD.SHL.U32 R67, R99, 0x4, RZ ;  /* 0x0000000463437824 */ /* 0x000fe200078e00ff */
[----:B------:R-:W-:-:S02]  /*4730*/  IADD3 R42, P3, R77, UR6, RZ ;  /* 0x000000064d2a7c10 */ /* 0x000fc4000ff7e0ff */
[----:B------:R-:W-:Y:S02]  /*4740*/  R2UR UR22, R43 ;  /* 0x000000002b1672ca */ /* 0x000fe400000e0000 */
[----:B------:R-:W-:Y:S02]  /*4750*/  IADD3.X R51, R51, UR7, RZ, P5, !PT ;  /* 0x0000000733337c10 */ /* 0x000fe4000affe4ff */
[----:B------:R-:W-:Y:S02]  /*4760*/  R2UR UR28, R40 ;  /* 0x00000000281c72ca */ /* 0x000fe400000e0000 */
[----:B------:R-:W-:Y:S02]  /*4770*/  IADD3.X R44, R44, UR7, RZ, P4, !PT ;  /* 0x000000072c2c7c10 */ /* 0x000fe4000a7fe4ff */
[----:B------:R-:W-:Y:S02]  /*4780*/  R2UR UR31, R42 ;  /* 0x000000002a1f72ca */ /* 0x000fe400000e0000 */
[----:B------:R-:W-:-:S02]  /*4790*/  IADD3 R43, P5, R41, UR6, RZ ;  /* 0x00000006292b7c10 */ /* 0x000fc4000ffbe0ff */
[----:B------:R-:W-:Y:S02]  /*47a0*/  IADD3 R40, P4, R79, UR6, RZ ;  /* 0x000000064f287c10 */ /* 0x000fe4000ff9e0ff */
[----:B------:R-:W-:Y:S02]  /*47b0*/  SHF.R.S32.HI R42, RZ, 0x1f, R41 ;  /* 0x0000001fff2a7819 */ /* 0x000fe40000011429 */
[----:B------:R-:W-:Y:S01]  /*47c0*/  SHF.R.S32.HI R41, RZ, 0x1f, R69 ;  /* 0x0000001fff297819 */ /* 0x000fe20000011445 */
[C---:B------:R-:W-:Y:S01]  /*47d0*/  IMAD.SHL.U32 R69, R99.reuse, 0x2, RZ ;  /* 0x0000000263457824 */ /* 0x040fe200078e00ff */
[----:B------:R-:W-:Y:S01]  /*47e0*/  SHF.R.S32.HI R46, RZ, 0x1f, R63 ;  /* 0x0000001fff2e7819 */ /* 0x000fe2000001143f */
[----:B------:R-:W-:Y:S01]  /*47f0*/  IMAD.SHL.U32 R63, R99, 0x8, RZ ;  /* 0x00000008633f7824 */ /* 0x000fe200078e00ff */
[----:B------:R-:W-:Y:S02]  /*4800*/  R2UR UR32, R40 ;  /* 0x00000000282072ca */ /* 0x000fe400000e0000 */
[----:B------:R-:W-:-:S02]  /*4810*/  SHF.R.S32.HI R40, RZ, 0x1f, R71 ;  /* 0x0000001fff287819 */ /* 0x000fc40000011447 */
[----:B------:R-:W-:Y:S02]  /*4820*/  IADD3.X R41, R41, UR7, RZ, P6, !PT ;  /* 0x0000000729297c10 */ /* 0x000fe4000b7fe4ff */
[----:B------:R-:W-:Y:S02]  /*4830*/  R2UR UR26, R43 ;  /* 0x000000002b1a72ca */ /* 0x000fe400000e0000 */
[----:B------:R-:W-:Y:S02]  /*4840*/  IADD3.X R46, R46, UR7, RZ, P2, !PT ;  /* 0x000000072e2e7c10 */ /* 0x000fe400097fe4ff */
[----:B------:R-:W-:Y:S02]  /*4850*/  SHF.R.S32.HI R47, RZ, 0x1f, R61 ;  /* 0x0000001fff2f7819 */ /* 0x000fe4000001143d */
[----:B------:R-:W-:Y:S02]  /*4860*/  IADD3 R43, P2, R75, UR6, RZ ;  /* 0x000000064b2b7c10 */ /* 0x000fe4000ff5e0ff */
[----:B------:R-:W-:-:S02]  /*4870*/  IADD3.X R40, R40, UR7, RZ, P0, !PT ;  /* 0x0000000728287c10 */ /* 0x000fc400087fe4ff */
[----:B------:R-:W-:Y:S02]  /*4880*/  R2UR UR51, R41 ;  /* 0x00000000293372ca */ /* 0x000fe400000e0000 */
[----:B------:R-:W-:Y:S02]  /*4890*/  IADD3.X R42, R42, UR7, RZ, P5, !PT ;  /* 0x000000072a2a7c10 */ /* 0x000fe4000affe4ff */
[----:B------:R-:W-:Y:S02]  /*48a0*/  SHF.R.S32.HI R41, RZ, 0x1f, R77 ;  /* 0x0000001fff297819 */ /* 0x000fe4000001144d */
[----:B------:R-:W-:Y:S02]  /*48b0*/  SHF.R.S32.HI R79, RZ, 0x1f, R79 ;  /* 0x0000001fff4f7819 */ /* 0x000fe4000001144f */
[----:B------:R-:W-:Y:S02]  /*48c0*/  IADD3.X R47, R47, UR7, RZ, P1, !PT ;  /* 0x000000072f2f7c10 */ /* 0x000fe40008ffe4ff */
[----:B------:R-:W-:-:S02]  /*48d0*/  R2UR UR30, R43 ;  /* 0x000000002b1e72ca */ /* 0x000fc400000e0000 */
[----:B------:R-:W-:Y:S02]  /*48e0*/  R2UR UR52, R40 ;  /* 0x00000000283472ca */ /* 0x000fe400000e0000 */
[----:B------:R-:W-:Y:S02]  /*48f0*/  IADD3 R59, P1, R73, UR6, RZ ;  /* 0x00000006493b7c10 */ /* 0x000fe4000ff3e0ff */
[----:B------:R-:W-:Y:S02]  /*4900*/  SHF.R.S32.HI R43, RZ, 0x1f, R73 ;  /* 0x0000001fff2b7819 */ /* 0x000fe40000011449 */
[----:B------:R-:W-:Y:S02]  /*4910*/  R2UR UR50, R42 ;  /* 0x000000002a3272ca */ /* 0x000fe400000e0000 */
[----:B------:R-:W-:Y:S02]  /*4920*/  IADD3.X R41, R41, UR7, RZ, P3, !PT ;  /* 0x0000000729297c10 */ /* 0x000fe40009ffe4ff */
[----:B------:R-:W-:-:S02]  /*4930*/  IADD3.X R40, R79, UR7, RZ, P4, !PT ;  /* 0x000000074f287c10 */ /* 0x000fc4000a7fe4ff */
[----:B------:R-:W-:Y:S02]  /*4940*/  SHF.R.S32.HI R42, RZ, 0x1f, R75 ;  /* 0x0000001fff2a7819 */ /* 0x000fe4000001144b */
[----:B------:R-:W-:Y:S02]  /*4950*/  R2UR UR29, R59 ;  /* 0x000000003b1d72ca */ /* 0x000fe400000e0000 */
[----:B------:R-:W-:Y:S02]  /*4960*/  IADD3.X R43, R43, UR7, RZ, P1, !PT ;  /* 0x000000072b2b7c10 */ /* 0x000fe40008ffe4ff */
[----:B------:R-:W-:Y:S02]  /*4970*/  R2UR UR55, R41 ;  /* 0x00000000293772ca */ /* 0x000fe400000e0000 */
[----:B------:R-:W-:Y:S02]  /*4980*/  R2UR UR56, R40 ;  /* 0x00000000283872ca */ /* 0x000fe400000e0000 */
[----:B------:R-:W-:-:S02]  /*4990*/  IADD3 R60, P0, R48, UR6, RZ ;  /* 0x00000006303c7c10 */ /* 0x000fc4000ff1e0ff */
[----:B------:R-:W-:Y:S02]  /*49a0*/  IADD3 R59, P1, R85, UR6, RZ ;  /* 0x00000006553b7c10 */ /* 0x000fe4000ff3e0ff */
[----:B------:R-:W-:Y:S02]  /*49b0*/  IADD3.X R42, R42, UR7, RZ, P2, !PT ;  /* 0x000000072a2a7c10 */ /* 0x000fe400097fe4ff */
[----:B------:R-:W-:Y:S01]  /*49c0*/  SHF.R.S32.HI R41, RZ, 0x1f, R48 ;  /* 0x0000001fff297819 */ /* 0x000fe20000011430 */
[----:B------:R-:W-:Y:S01]  /*49d0*/  IMAD R48, R99, 0x17, RZ ;  /* 0x0000001763307824 */ /* 0x000fe200078e02ff */
[----:B------:R-:W-:Y:S02]  /*49e0*/  SHF.R.S32.HI R40, RZ, 0x1f, R85 ;  /* 0x0000001fff287819 */ /* 0x000fe40000011455 */
[----:B------:R-:W-:Y:S02]  /*49f0*/  R2UR UR54, R42 ;  /* 0x000000002a3672ca */ /* 0x000fe400000e0000 */
[----:B------:R-:W-:-:S02]  /*4a00*/  IADD3.X R41, R41, UR7, RZ, P0, !PT ;  /* 0x0000000729297c10 */ /* 0x000fc400087fe4ff */
[----:B------:R-:W-:Y:S02]  /*4a10*/  IADD3.X R40, R40, UR7, RZ, P1, !PT ;  /* 0x0000000728287c10 */ /* 0x000fe40008ffe4ff */
[----:B------:R-:W-:Y:S02]  /*4a20*/  IADD3 R61, P6, R83, UR6, RZ ;  /* 0x00000006533d7c10 */ /* 0x000fe4000ffde0ff */
[----:B------:R-:W-:Y:S02]  /*4a30*/  SHF.R.S32.HI R42, RZ, 0x1f, R83 ;  /* 0x0000001fff2a7819 */ /* 0x000fe40000011453 */
[----:B------:R-:W-:Y:S01]  /*4a40*/  R2UR UR59, R41 ;  /* 0x00000000293b72ca */ /* 0x000fe200000e0000 */
[C---:B------:R-:W-:Y:S01]  /*4a50*/  IMAD R41, R99.reuse, 0x1e, RZ ;  /* 0x0000001e63297824 */ /* 0x040fe200078e02ff */
[----:B------:R-:W-:Y:S01]  /*4a60*/  R2UR UR5, R40 ;  /* 0x00000000280572ca */ /* 0x000fe200000e0000 */
[----:B------:R-:W-:Y:S01]  /*4a70*/  IMAD R40, R99, 0x1f, RZ ;  /* 0x0000001f63287824 */ /* 0x000fe200078e02ff */
[----:B------:R-:W-:-:S02]  /*4a80*/  R2UR UR53, R43 ;  /* 0x000000002b3572ca */ /* 0x000fc400000e0000 */
[----:B------:R-:W-:Y:S02]  /*4a90*/  IADD3.X R42, R42, UR7, RZ, P6, !PT ;  /* 0x000000072a2a7c10 */ /* 0x000fe4000b7fe4ff */
[----:B------:R-:W-:Y:S02]  /*4aa0*/  IADD3 R62, P5, R81, UR6, RZ ;  /* 0x00000006513e7c10 */ /* 0x000fe4000ffbe0ff */
[----:B------:R-:W-:Y:S02]  /*4ab0*/  SHF.R.S32.HI R43, RZ, 0x1f, R81 ;  /* 0x0000001fff2b7819 */ /* 0x000fe40000011451 */
[----:B------:R-:W-:Y:S01]  /*4ac0*/  R2UR UR58, R42 ;  /* 0x000000002a3a72ca */ /* 0x000fe200000e0000 */
[----:B------:R-:W-:Y:S01]  /*4ad0*/  IMAD R42, R99, 0x1d, RZ ;  /* 0x0000001d632a7824 */ /* 0x000fe200078e02ff */
[----:B------:R-:W-:Y:S02]  /*4ae0*/  IADD3.X R43, R43, UR7, RZ, P5, !PT ;  /* 0x000000072b2b7c10 */ /* 0x000fe4000affe4ff */
[----:B------:R-:W-:-:S02]  /*4af0*/  IADD3 RZ, P3, R166, R40, RZ ;  /* 0x00000028a6ff7210 */ /* 0x000fc40007f7e0ff */
[----:B------:R-:W-:Y:S02]  /*4b00*/  IADD3 RZ, P1, R40, R165, RZ ;  /* 0x000000a528ff7210 */ /* 0x000fe40007f3e0ff */
[----:B------:R-:W-:Y:S02]  /*4b10*/  SHF.R.S32.HI R70, RZ, 0x1f, R41 ;  /* 0x0000001fff467819 */ /* 0x000fe40000011429 */
[-C--:B------:R-:W-:Y:S02]  /*4b20*/  IADD3 R100, P6, R166, R41.reuse, RZ ;  /* 0x00000029a6647210 */ /* 0x080fe40007fde0ff */
[----:B------:R-:W-:Y:S02]  /*4b30*/  SHF.R.S32.HI R40, RZ, 0x1f, R40 ;  /* 0x0000001fff287819 */ /* 0x000fe40000011428 */
[----:B------:R-:W-:Y:S01]  /*4b40*/  IADD3 R41, P5, R165, R41, RZ ;  /* 0x00000029a5297210 */ /* 0x000fe20007fbe0ff */
[----:B------:R0:W-:Y:S01]  /*4b50*/  STL [R1+0x2c8], R100 ;  /* 0x0002c86401007387 */ /* 0x0001e20000100800 */
[----:B------:R-:W-:-:S02]  /*4b60*/  SHF.R.S32.HI R103, RZ, 0x1f, R165 ;  /* 0x0000001fff677819 */ /* 0x000fc400000114a5 */
[----:B------:R-:W-:Y:S01]  /*4b70*/  R2UR UR57, R43 ;  /* 0x000000002b3972ca */ /* 0x000fe200000e0000 */
[----:B------:R-:W-:Y:S01]  /*4b80*/  IMAD R43, R99, 0x1c, RZ ;  /* 0x0000001c632b7824 */ /* 0x000fe200078e02ff */
[-C--:B------:R-:W-:Y:S01]  /*4b90*/  IADD3 R102, P4, R166, R42.reuse, RZ ;  /* 0x0000002aa6667210 */ /* 0x080fe20007f9e0ff */
[----:B------:R1:W-:Y:S01]  /*4ba0*/  STL [R1+0x2c0], R41 ;  /* 0x0002c02901007387 */ /* 0x0003e20000100800 */
[----:B------:R-:W-:Y:S02]  /*4bb0*/  SHF.R.S32.HI R71, RZ, 0x1f, R42 ;  /* 0x0000001fff477819 */ /* 0x000fe4000001142a */
[----:B------:R-:W-:Y:S01]  /*4bc0*/  R2UR UR49, R44 ;  /* 0x000000002c3172ca */ /* 0x000fe200000e0000 */
[----:B0-----:R-:W-:Y:S01]  /*4bd0*/  IMAD.X R100, R101, 0x1, R40, P3 ;  /* 0x0000000165647824 */ /* 0x001fe200018e0628 */
[----:B------:R-:W-:Y:S01]  /*4be0*/  STL [R1+0x2b8], R102 ;  /* 0x0002b86601007387 */ /* 0x000fe20000100800 */
[----:B------:R-:W-:Y:S01]  /*4bf0*/  IMAD.X R40, R40, 0x1, R103, P1 ;  /* 0x0000000128287824 */ /* 0x000fe200008e0667 */
[----:B------:R-:W-:Y:S01]  /*4c00*/  R2UR UR48, R45 ;  /* 0x000000002d3072ca */ /* 0x000fe200000e0000 */
[----:B------:R-:W-:Y:S01]  /*4c10*/  IMAD R44, R99, 0x1b, RZ ;  /* 0x0000001b632c7824 */ /* 0x000fe200078e02ff */
[----:B------:R-:W-:Y:S01]  /*4c20*/  STL [R1+0x2d0], R100 ;  /* 0x0002d06401007387 */ /* 0x000fe20000100800 */
[----:B-1----:R-:W-:Y:S01]  /*4c30*/  IADD3 R41, P3, R165, R42, RZ ;  /* 0x0000002aa5297210 */ /* 0x002fe20007f7e0ff */
[----:B------:R-:W-:Y:S01]  /*4c40*/  IMAD R45, R99, 0x1a, RZ ;  /* 0x0000001a632d7824 */ /* 0x000fe200078e02ff */
[----:B------:R-:W-:-:S02]  /*4c50*/  IADD3 R42, P1, R166, R43, RZ ;  /* 0x0000002ba62a7210 */ /* 0x000fc40007f3e0ff */
[----:B------:R-:W-:Y:S01]  /*4c60*/  SHF.R.S32.HI R72, RZ, 0x1f, R43 ;  /* 0x0000001fff487819 */ /* 0x000fe2000001142b */
[----:B------:R0:W-:Y:S01]  /*4c70*/  STL [R1+0x2b0], R41 ;  /* 0x0002b02901007387 */ /* 0x0001e20000100800 */
[----:B------:R-:W-:Y:S01]  /*4c80*/  R2UR UR47, R46 ;  /* 0x000000002e2f72ca */ /* 0x000fe200000e0000 */
[----:B------:R-:W-:Y:S01]  /*4c90*/  IMAD R46, R99, 0x19, RZ ;  /* 0x00000019632e7824 */ /* 0x000fe200078e02ff */
[----:B------:R-:W-:Y:S01]  /*4ca0*/  SHF.R.S32.HI R73, RZ, 0x1f, R44 ;  /* 0x0000001fff497819 */ /* 0x000fe2000001142c */
[----:B------:R1:W-:Y:S01]  /*4cb0*/  STL [R1+0x2cc], R40 ;  /* 0x0002cc2801007387 */ /* 0x0003e20000100800 */
[----:B------:R-:W-:Y:S01]  /*4cc0*/  R2UR UR46, R47 ;  /* 0x000000002f2e72ca */ /* 0x000fe200000e0000 */
[----:B------:R-:W-:Y:S01]  /*4cd0*/  IMAD R47, R99, 0x18, RZ ;  /* 0x00000018632f7824 */ /* 0x000fe200078e02ff */
[----:B------:R-:W-:Y:S01]  /*4ce0*/  SHF.R.S32.HI R74, RZ, 0x1f, R45 ;  /* 0x0000001fff4a7819 */ /* 0x000fe2000001142d */
[----:B------:R2:W-:Y:S01]  /*4cf0*/  STL [R1+0x2a8], R42 ;  /* 0x0002a82a01007387 */ /* 0x0005e20000100800 */
[----:B------:R-:W-:Y:S01]  /*4d00*/  SHF.R.S32.HI R75, RZ, 0x1f, R46 ;  /* 0x0000001fff4b7819 */ /* 0x000fe2000001142e */
[----:B0-----:R-:W-:Y:S01]  /*4d10*/  IMAD.X R41, R101, 0x1, R70, P6 ;  /* 0x0000000165297824 */ /* 0x001fe200030e0646 */
[----:B------:R-:W-:Y:S01]  /*4d20*/  R2UR UR45, R49 ;  /* 0x00000000312d72ca */ /* 0x000fe200000e0000 */
[----:B------:R-:W-:Y:S01]  /*4d30*/  IMAD R49, R99, 0x16, RZ ;  /* 0x0000001663317824 */ /* 0x000fe200078e02ff */
[----:B------:R-:W-:-:S02]  /*4d40*/  SHF.R.S32.HI R76, RZ, 0x1f, R47 ;  /* 0x0000001fff4c7819 */ /* 0x000fc4000001142f */
[----:B-1----:R-:W-:Y:S01]  /*4d50*/  IADD3 R40, P6, R165, R43, RZ ;  /* 0x0000002ba5287210 */ /* 0x002fe20007fde0ff */
[----:B------:R0:W-:Y:S01]  /*4d60*/  STL [R1+0x2c4], R41 ;  /* 0x0002c42901007387 */ /* 0x0001e20000100800 */
[----:B------:R-:W-:Y:S01]  /*4d70*/  R2UR UR44, R50 ;  /* 0x00000000322c72ca */ /* 0x000fe200000e0000 */
[----:B--2---:R-:W-:Y:S01]  /*4d80*/  IMAD.X R42, R103, 0x1, R70, P5 ;  /* 0x00000001672a7824 */ /* 0x004fe200028e0646 */
[----:B------:R-:W-:Y:S01]  /*4d90*/  SHF.R.S32.HI R77, RZ, 0x1f, R48 ;  /* 0x0000001fff4d7819 */ /* 0x000fe20000011430 */
[----:B------:R1:W-:Y:S01]  /*4da0*/  STL [R1+0x2a0], R40 ;  /* 0x0002a02801007387 */ /* 0x0003e20000100800 */
[----:B------:R-:W-:Y:S01]  /*4db0*/  IMAD R50, R99, 0x15, RZ ;  /* 0x0000001563327824 */ /* 0x000fe200078e02ff */
[----:B------:R-:W-:Y:S01]  /*4dc0*/  R2UR UR43, R51 ;  /* 0x00000000332b72ca */ /* 0x000fe200000e0000 */
[----:B------:R-:W-:Y:S01]  /*4dd0*/  IMAD R51, R99, 0x14, RZ ;  /* 0x0000001463337824 */ /* 0x000fe200078e02ff */
[----:B------:R2:W-:Y:S01]  /*4de0*/  STL [R1+0x2bc], R42 ;  /* 0x0002bc2a01007387 */ /* 0x0005e20000100800 */
[----:B------:R-:W-:-:S02]  /*4df0*/  SHF.R.S32.HI R78, RZ, 0x1f, R49 ;  /* 0x0000001fff4e7819 */ /* 0x000fc40000011431 */
[-C--:B0-----:R-:W-:Y:S02]  /*4e00*/  IADD3 R41, P5, R166, R44.reuse, RZ ;  /* 0x0000002ca6297210 */ /* 0x081fe40007fbe0ff */
[----:B------:R-:W-:Y:S01]  /*4e10*/  R2UR UR42, R52 ;  /* 0x00000000342a72ca */ /* 0x000fe200000e0000 */
[----:B-1----:R-:W-:Y:S01]  /*4e20*/  IMAD.X R40, R101, 0x1, R71, P4 ;  /* 0x0000000165287824 */ /* 0x002fe200020e0647 */
[----:B------:R-:W-:Y:S01]  /*4e30*/  SHF.R.S32.HI R79, RZ, 0x1f, R50 ;  /* 0x0000001fff4f7819 */ /* 0x000fe20000011432 */
[----:B------:R0:W-:Y:S01]  /*4e40*/  STL [R1+0x298], R41 ;  /* 0x0002982901007387 */ /* 0x0001e20000100800 */
[----:B------:R-:W-:Y:S01]  /*4e50*/  IMAD R52, R99, 0x13, RZ ;  /* 0x0000001363347824 */ /* 0x000fe200078e02ff */
[----:B--2---:R-:W-:Y:S02]  /*4e60*/  IADD3 R42, P4, R165, R44, RZ ;  /* 0x0000002ca52a7210 */ /* 0x004fe40007f9e0ff */
[----:B------:R1:W-:Y:S01]  /*4e70*/  STL [R1+0x2b4], R40 ;  /* 0x0002b42801007387 */ /* 0x0003e20000100800 */
[----:B------:R-:W-:Y:S01]  /*4e80*/  R2UR UR41, R53 ;  /* 0x00000000352972ca */ /* 0x000fe200000e0000 */
[----:B------:R-:W-:Y:S01]  /*4e90*/  IMAD R53, R99, 0x12, RZ ;  /* 0x0000001263357824 */ /* 0x000fe200078e02ff */
[----:B------:R-:W-:Y:S01]  /*4ea0*/  SHF.R.S32.HI R80, RZ, 0x1f, R51 ;  /* 0x0000001fff507819 */ /* 0x000fe20000011433 */
[----:B------:R2:W-:Y:S01]  /*4eb0*/  STL [R1+0x290], R42 ;  /* 0x0002902a01007387 */ /* 0x0005e20000100800 */
[----:B------:R-:W-:Y:S01]  /*4ec0*/  R2UR UR40, R54 ;  /* 0x00000000362872ca */ /* 0x000fe200000e0000 */
[----:B0-----:R-:W-:Y:S01]  /*4ed0*/  IMAD.X R41, R103, 0x1, R71, P3 ;  /* 0x0000000167297824 */ /* 0x001fe200018e0647 */
[----:B------:R-:W-:Y:S01]  /*4ee0*/  SHF.R.S32.HI R81, RZ, 0x1f, R52 ;  /* 0x0000001fff517819 */ /* 0x000fe20000011434 */
[----:B------:R-:W-:Y:S01]  /*4ef0*/  IMAD R54, R99, 0x11, RZ ;  /* 0x0000001163367824 */ /* 0x000fe200078e02ff */
[----:B------:R-:W-:Y:S01]  /*4f00*/  R2UR UR39, R55 ;  /* 0x00000000372772ca */ /* 0x000fe200000e0000 */
[----:B------:R-:W-:Y:S01]  /*4f10*/  IMAD.SHL.U32 R55, R99, 0x10, RZ ;  /* 0x0000001063377824 */ /* 0x000fe200078e00ff */
[----:B-1----:R-:W-:Y:S01]  /*4f20*/  IADD3 R40, P3, R166, R45, RZ ;  /* 0x0000002da6287210 */ /* 0x002fe20007f7e0ff */
[----:B------:R0:W-:Y:S01]  /*4f30*/  STL [R1+0x2ac], R41 ;  /* 0x0002ac2901007387 */ /* 0x0001e20000100800 */
[----:B------:R-:W-:Y:S01]  /*4f40*/  SHF.R.S32.HI R82, RZ, 0x1f, R53 ;  /* 0x0000001fff527819 */ /* 0x000fe20000011435 */
[----:B--2---:R-:W-:Y:S01]  /*4f50*/  IMAD.X R42, R101, 0x1, R72, P1 ;  /* 0x00000001652a7824 */ /* 0x004fe200008e0648 */
[----:B------:R-:W-:Y:S01]  /*4f60*/  R2UR UR38, R56 ;  /* 0x00000000382672ca */ /* 0x000fe200000e0000 */
[----:B------:R1:W-:Y:S01]  /*4f70*/  STL [R1+0x288], R40 ;  /* 0x0002882801007387 */ /* 0x0003e20000100800 */
[----:B------:R-:W-:Y:S01]  /*4f80*/  IMAD R56, R99, 0xf, RZ ;  /* 0x0000000f63387824 */ /* 0x000fe200078e02ff */
[----:B------:R-:W-:-:S02]  /*4f90*/  SHF.R.S32.HI R83, RZ, 0x1f, R54 ;  /* 0x0000001fff537819 */ /* 0x000fc40000011436 */
[----:B------:R-:W-:Y:S01]  /*4fa0*/  CS2R R70, SRZ ;  /* 0x0000000000467805 */ /* 0x000fe2000001ff00 */
[----:B------:R2:W-:Y:S01]  /*4fb0*/  STL [R1+0x2a4], R42 ;  /* 0x0002a42a01007387 */ /* 0x0005e20000100800 */
[----:B------:R-:W-:Y:S01]  /*4fc0*/  R2UR UR37, R57 ;  /* 0x00000000392572ca */ /* 0x000fe200000e0000 */
[----:B------:R-:W-:Y:S01]  /*4fd0*/  IMAD R57, R99, 0xe, RZ ;  /* 0x0000000e63397824 */ /* 0x000fe200078e02ff */
[----:B0-----:R-:W-:Y:S02]  /*4fe0*/  IADD3 R41, P1, R165, R45, RZ ;  /* 0x0000002da5297210 */ /* 0x001fe40007f3e0ff */
[----:B------:R-:W-:Y:S02]  /*4ff0*/  CS2R R44, SRZ ;  /* 0x00000000002c7805 */ /* 0x000fe4000001ff00 */
[----:B------:R-:W-:Y:S01]  /*5000*/  SHF.R.S32.HI R84, RZ, 0x1f, R55 ;  /* 0x0000001fff547819 */ /* 0x000fe20000011437 */
[----:B-1----:R-:W-:Y:S01]  /*5010*/  IMAD.X R40, R103, 0x1, R72, P6 ;  /* 0x0000000167287824 */ /* 0x002fe200030e0648 */
[----:B------:R-:W-:Y:S01]  /*5020*/  R2UR UR36, R58 ;  /* 0x000000003a2472ca */ /* 0x000fe200000e0000 */
[----:B------:R0:W-:Y:S01]  /*5030*/  STL [R1+0x280], R41 ;  /* 0x0002802901007387 */ /* 0x0001e20000100800 */
[----:B------:R-:W-:Y:S01]  /*5040*/  IMAD R58, R99, 0xd, RZ ;  /* 0x0000000d633a7824 */ /* 0x000fe200078e02ff */
[----:B--2---:R-:W-:-:S02]  /*5050*/  IADD3 R42, P6, R166, R46, RZ ;  /* 0x0000002ea62a7210 */ /* 0x004fc40007fde0ff */
[----:B------:R1:W-:Y:S01]  /*5060*/  STL [R1+0x29c], R40 ;  /* 0x00029c2801007387 */ /* 0x0003e20000100800 */
[----:B------:R-:W-:Y:S02]  /*5070*/  SHF.R.S32.HI R85, RZ, 0x1f, R56 ;  /* 0x0000001fff557819 */ /* 0x000fe40000011438 */
[----:B------:R-:W-:Y:S01]  /*5080*/  R2UR UR4, R59 ;  /* 0x000000003b0472ca */ /* 0x000fe200000e0000 */
[----:B------:R2:W-:Y:S01]  /*5090*/  STL [R1+0x278], R42 ;  /* 0x0002782a01007387 */ /* 0x0005e20000100800 */
[----:B------:R-:W-:Y:S01]  /*50a0*/  IMAD R59, R99, 0xc, RZ ;  /* 0x0000000c633b7824 */ /* 0x000fe200078e02ff */
[----:B------:R-:W-:Y:S01]  /*50b0*/  SHF.R.S32.HI R86, RZ, 0x1f, R57 ;  /* 0x0000001fff567819 */ /* 0x000fe20000011439 */
[----:B0-----:R-:W-:Y:S01]  /*50c0*/  IMAD.X R41, R101, 0x1, R73, P5 ;  /* 0x0000000165297824 */ /* 0x001fe200028e0649 */
[----:B------:R-:W-:Y:S01]  /*50d0*/  R2UR UR35, R60 ;  /* 0x000000003c2372ca */ /* 0x000fe200000e0000 */
[----:B------:R-:W-:Y:S01]  /*50e0*/  IMAD R60, R99, 0xb, RZ ;  /* 0x0000000b633c7824 */ /* 0x000fe200078e02ff */
[----:B-1----:R-:W-:-:S02]  /*50f0*/  IADD3 R40, P5, R165, R46, RZ ;  /* 0x0000002ea5287210 */ /* 0x002fc40007fbe0ff */
[----:B------:R0:W-:Y:S01]  /*5100*/  STL [R1+0x294], R41 ;  /* 0x0002942901007387 */ /* 0x0001e20000100800 */
[----:B------:R-:W-:Y:S01]  /*5110*/  SHF.R.S32.HI R87, RZ, 0x1f, R58 ;  /* 0x0000001fff577819 */ /* 0x000fe2000001143a */
[----:B--2---:R-:W-:Y:S01]  /*5120*/  IMAD.X R42, R103, 0x1, R73, P4 ;  /* 0x00000001672a7824 */ /* 0x004fe200020e0649 */
[----:B------:R-:W-:Y:S01]  /*5130*/  R2UR UR34, R61 ;  /* 0x000000003d2272ca */ /* 0x000fe200000e0000 */
[----:B------:R1:W-:Y:S01]  /*5140*/  STL [R1+0x270], R40 ;  /* 0x0002702801007387 */ /* 0x0003e20000100800 */
[C---:B------:R-:W-:Y:S01]  /*5150*/  IMAD R61, R99.reuse, 0xa, RZ ;  /* 0x0000000a633d7824 */ /* 0x040fe200078e02ff */
[----:B------:R-:W-:Y:S02]  /*5160*/  SHF.R.S32.HI R88, RZ, 0x1f, R59 ;  /* 0x0000001fff587819 */ /* 0x000fe4000001143b */
[----:B------:R-:W-:Y:S01]  /*5170*/  CS2R R72, SRZ ;  /* 0x0000000000487805 */ /* 0x000fe2000001ff00 */
[----:B------:R2:W-:Y:S01]  /*5180*/  STL [R1+0x28c], R42 ;  /* 0x00028c2a01007387 */ /* 0x0005e20000100800 */
[----:B------:R-:W-:Y:S01]  /*5190*/  R2UR UR33, R62 ;  /* 0x000000003e2172ca */ /* 0x000fe200000e0000 */
[----:B------:R-:W-:Y:S01]  /*51a0*/  IMAD R62, R99, 0x9, RZ ;  /* 0x00000009633e7824 */ /* 0x000fe200078e02ff */
[----:B0-----:R-:W-:-:S02]  /*51b0*/  IADD3 R41, P4, R166, R47, RZ ;  /* 0x0000002fa6297210 */ /* 0x001fc40007f9e0ff */
[----:B------:R-:W-:Y:S01]  /*51c0*/  SHF.R.S32.HI R89, RZ, 0x1f, R60 ;  /* 0x0000001fff597819 */ /* 0x000fe2000001143c */
[----:B-1----:R-:W-:Y:S01]  /*51d0*/  IMAD.X R40, R101, 0x1, R74, P3 ;  /* 0x0000000165287824 */ /* 0x002fe200018e064a */
[----:B------:R-:W-:Y:S01]  /*51e0*/  SHF.R.S32.HI R90, RZ, 0x1f, R61 ;  /* 0x0000001fff5a7819 */ /* 0x000fe2000001143d */
[----:B------:R0:W-:Y:S01]  /*51f0*/  STL [R1+0x268], R41 ;  /* 0x0002682901007387 */ /* 0x0001e20000100800 */
[----:B------:R-:W-:Y:S02]  /*5200*/  SHF.R.S32.HI R91, RZ, 0x1f, R62 ;  /* 0x0000001fff5b7819 */ /* 0x000fe4000001143e */
[----:B--2---:R-:W-:Y:S01]  /*5210*/  IADD3 R42, P3, R165, R47, RZ ;  /* 0x0000002fa52a7210 */ /* 0x004fe20007f7e0ff */
[----:B------:R1:W-:Y:S01]  /*5220*/  STL [R1+0x284], R40 ;  /* 0x0002842801007387 */ /* 0x0003e20000100800 */
[----:B------:R-:W-:Y:S02]  /*5230*/  SHF.R.S32.HI R92, RZ, 0x1f, R63 ;  /* 0x0000001fff5c7819 */ /* 0x000fe4000001143f */
[----:B------:R-:W-:-:S02]  /*5240*/  CS2R R46, SRZ ;  /* 0x00000000002e7805 */ /* 0x000fc4000001ff00 */
[----:B------:R-:W-:Y:S01]  /*5250*/  SHF.R.S32.HI R94, RZ, 0x1f, R65 ;  /* 0x0000001fff5e7819 */ /* 0x000fe20000011441 */
[----:B------:R2:W-:Y:S01]  /*5260*/  STL [R1+0x260], R42 ;  /* 0x0002602a01007387 */ /* 0x0005e20000100800 */
[----:B------:R-:W-:Y:S01]  /*5270*/  SHF.R.S32.HI R96, RZ, 0x1f, R67 ;  /* 0x0000001fff607819 */ /* 0x000fe20000011443 */
[----:B0-----:R-:W-:Y:S01]  /*5280*/  IMAD.X R41, R103, 0x1, R74, P1 ;  /* 0x0000000167297824 */ /* 0x001fe200008e064a */
[----:B------:R-:W-:Y:S02]  /*5290*/  SHF.R.S32.HI R98, RZ, 0x1f, R69 ;  /* 0x0000001fff627819 */ /* 0x000fe40000011445 */
[CC--:B------:R-:W-:Y:S02]  /*52a0*/  IADD3 RZ, P2, R166.reuse, R99.reuse, RZ ;  /* 0x00000063a6ff7210 */ /* 0x0c0fe40007f5e0ff */
[----:B-1----:R-:W-:Y:S01]  /*52b0*/  IADD3 R40, P1, R166, R48, RZ ;  /* 0x00000030a6287210 */ /* 0x002fe20007f3e0ff */
[----:B------:R0:W-:Y:S01]  /*52c0*/  STL [R1+0x27c], R41 ;  /* 0x00027c2901007387 */ /* 0x0001e20000100800 */
[----:B------:R-:W-:Y:S01]  /*52d0*/  IADD3 RZ, P0, R165, R99, RZ ;  /* 0x00000063a5ff7210 */ /* 0x000fe20007f1e0ff */
[----:B--2---:R-:W-:Y:S01]  /*52e0*/  IMAD.X R42, R101, 0x1, R75, P6 ;  /* 0x00000001652a7824 */ /* 0x004fe200030e064b */
[----:B------:R-:W-:Y:S01]  /*52f0*/  SHF.R.S32.HI R99, RZ, 0x1f, R99 ;  /* 0x0000001fff637819 */ /* 0x000fe20000011463 */
[----:B------:R1:W-:Y:S01]  /*5300*/  STL [R1+0x258], R40 ;  /* 0x0002582801007387 */ /* 0x0003e20000100800 */
[----:B------:R-:W-:-:S02]  /*5310*/  SHF.R.S32.HI R177, RZ, 0x1f, R0 ;  /* 0x0000001fffb17819 */ /* 0x000fc40000011400 */
[----:B------:R-:W-:Y:S01]  /*5320*/  SHF.R.S32.HI R179, RZ, 0x1f, R2 ;  /* 0x0000001fffb37819 */ /* 0x000fe20000011402 */
[----:B------:R2:W-:Y:S01]  /*5330*/  STL [R1+0x274], R42 ;  /* 0x0002742a01007387 */ /* 0x0005e20000100800 */
[----:B------:R-:W-:Y:S02]  /*5340*/  SHF.R.S32.HI R181, RZ, 0x1f, R3 ;  /* 0x0000001fffb57819 */ /* 0x000fe40000011403 */
[----:B0-----:R-:W-:Y:S02]  /*5350*/  IADD3 R41, P6, R165, R48, RZ ;  /* 0x00000030a5297210 */ /* 0x001fe40007fde0ff */
[----:B------:R-:W-:Y:S01]  /*5360*/  SHF.R.S32.HI R183, RZ, 0x1f, R4 ;  /* 0x0000001fffb77819 */ /* 0x000fe20000011404 */
[----:B-1----:R-:W-:Y:S01]  /*5370*/  IMAD.X R40, R103, 0x1, R75, P5 ;  /* 0x0000000167287824 */ /* 0x002fe200028e064b */
[----:B------:R-:W-:Y:S01]  /*5380*/  SHF.R.S32.HI R185, RZ, 0x1f, R5 ;  /* 0x0000001fffb97819 */ /* 0x000fe20000011405 */
[----:B------:R0:W-:Y:S01]  /*5390*/  STL [R1+0x250], R41 ;  /* 0x0002502901007387 */ /* 0x0001e20000100800 */
[----:B------:R-:W-:-:S02]  /*53a0*/  SHF.R.S32.HI R187, RZ, 0x1f, R6 ;  /* 0x0000001fffbb7819 */ /* 0x000fc40000011406 */
[----:B------:R-:W-:Y:S02]  /*53b0*/  CS2R R74, SRZ ;  /* 0x00000000004a7805 */ /* 0x000fe4000001ff00 */
[----:B--2---:R-:W-:Y:S01]  /*53c0*/  IADD3 R42, P5, R166, R49, RZ ;  /* 0x00000031a62a7210 */ /* 0x004fe20007fbe0ff */
[----:B------:R1:W-:Y:S01]  /*53d0*/  STL [R1+0x26c], R40 ;  /* 0x00026c2801007387 */ /* 0x0003e20000100800 */
[----:B------:R-:W-:Y:S02]  /*53e0*/  SHF.R.S32.HI R189, RZ, 0x1f, R7 ;  /* 0x0000001fffbd7819 */ /* 0x000fe40000011407 */
[----:B------:R-:W-:Y:S01]  /*53f0*/  SHF.R.S32.HI R218, RZ, 0x1f, R8 ;  /* 0x0000001fffda7819 */ /* 0x000fe20000011408 */
[----:B------:R2:W-:Y:S01]  /*5400*/  STL [R1+0x248], R42 ;  /* 0x0002482a01007387 */ /* 0x0005e20000100800 */
[----:B------:R-:W-:Y:S01]  /*5410*/  SHF.R.S32.HI R223, RZ, 0x1f, R9 ;  /* 0x0000001fffdf7819 */ /* 0x000fe20000011409 */
[----:B0-----:R-:W-:Y:S01]  /*5420*/  IMAD.X R41, R101, 0x1, R76, P4 ;  /* 0x0000000165297824 */ /* 0x001fe200020e064c */
[----:B------:R-:W-:-:S02]  /*5430*/  SHF.R.S32.HI R241, RZ, 0x1f, R10 ;  /* 0x0000001ffff17819 */ /* 0x000fc4000001140a */
[----:B-1----:R-:W-:Y:S02]  /*5440*/  IADD3 R40, P4, R165, R49, RZ ;  /* 0x00000031a5287210 */ /* 0x002fe40007f9e0ff */
[----:B------:R0:W-:Y:S01]  /*5450*/  STL [R1+0x264], R41 ;  /* 0x0002642901007387 */ /* 0x0001e20000100800 */
[----:B------:R-:W-:Y:S01]  /*5460*/  CS2R R48, SRZ ;  /* 0x0000000000307805 */ /* 0x000fe2000001ff00 */
[----:B--2---:R-:W-:Y:S02]  /*5470*/  IMAD.X R42, R103, 0x1, R76, P3 ;  /* 0x00000001672a7824 */ /* 0x004fe400018e064c */
[----:B------:R1:W-:Y:S04]  /*5480*/  STL [R1+0x240], R40 ;  /* 0x0002402801007387 */ /* 0x0003e80000100800 */
[----:B------:R2:W-:Y:S01]  /*5490*/  STL [R1+0x25c], R42 ;  /* 0x00025c2a01007387 */ /* 0x0005e20000100800 */
[----:B0-----:R-:W-:Y:S01]  /*54a0*/  IADD3 R41, P3, R166, R50, RZ ;  /* 0x00000032a6297210 */ /* 0x001fe20007f7e0ff */
[----:B-1----:R-:W-:-:S04]  /*54b0*/  IMAD.X R40, R101, 0x1, R77, P1 ;  /* 0x0000000165287824 */ /* 0x002fc800008e064d */
[----:B------:R0:W-:Y:S01]  /*54c0*/  STL [R1+0x238], R41 ;  /* 0x0002382901007387 */ /* 0x0001e20000100800 */
[----:B--2---:R-:W-:-:S03]  /*54d0*/  IADD3 R42, P1, R165, R50, RZ ;  /* 0x00000032a52a7210 */ /* 0x004fc60007f3e0ff */
[----:B------:R1:W-:Y:S04]  /*54e0*/  STL [R1+0x254], R40 ;  /* 0x0002542801007387 */ /* 0x0003e80000100800 */
[----:B------:R2:W-:Y:S01]  /*54f0*/  STL [R1+0x230], R42 ;  /* 0x0002302a01007387 */ /* 0x0005e20000100800 */
[----:B0-----:R-:W-:Y:S01]  /*5500*/  IMAD.X R41, R103, 0x1, R77, P6 ;  /* 0x0000000167297824 */ /* 0x001fe200030e064d */
[----:B------:R-:W-:Y:S02]  /*5510*/  CS2R R76, SRZ ;  /* 0x00000000004c7805 */ /* 0x000fe4000001ff00 */
[----:B-1----:R-:W-:Y:S02]  /*5520*/  IADD3 R40, P6, R166, R51, RZ ;  /* 0x00000033a6287210 */ /* 0x002fe40007fde0ff */
[----:B------:R0:W-:Y:S01]  /*5530*/  STL [R1+0x24c], R41 ;  /* 0x00024c2901007387 */ /* 0x0001e20000100800 */
[----:B--2---:R-:W-:-:S03]  /*5540*/  IMAD.X R42, R101, 0x1, R78, P5 ;  /* 0x00000001652a7824 */ /* 0x004fc600028e064e */
[----:B------:R1:W-:Y:S04]  /*5550*/  STL [R1+0x228], R40 ;  /* 0x0002282801007387 */ /* 0x0003e80000100800 */
[----:B------:R2:W-:Y:S01]  /*5560*/  STL [R1+0x244], R42 ;  /* 0x0002442a01007387 */ /* 0x0005e20000100800 */
[----:B0-----:R-:W-:Y:S02]  /*5570*/  IADD3 R41, P5, R165, R51, RZ ;  /* 0x00000033a5297210 */ /* 0x001fe40007fbe0ff */
[----:B------:R-:W-:Y:S01]  /*5580*/  CS2R R50, SRZ ;  /* 0x0000000000327805 */ /* 0x000fe2000001ff00 */
[----:B-1----:R-:W-:Y:S02]  /*5590*/  IMAD.X R40, R103, 0x1, R78, P4 ;  /* 0x0000000167287824 */ /* 0x002fe400020e064e */
[----:B------:R0:W-:Y:S01]  /*55a0*/  STL [R1+0x220], R41 ;  /* 0x0002202901007387 */ /* 0x0001e20000100800 */
[----:B--2---:R-:W-:-:S03]  /*55b0*/  IADD3 R42, P4, R166, R52, RZ ;  /* 0x00000034a62a7210 */ /* 0x004fc60007f9e0ff */
[----:B------:R1:W-:Y:S04]  /*55c0*/  STL [R1+0x23c], R40 ;  /* 0x00023c2801007387 */ /* 0x0003e80000100800 */
[----:B------:R2:W-:Y:S01]  /*55d0*/  STL [R1+0x218], R42 ;  /* 0x0002182a01007387 */ /* 0x0005e20000100800 */
[----:B0-----:R-:W-:Y:S01]  /*55e0*/  IMAD.X R41, R101, 0x1, R79, P3 ;  /* 0x0000000165297824 */ /* 0x001fe200018e064f */
[----:B-1----:R-:W-:-:S04]  /*55f0*/  IADD3 R40, P3, R165, R52, RZ ;  /* 0x00000034a5287210 */ /* 0x002fc80007f7e0ff */
[----:B------:R0:W-:Y:S01]  /*5600*/  STL [R1+0x234], R41 ;  /* 0x0002342901007387 */ /* 0x0001e20000100800 */
[----:B--2---:R-:W-:-:S03]  /*5610*/  IMAD.X R42, R103, 0x1, R79, P1 ;  /* 0x00000001672a7824 */ /* 0x004fc600008e064f */
[----:B------:R1:W-:Y:S01]  /*5620*/  STL [R1+0x210], R40 ;  /* 0x0002102801007387 */ /* 0x0003e20000100800 */
[----:B------:R-:W-:-:S03]  /*5630*/  CS2R R78, SRZ ;  /* 0x00000000004e7805 */ /* 0x000fc6000001ff00 */
[----:B------:R2:W-:Y:S01]  /*5640*/  STL [R1+0x22c], R42 ;  /* 0x00022c2a01007387 */ /* 0x0005e20000100800 */
[----:B0-----:R-:W-:Y:S01]  /*5650*/  IADD3 R41, P1, R166, R53, RZ ;  /* 0x00000035a6297210 */ /* 0x001fe20007f3e0ff */
[----:B-1----:R-:W-:-:S04]  /*5660*/  IMAD.X R40, R101, 0x1, R80, P6 ;  /* 0x0000000165287824 */ /* 0x002fc800030e0650 */
[----:B------:R0:W-:Y:S01]  /*5670*/  STL [R1+0x208], R41 ;  /* 0x0002082901007387 */ /* 0x0001e20000100800 */
[----:B--2---:R-:W-:-:S03]  /*5680*/  IADD3 R42, P6, R165, R53, RZ ;  /* 0x00000035a52a7210 */ /* 0x004fc60007fde0ff */
[----:B------:R1:W-:Y:S01]  /*5690*/  STL [R1+0x224], R40 ;  /* 0x0002242801007387 */ /* 0x0003e20000100800 */
[----:B------:R-:W-:-:S03]  /*56a0*/  CS2R R52, SRZ ;  /* 0x0000000000347805 */ /* 0x000fc6000001ff00 */
[----:B------:R2:W-:Y:S01]  /*56b0*/  STL [R1+0x200], R42 ;  /* 0x0002002a01007387 */ /* 0x0005e20000100800 */
[----:B0-----:R-:W-:Y:S01]  /*56c0*/  IMAD.X R41, R103, 0x1, R80, P5 ;  /* 0x0000000167297824 */ /* 0x001fe200028e0650 */
[----:B-1----:R-:W-:-:S04]  /*56d0*/  IADD3 R40, P5, R166, R54, RZ ;  /* 0x00000036a6287210 */ /* 0x002fc80007fbe0ff */
[----:B------:R0:W-:Y:S01]  /*56e0*/  STL [R1+0x21c], R41 ;  /* 0x00021c2901007387 */ /* 0x0001e20000100800 */
[----:B--2---:R-:W-:-:S03]  /*56f0*/  IMAD.X R42, R101, 0x1, R81, P4 ;  /* 0x00000001652a7824 */ /* 0x004fc600020e0651 */
[----:B------:R1:W-:Y:S04]  /*5700*/  STL [R1+0x1f8], R40 ;  /* 0x0001f82801007387 */ /* 0x0003e80000100800 */
[----:B------:R2:W-:Y:S01]  /*5710*/  STL [R1+0x214], R42 ;  /* 0x0002142a01007387 */ /* 0x0005e20000100800 */
[----:B0-----:R-:W-:Y:S01]  /*5720*/  IADD3 R41, P4, R165, R54, RZ ;  /* 0x00000036a5297210 */ /* 0x001fe20007f9e0ff */
[----:B-1----:R-:W-:-:S04]  /*5730*/  IMAD.X R40, R103, 0x1, R81, P3 ;  /* 0x0000000167287824 */ /* 0x002fc800018e0651 */
[----:B------:R0:W-:Y:S01]  /*5740*/  STL [R1+0x1f0], R41 ;  /* 0x0001f02901007387 */ /* 0x0001e20000100800 */
[----:B------:R-:W-:Y:S02]  /*5750*/  CS2R R80, SRZ ;  /* 0x0000000000507805 */ /* 0x000fe4000001ff00 */
[-C--:B--2---:R-:W-:Y:S01]  /*5760*/  IADD3 R42, P3, R166, R55.reuse, RZ ;  /* 0x00000037a62a7210 */ /* 0x084fe20007f7e0ff */
[----:B------:R1:W-:Y:S04]  /*5770*/  STL [R1+0x20c], R40 ;  /* 0x00020c2801007387 */ /* 0x0003e80000100800 */
[----:B------:R2:W-:Y:S01]  /*5780*/  STL [R1+0x1e8], R42 ;  /* 0x0001e82a01007387 */ /* 0x0005e20000100800 */
[----:B0-----:R-:W-:Y:S01]  /*5790*/  IMAD.X R41, R101, 0x1, R82, P1 ;  /* 0x0000000165297824 */ /* 0x001fe200008e0652 */
[----:B-1----:R-:W-:-:S04]  /*57a0*/  IADD3 R40, P1, R165, R55, RZ ;  /* 0x00000037a5287210 */ /* 0x002fc80007f3e0ff */
        /* <DEDUP_REMOVED lines=130> */
[----:B------:R-:W-:Y:S01]  /*5fd0*/  IADD3 R182, P3, R3, UR6, RZ ;  /* 0x0000000603b67c10 */ /* 0x000fe2000ff7e0ff */
[----:B--2---:R-:W-:-:S02]  /*5fe0*/  IMAD.X R42, R101, 0x1, R97, P1 ;  /* 0x00000001652a7824 */ /* 0x004fc400008e0661 */
[----:B------:R1:W-:Y:S01]  /*5ff0*/  STL [R1+0x11c], R40 ;  /* 0x00011c2801007387 */ /* 0x0003e20000100800 */
[----:B------:R-:W-:Y:S02]  /*6000*/  IADD3 R178, P1, R0, UR6, RZ ;  /* 0x0000000600b27c10 */ /* 0x000fe4000ff3e0ff */
[----:B------:R-:W-:Y:S01]  /*6010*/  IADD3.X R181, R181, UR7, RZ, P3, !PT ;  /* 0x00000007b5b57c10 */ /* 0x000fe20009ffe4ff */
[----:B------:R2:W-:Y:S01]  /*6020*/  STL [R1+0x114], R42 ;  /* 0x0001142a01007387 */ /* 0x0005e20000100800 */
[----:B------:R-:W-:Y:S01]  /*6030*/  IADD3.X R177, R177, UR7, RZ, P1, !PT ;  /* 0x00000007b1b17c10 */ /* 0x000fe20008ffe4ff */
[----:B0-----:R-:W-:Y:S01]  /*6040*/  IMAD.X R41, R103, 0x1, R97, P6 ;  /* 0x0000000167297824 */ /* 0x001fe200030e0661 */
[----:B------:R-:W-:Y:S02]  /*6050*/  IADD3 R217, P1, R7, UR6, RZ ;  /* 0x0000000607d97c10 */ /* 0x000fe4000ff3e0ff */
[----:B------:R-:W-:Y:S02]  /*6060*/  CS2R R96, SRZ ;  /* 0x0000000000607805 */ /* 0x000fe4000001ff00 */
[----:B------:R-:W-:Y:S01]  /*6070*/  IADD3 R239, P3, R9, UR6, RZ ;  /* 0x0000000609ef7c10 */ /* 0x000fe2000ff7e0ff */
[C---:B-1----:R-:W-:Y:S01]  /*6080*/  IMAD.X R40, R101.reuse, 0x1, R98, P5 ;  /* 0x0000000165287824 */ /* 0x042fe200028e0662 */
[----:B------:R0:W-:Y:S01]  /*6090*/  STL [R1+0x10c], R41 ;  /* 0x00010c2901007387 */ /* 0x0001e20000100800 */
[----:B------:R-:W-:Y:S01]  /*60a0*/  IADD3 R184, P5, R4, UR6, RZ ;  /* 0x0000000604b87c10 */ /* 0x000fe2000ffbe0ff */
[----:B--2---:R-:W-:Y:S01]  /*60b0*/  IMAD.X R42, R101, 0x1, R99, P2 ;  /* 0x00000001652a7824 */ /* 0x004fe200010e0663 */
[----:B------:R-:W-:Y:S01]  /*60c0*/  IADD3 R180, P2, R2, UR6, RZ ;  /* 0x0000000602b47c10 */ /* 0x000fe2000ff5e0ff */
[----:B------:R1:W-:Y:S01]  /*60d0*/  STL [R1+0x104], R40 ;  /* 0x0001042801007387 */ /* 0x0003e20000100800 */
[----:B------:R-:W-:-:S02]  /*60e0*/  IADD3.X R183, R183, UR7, RZ, P5, !PT ;  /* 0x00000007b7b77c10 */ /* 0x000fc4000affe4ff */
[----:B------:R-:W-:Y:S02]  /*60f0*/  CS2R R100, SRZ ;  /* 0x0000000000647805 */ /* 0x000fe4000001ff00 */
[----:B------:R-:W-:Y:S01]  /*6100*/  IADD3.X R179, R179, UR7, RZ, P2, !PT ;  /* 0x00000007b3b37c10 */ /* 0x000fe200097fe4ff */
[----:B------:R-:W-:Y:S01]  /*6110*/  STL [R1+0xf8], R42 ;  /* 0x0000f82a01007387 */ /* 0x000fe20000100800 */
[----:B0-----:R-:W-:Y:S01]  /*6120*/  IMAD.X R41, R103, 0x1, R98, P4 ;  /* 0x0000000167297824 */ /* 0x001fe200020e0662 */
[----:B------:R-:W-:Y:S02]  /*6130*/  IADD3 R186, P4, R5, UR6, RZ ;  /* 0x0000000605ba7c10 */ /* 0x000fe4000ff9e0ff */
[----:B------:R-:W-:Y:S01]  /*6140*/  IADD3 R219, P2, R8, UR6, RZ ;  /* 0x0000000608db7c10 */ /* 0x000fe2000ff5e0ff */
[----:B-1----:R-:W-:Y:S01]  /*6150*/  IMAD.X R40, R103, 0x1, R99, P0 ;  /* 0x0000000167287824 */ /* 0x002fe200000e0663 */
[----:B------:R-:W-:Y:S01]  /*6160*/  IADD3 R188, P0, R6, UR6, RZ ;  /* 0x0000000606bc7c10 */ /* 0x000fe2000ff1e0ff */
[----:B------:R-:W-:Y:S01]  /*6170*/  STL [R1+0xfc], R41 ;  /* 0x0000fc2901007387 */ /* 0x000fe20000100800 */
[----:B------:R-:W-:-:S02]  /*6180*/  IADD3 R2, P5, R10, UR6, RZ ;  /* 0x000000060a027c10 */ /* 0x000fc4000ffbe0ff */
[----:B------:R-:W-:Y:S02]  /*6190*/  CS2R R102, SRZ ;  /* 0x0000000000667805 */ /* 0x000fe4000001ff00 */
[----:B------:R-:W-:Y:S01]  /*61a0*/  IADD3.X R185, R185, UR7, RZ, P4, !PT ;  /* 0x00000007b9b97c10 */ /* 0x000fe2000a7fe4ff */
[----:B------:R-:W-:Y:S01]  /*61b0*/  STL [R1+0xf4], R40 ;  /* 0x0000f42801007387 */ /* 0x000fe20000100800 */
[----:B------:R-:W-:Y:S02]  /*61c0*/  IADD3 R3, P4, R11, UR6, RZ ;  /* 0x000000060b037c10 */ /* 0x000fe4000ff9e0ff */
[----:B------:R-:W-:Y:S02]  /*61d0*/  CS2R R98, SRZ ;  /* 0x0000000000627805 */ /* 0x000fe4000001ff00 */
[----:B------:R-:W-:Y:S01]  /*61e0*/  IADD3.X R187, R187, UR7, RZ, P0, !PT ;  /* 0x00000007bbbb7c10 */ /* 0x000fe200087fe4ff */
[----:B------:R0:W-:Y:S01]  /*61f0*/  STL [R1], R2 ;  /* 0x0000000201007387 */ /* 0x0001e20000100800 */
[----:B------:R-:W-:-:S02]  /*6200*/  IADD3 R4, P0, R12, UR6, RZ ;  /* 0x000000060c047c10 */ /* 0x000fc4000ff1e0ff */
[----:B------:R-:W-:Y:S01]  /*6210*/  IADD3.X R189, R189, UR7, RZ, P1, !PT ;  /* 0x00000007bdbd7c10 */ /* 0x000fe20008ffe4ff */
[----:B------:R1:W-:Y:S01]  /*6220*/  STL [R1+0x8], R3 ;  /* 0x0000080301007387 */ /* 0x0003e20000100800 */
[----:B------:R-:W-:Y:S02]  /*6230*/  IADD3 R5, P1, R13, UR6, RZ ;  /* 0x000000060d057c10 */ /* 0x000fe4000ff3e0ff */
[----:B------:R-:W-:Y:S01]  /*6240*/  IADD3.X R218, R218, UR7, RZ, P2, !PT ;  /* 0x00000007dada7c10 */ /* 0x000fe200097fe4ff */
[----:B------:R2:W-:Y:S01]  /*6250*/  STL [R1+0x18], R4 ;  /* 0x0000180401007387 */ /* 0x0005e20000100800 */
[----:B------:R-:W-:Y:S02]  /*6260*/  IADD3 R6, P2, R14, UR6, RZ ;  /* 0x000000060e067c10 */ /* 0x000fe4000ff5e0ff */
[----:B------:R-:W-:Y:S01]  /*6270*/  IADD3.X R223, R223, UR7, RZ, P3, !PT ;  /* 0x00000007dfdf7c10 */ /* 0x000fe20009ffe4ff */
[----:B------:R3:W-:Y:S01]  /*6280*/  STL [R1+0x20], R5 ;  /* 0x0000200501007387 */ /* 0x0007e20000100800 */
[----:B------:R-:W-:-:S02]  /*6290*/  IADD3 R7, P3, R15, UR6, RZ ;  /* 0x000000060f077c10 */ /* 0x000fc4000ff7e0ff */
[----:B------:R-:W-:Y:S01]  /*62a0*/  IADD3.X R241, R241, UR7, RZ, P5, !PT ;  /* 0x00000007f1f17c10 */ /* 0x000fe2000affe4ff */
[----:B------:R4:W-:Y:S01]  /*62b0*/  STL [R1+0x28], R6 ;  /* 0x0000280601007387 */ /* 0x0009e20000100800 */
[----:B------:R-:W-:Y:S02]  /*62c0*/  IADD3 R8, P5, R16, UR6, RZ ;  /* 0x0000000610087c10 */ /* 0x000fe4000ffbe0ff */
[----:B------:R-:W-:Y:S01]  /*62d0*/  SHF.R.S32.HI R0, RZ, 0x1f, R11 ;  /* 0x0000001fff007819 */ /* 0x000fe2000001140b */
[----:B------:R5:W-:Y:S01]  /*62e0*/  STL [R1+0x30], R7 ;  /* 0x0000300701007387 */ /* 0x000be20000100800 */
[----:B0-----:R-:W-:Y:S02]  /*62f0*/  SHF.R.S32.HI R2, RZ, 0x1f, R12 ;  /* 0x0000001fff027819 */ /* 0x001fe4000001140c */
[----:B------:R-:W-:Y:S02]  /*6300*/  CS2R R10, SRZ ;  /* 0x00000000000a7805 */ /* 0x000fe4000001ff00 */
[----:B------:R-:W-:Y:S01]  /*6310*/  IADD3.X R9, R0, UR7, RZ, P4, !PT ;  /* 0x0000000700097c10 */ /* 0x000fe2000a7fe4ff */
[----:B------:R0:W-:Y:S01]  /*6320*/  STL [R1+0x38], R8 ;  /* 0x0000380801007387 */ /* 0x0001e20000100800 */
[----:B-1----:R-:W-:-:S02]  /*6330*/  SHF.R.S32.HI R3, RZ, 0x1f, R13 ;  /* 0x0000001fff037819 */ /* 0x002fc4000001140d */
[----:B------:R-:W-:Y:S02]  /*6340*/  CS2R R12, SRZ ;  /* 0x00000000000c7805 */ /* 0x000fe4000001ff00 */
[----:B--2---:R-:W-:Y:S01]  /*6350*/  SHF.R.S32.HI R4, RZ, 0x1f, R14 ;  /* 0x0000001fff047819 */ /* 0x004fe2000001140e */
[----:B------:R1:W-:Y:S01]  /*6360*/  STL [R1+0x4], R9 ;  /* 0x0000040901007387 */ /* 0x0003e20000100800 */
[----:B---3--:R-:W-:Y:S02]  /*6370*/  SHF.R.S32.HI R5, RZ, 0x1f, R15 ;  /* 0x0000001fff057819 */ /* 0x008fe4000001140f */
[----:B------:R-:W-:Y:S02]  /*6380*/  CS2R R14, SRZ ;  /* 0x00000000000e7805 */ /* 0x000fe4000001ff00 */
[----:B----4-:R-:W-:Y:S02]  /*6390*/  SHF.R.S32.HI R6, RZ, 0x1f, R16 ;  /* 0x0000001fff067819 */ /* 0x010fe40000011410 */
[----:B-----5:R-:W-:-:S02]  /*63a0*/  SHF.R.S32.HI R7, RZ, 0x1f, R17 ;  /* 0x0000001fff077819 */ /* 0x020fc40000011411 */
[----:B0-----:R-:W-:Y:S02]  /*63b0*/  IADD3 R8, P4, R17, UR6, RZ ;  /* 0x0000000611087c10 */ /* 0x001fe4000ff9e0ff */
[----:B------:R-:W-:Y:S02]  /*63c0*/  CS2R R16, SRZ ;  /* 0x0000000000107805 */ /* 0x000fe4000001ff00 */
[----:B------:R-:W-:Y:S02]  /*63d0*/  SHF.R.S32.HI R0, RZ, 0x1f, R18 ;  /* 0x0000001fff007819 */ /* 0x000fe40000011412 */
[----:B-1----:R-:W-:Y:S01]  /*63e0*/  IADD3.X R9, R2, UR7, RZ, P0, !PT ;  /* 0x0000000702097c10 */ /* 0x002fe200087fe4ff */
[----:B------:R0:W-:Y:S01]  /*63f0*/  STL [R1+0x40], R8 ;  /* 0x0000400801007387 */ /* 0x0001e20000100800 */
[----:B------:R-:W-:-:S03]  /*6400*/  SHF.R.S32.HI R2, RZ, 0x1f, R19 ;  /* 0x0000001fff027819 */ /* 0x000fc60000011413 */
[----:B------:R1:W-:Y:S01]  /*6410*/  STL [R1+0xc], R9 ;  /* 0x00000c0901007387 */ /* 0x0003e20000100800 */
[----:B0-----:R-:W-:Y:S02]  /*6420*/  IADD3 R8, P0, R18, UR6, RZ ;  /* 0x0000000612087c10 */ /* 0x001fe4000ff1e0ff */
[----:B-1----:R-:W-:-:S03]  /*6430*/  IADD3.X R9, R3, UR7, RZ, P1, !PT ;  /* 0x0000000703097c10 */ /* 0x002fc60008ffe4ff */
[----:B------:R0:W-:Y:S01]  /*6440*/  STL [R1+0x48], R8 ;  /* 0x0000480801007387 */ /* 0x0001e20000100800 */
[----:B------:R-:W-:-:S03]  /*6450*/  SHF.R.S32.HI R3, RZ, 0x1f, R20 ;  /* 0x0000001fff037819 */ /* 0x000fc60000011414 */
[----:B------:R1:W-:Y:S01]  /*6460*/  STL [R1+0x1c], R9 ;  /* 0x00001c0901007387 */ /* 0x0003e20000100800 */
[----:B0-----:R-:W-:Y:S02]  /*6470*/  IADD3 R8, P1, R19, UR6, RZ ;  /* 0x0000000613087c10 */ /* 0x001fe4000ff3e0ff */
[----:B------:R-:W-:Y:S02]  /*6480*/  CS2R R18, SRZ ;  /* 0x0000000000127805 */ /* 0x000fe4000001ff00 */
        /* <DEDUP_REMOVED lines=76> */
[----:B------:R-:W-:Y:S02]  /*6950*/  IADD3.X R2, R2, UR7, RZ, P3, !PT ;  /* 0x0000000702027c10 */ /* 0x000fe40009ffe4ff */
[----:B------:R-:W-:Y:S01]  /*6960*/  SHF.R.S32.HI R4, RZ, 0x1f, R29 ;  /* 0x0000001fff047819 */ /* 0x000fe2000001141d */
        /* <DEDUP_REMOVED lines=23> */
[----:B------:R-:W-:Y:S01]  /*6ae0*/  STL [R1+0xb4], R9 ;  /* 0x0000b40901007387 */ /* 0x000fe20000100800 */
[----:B0-----:R-:W-:-:S05]  /*6af0*/  IADD3 R8, P2, R38, UR6, RZ ;  /* 0x0000000626087c10 */ /* 0x001fca000ff5e0ff */
[----:B------:R0:W-:Y:S04]  /*6b00*/  STL [R1+0xe8], R8 ;  /* 0x0000e80801007387 */ /* 0x0001e80000100800 */
[----:B------:R1:W-:Y:S01]  /*6b10*/  STL [R1+0xbc], R2 ;  /* 0x0000bc0201007387 */ /* 0x0003e20000100800 */
[----:B0-----:R-:W-:Y:S01]  /*6b20*/  IADD3 R8, P3, R39, UR6, RZ ;  /* 0x0000000627087c10 */ /* 0x001fe2000ff7e0ff */
[----:B------:R-:W-:Y:S01]  /*6b30*/  USHF.R.S32.HI UR6, URZ, 0x1f, UR10 ;  /* 0x0000001f3f067899 */ /* 0x000fe2000801140a */
[----:B-1----:R-:W-:-:S03]  /*6b40*/  IADD3.X R2, R4, UR7, RZ, P4, !PT ;  /* 0x0000000704027c10 */ /* 0x002fc6000a7fe4ff */
[----:B------:R0:W-:Y:S01]  /*6b50*/  STL [R1+0xf0], R8 ;  /* 0x0000f00801007387 */ /* 0x0001e20000100800 */
[----:B------:R-:W-:Y:S01]  /*6b60*/  IADD3.X R4, R5, UR7, RZ, P0, !PT ;  /* 0x0000000705047c10 */ /* 0x000fe200087fe4ff */
[----:B------:R-:W-:Y:S01]  /*6b70*/  ULEA.HI UR6, UR6, UR10, URZ, 0x5 ;  /* 0x0000000a06067291 */ /* 0x000fe2000f8f283f */
[----:B------:R-:W-:Y:S01]  /*6b80*/  IADD3.X R0, R0, UR7, RZ, P3, !PT ;  /* 0x0000000700007c10 */ /* 0x000fe20009ffe4ff */
[----:B------:R1:W-:Y:S01]  /*6b90*/  STL [R1+0xc4], R3 ;  /* 0x0000c40301007387 */ /* 0x0003e20000100800 */
[----:B------:R-:W-:Y:S01]  /*6ba0*/  ULDC.64 UR10, c[0x0][0x210] ;  /* 0x00008400000a7ab9 */ /* 0x000fe20000000a00 */
[----:B------:R-:W-:Y:S02]  /*6bb0*/  USHF.R.S32.HI UR6, URZ, 0x5, UR6 ;  /* 0x000000053f067899 */ /* 0x000fe40008011406 */
[----:B------:R2:W-:Y:S01]  /*6bc0*/  STL [R1+0xcc], R2 ;  /* 0x0000cc0201007387 */ /* 0x0005e20000100800 */
[----:B0-----:R-:W-:-:S03]  /*6bd0*/  CS2R R8, SRZ ;  /* 0x0000000000087805 */ /* 0x001fc6000001ff00 */
[----:B------:R-:W-:Y:S01]  /*6be0*/  STL [R1+0xd4], R4 ;  /* 0x0000d40401007387 */ /* 0x000fe20000100800 */
[----:B-1----:R-:W-:Y:S02]  /*6bf0*/  IADD3.X R3, R6, UR7, RZ, P1, !PT ;  /* 0x0000000706037c10 */ /* 0x002fe40008ffe4ff */
[----:B--2---:R-:W-:-:S03]  /*6c00*/  IADD3.X R2, R7, UR7, RZ, P2, !PT ;  /* 0x0000000707027c10 */ /* 0x004fc600097fe4ff */
[----:B------:R-:W-:Y:S01]  /*6c10*/  STL [R1+0xdc], R3 ;  /* 0x0000dc0301007387 */ /* 0x000fe20000100800 */
[----:B------:R-:W-:-:S03]  /*6c20*/  ULDC UR7, c[0x0][0x230] ;  /* 0x00008c0000077ab9 */ /* 0x000fc60000000800 */
[----:B------:R-:W-:Y:S04]  /*6c30*/  STL [R1+0xe4], R2 ;  /* 0x0000e40201007387 */ /* 0x000fe80000100800 */
[----:B------:R0:W-:Y:S02]  /*6c40*/  STL [R1+0xec], R0 ;  /* 0x0000ec0001007387 */ /* 0x0001e40000100800 */
[----:B0-----:R-:W-:-:S07]  /*6c50*/  IMAD.U32 R0, RZ, RZ, UR7 ;  /* 0x00000007ff007e24 */ /* 0x001fce000f8e00ff */
.L_x_1:
[----:B------:R-:W2:Y:S04]  /*6c60*/  LDL R2, [R1+0x108] ;  /* 0x0001080001027983 */ /* 0x000ea80000100800 */
[----:B------:R-:W3:Y:S04]  /*6c70*/  LDL R3, [R1+0x100] ;  /* 0x0001000001037983 */ /* 0x000ee80000100800 */
[----:B------:R-:W4:Y:S04]  /*6c80*/  LDL R158, [R1+0x104] ;  /* 0x00010400019e7983 */ /* 0x000f280000100800 */
[----:B------:R-:W4:Y:S04]  /*6c90*/  LDL R161, [R1+0xfc] ;  /* 0x0000fc0001a17983 */ /* 0x000f280000100800 */
[----:B------:R-:W4:Y:S04]  /*6ca0*/  LDL R169, [R1+0x118] ;  /* 0x0001180001a97983 */ /* 0x000f280000100800 */
[----:B------:R-:W4:Y:S04]  /*6cb0*/  LDL R170, [R1+0x110] ;  /* 0x0001100001aa7983 */ /* 0x000f280000100800 */
[----:B------:R-:W4:Y:S04]  /*6cc0*/  LDL R162, [R1+0x114] ;  /* 0x0001140001a27983 */ /* 0x000f280000100800 */
[----:B------:R-:W4:Y:S04]  /*6cd0*/  LDL R163, [R1+0x10c] ;  /* 0x00010c0001a37983 */ /* 0x000f280000100800 */
[----:B------:R-:W4:Y:S04]  /*6ce0*/  LDL R168, [R1+0x120] ;  /* 0x0001200001a87983 */ /* 0x000f280000100800 */
[----:B------:R-:W4:Y:S04]  /*6cf0*/  LDL R160, [R1+0x128] ;  /* 0x0001280001a07983 */ /* 0x000f280000100800 */
[----:B------:R-:W4:Y:S01]  /*6d00*/  LDL R159, [R1+0x11c] ;  /* 0x00011c00019f7983 */ /* 0x000f220000100800 */
[----:B------:R-:W-:Y:S01]  /*6d10*/  ISETP.GT.AND P2, PT, R0, 0x2, PT ;  /* 0x000000020000780c */ /* 0x000fe20003f44270 */
[----:B------:R-:W-:-:S02]  /*6d20*/  ULDC UR7, c[0x0][0x238] ;  /* 0x00008e0000077ab9 */ /* 0x000fc40000000800 */
[----:B------:R-:W-:Y:S04]  /*6d30*/  STL [R1+0x374], R127 ;  /* 0x0003747f01007387 */ /* 0x000fe80000100800 */
[----:B------:R0:W-:Y:S04]  /*6d40*/  STL [R1+0x370], R96 ;  /* 0x0003706001007387 */ /* 0x0001e80000100800 */
[----:B------:R-:W-:Y:S04]  /*6d50*/  STL [R1+0x36c], R97 ;  /* 0x00036c6101007387 */ /* 0x000fe80000100800 */
[----:B------:R-:W-:Y:S04]  /*6d60*/  STL [R1+0x368], R98 ;  /* 0x0003686201007387 */ /* 0x000fe80000100800 */
[----:B------:R1:W-:Y:S04]  /*6d70*/  STL [R1+0x364], R99 ;  /* 0x0003646301007387 */ /* 0x0003e80000100800 */
[----:B-----5:R-:W-:Y:S04]  /*6d80*/  STL [R1+0x2dc], R176 ;  /* 0x0002dcb001007387 */ /* 0x020fe80000100800 */
[----:B------:R1:W-:Y:S04]  /*6d90*/  STL [R1+0x2d8], R167 ;  /* 0x0002d8a701007387 */ /* 0x0003e80000100800 */
[----:B------:R1:W-:Y:S04]  /*6da0*/  STL [R1+0x2d4], R164 ;  /* 0x0002d4a401007387 */ /* 0x0003e80000100800 */
[----:B0-----:R-:W4:Y:S01]  /*6db0*/  LDL R96, [R1+0x124] ;  /* 0x0001240001607983 */ /* 0x001f220000100800 */
[----:B------:R-:W-:-:S02]  /*6dc0*/  PRMT R43, RZ, 0x7610, R43 ;  /* 0x00007610ff2b7816 */ /* 0x000fc4000000002b */
[----:B------:R-:W-:Y:S01]  /*6dd0*/  PRMT R42, RZ, 0x7610, R42 ;  /* 0x00007610ff2a7816 */ /* 0x000fe2000000002a */
[----:B------:R-:W4:Y:S01]  /*6de0*/  LDL R127, [R1+0x130] ;  /* 0x00013000017f7983 */ /* 0x000f220000100800 */
[----:B------:R-:W-:-:S03]  /*6df0*/  ISETP.GT.AND P3, PT, R0, 0x3, PT ;  /* 0x000000030000780c */ /* 0x000fc60003f64270 */
[----:B-1----:R-:W4:Y:S01]  /*6e00*/  LDL R99, [R1+0x134] ;  /* 0x0001340001637983 */ /* 0x002f220000100800 */
[----:B------:R-:W-:-:S03]  /*6e10*/  PRMT R149, RZ, 0x7610, R149 ;  /* 0x00007610ff957816 */ /* 0x000fc60000000095 */
[----:B------:R-:W4:Y:S04]  /*6e20*/  LDL R98, [R1+0x140] ;  /* 0x0001400001627983 */ /* 0x000f280000100800 */
[----:B------:R-:W4:Y:S01]  /*6e30*/  LDL R97, [R1+0x144] ;  /* 0x0001440001617983 */ /* 0x000f220000100800 */
[----:B------:R-:W-:Y:S02]  /*6e40*/  PRMT R148, RZ, 0x7610, R148 ;  /* 0x00007610ff947816 */ /* 0x000fe40000000094 */
[----:B------:R-:W-:Y:S01]  /*6e50*/  PRMT R41, RZ, 0x7610, R41 ;  /* 0x00007610ff297816 */ /* 0x000fe20000000029 */
[----:B------:R-:W4:Y:S01]  /*6e60*/  LDL R171, [R1+0x1f8] ;  /* 0x0001f80001ab7983 */ /* 0x000f220000100800 */
[----:B------:R-:W-:Y:S02]  /*6e70*/  PRMT R40, RZ, 0x7610, R40 ;  /* 0x00007610ff287816 */ /* 0x000fe40000000028 */
[----:B------:R-:W-:Y:S01]  /*6e80*/  PRMT R39, RZ, 0x7610, R39 ;  /* 0x00007610ff277816 */ /* 0x000fe20000000027 */
[----:B------:R-:W4:Y:S01]  /*6e90*/  LDL R167, [R1+0x1ec] ;  /* 0x0001ec0001a77983 */ /* 0x000f220000100800 */
[----:B------:R-:W-:-:S02]  /*6ea0*/  PRMT R38, RZ, 0x7610, R38 ;  /* 0x00007610ff267816 */ /* 0x000fc40000000026 */
[----:B------:R-:W-:Y:S01]  /*6eb0*/  PRMT R33, RZ, 0x7610, R33 ;  /* 0x00007610ff217816 */ /* 0x000fe20000000021 */
        /* <DEDUP_REMOVED lines=28> */
[----:B--2---:R-:W-:Y:S02]  /*7080*/  IADD3 R2, P0, R2, UR10, RZ ;  /* 0x0000000a02027c10 */ /* 0x004fe4000ff1e0ff */
[----:B---3--:R-:W-:Y:S02]  /*7090*/  IADD3 R4, P1, R3, UR10, RZ ;  /* 0x0000000a03047c10 */ /* 0x008fe4000ff3e0ff */
[----:B----4-:R-:W-:Y:S02]  /*70a0*/  IADD3.X R3, R158, UR11, RZ, P0, !PT ;  /* 0x0000000b9e037c10 */ /* 0x010fe400087fe4ff */
[----:B------:R-:W2:Y:S01]  /*70b0*/  LDL R158, [R1+0x12c] ;  /* 0x00012c00019e7983 */ /* 0x000ea20000100800 */
[----:B------:R-:W-:-:S03]  /*70c0*/  IADD3.X R5, R161, UR11, RZ, P1, !PT ;  /* 0x0000000ba1057c10 */ /* 0x000fc60008ffe4ff */
[----:B------:R-:W3:Y:S04]  /*70d0*/  LDL R161, [R1+0x138] ;  /* 0x0001380001a17983 */ /* 0x000ee80000100800 */
[----:B------:R0:W4:Y:S04]  /*70e0*/  @P2 LDG.E.U8 R43, desc[UR8][R2.64] ;  /* 0x00000008022b2981 */ /* 0x000128000c1e1100 */
[----:B------:R1:W4:Y:S01]  /*70f0*/  @P2 LDG.E.U8 R42, desc[UR8][R4.64] ;  /* 0x00000008042a2981 */ /* 0x000322000c1e1100 */
[----:B0-----:R-:W-:Y:S02]  /*7100*/  IADD3 R2, P0, R169, UR10, RZ ;  /* 0x0000000aa9027c10 */ /* 0x001fe4000ff1e0ff */
[----:B-1----:R-:W-:-:S02]  /*7110*/  IADD3 R4, P1, R170, UR10, RZ ;  /* 0x0000000aaa047c10 */ /* 0x002fc4000ff3e0ff */
[----:B------:R-:W-:Y:S01]  /*7120*/  IADD3.X R3, R162, UR11, RZ, P0, !PT ;  /* 0x0000000ba2037c10 */ /* 0x000fe200087fe4ff */
[----:B------:R-:W4:Y:S01]  /*7130*/  LDL R170, [R1+0x200] ;  /* 0x0002000001aa7983 */ /* 0x000f220000100800 */
[----:B------:R-:W-:-:S03]  /*7140*/  IADD3.X R5, R163, UR11, RZ, P1, !PT ;  /* 0x0000000ba3057c10 */ /* 0x000fc60008ffe4ff */
[----:B------:R-:W4:Y:S04]  /*7150*/  LDL R163, [R1+0x148] ;  /* 0x0001480001a37983 */ /* 0x000f280000100800 */
[----:B------:R-:W4:Y:S04]  /*7160*/  LDL R162, [R1+0x13c] ;  /* 0x00013c0001a27983 */ /* 0x000f280000100800 */
[----:B------:R0:W4:Y:S01]  /*7170*/  @P3 LDG.E.U8 R149, desc[UR8][R2.64] ;  /* 0x0000000802953981 */ /* 0x000122000c1e1100 */
[----:B------:R-:W-:-:S03]  /*7180*/  ISETP.GT.AND P2, PT, R0, 0x4, PT ;  /* 0x000000040000780c */ /* 0x000fc60003f44270 */
[----:B------:R1:W4:Y:S01]  /*7190*/  @P3 LDG.E.U8 R148, desc[UR8][R4.64] ;  /* 0x0000000804943981 */ /* 0x000322000c1e1100 */
[----:B0-----:R-:W-:Y:S02]  /*71a0*/  IADD3 R2, P0, R160, UR10, RZ ;  /* 0x0000000aa0027c10 */ /* 0x001fe4000ff1e0ff */
[----:B-1----:R-:W-:Y:S01]  /*71b0*/  IADD3 R4, P1, R168, UR10, RZ ;  /* 0x0000000aa8047c10 */ /* 0x002fe2000ff3e0ff */
[----:B------:R-:W4:Y:S01]  /*71c0*/  LDL R160, [R1+0x158] ;  /* 0x0001580001a07983 */ /* 0x000f220000100800 */
[----:B------:R-:W-:-:S03]  /*71d0*/  IADD3.X R3, R96, UR11, RZ, P0, !PT ;  /* 0x0000000b60037c10 */ /* 0x000fc600087fe4ff */
[----:B------:R-:W4:Y:S04]  /*71e0*/  LDL R168, [R1+0x1e8] ;  /* 0x0001e80001a87983 */ /* 0x000f280000100800 */
[----:B------:R-:W4:Y:S01]  /*71f0*/  LDL R96, [R1+0x150] ;  /* 0x0001500001607983 */ /* 0x000f220000100800 */
[----:B------:R-:W-:Y:S02]  /*7200*/  IADD3.X R5, R159, UR11, RZ, P1, !PT ;  /* 0x0000000b9f057c10 */ /* 0x000fe40008ffe4ff */
[----:B------:R-:W-:Y:S01]  /*7210*/  ISETP.GT.AND P3, PT, R0, 0x5, PT ;  /* 0x000000050000780c */ /* 0x000fe20003f64270 */
[----:B------:R-:W4:Y:S04]  /*7220*/  LDL R159, [R1+0x14c] ;  /* 0x00014c00019f7983 */ /* 0x000f280000100800 */
[----:B------:R0:W4:Y:S04]  /*7230*/  @P2 LDG.E.U8 R41, desc[UR8][R4.64] ;  /* 0x0000000804292981 */ /* 0x000128000c1e1100 */
[----:B------:R3:W4:Y:S01]  /*7240*/  @P2 LDG.E.U8 R40, desc[UR8][R2.64] ;  /* 0x0000000802282981 */ /* 0x000722000c1e1100 */
[----:B0-----:R-:W-:-:S03]  /*7250*/  IADD3 R4, P1, R127, UR10, RZ ;  /* 0x0000000a7f047c10 */ /* 0x001fc6000ff3e0ff */
[----:B------:R-:W4:Y:S01]  /*7260*/  LDL R127, [R1+0x154] ;  /* 0x00015400017f7983 */ /* 0x000f220000100800 */
[----:B------:R-:W-:Y:S02]  /*7270*/  ISETP.GT.AND P2, PT, R0, 0x6, PT ;  /* 0x000000060000780c */ /* 0x000fe40003f44270 */
[----:B--2---:R-:W-:Y:S02]  /*7280*/  IADD3.X R5, R158, UR11, RZ, P1, !PT ;  /* 0x0000000b9e057c10 */ /* 0x004fe40008ffe4ff */
[----:B------:R-:W2:Y:S01]  /*7290*/  LDL R158, [R1+0x15c] ;  /* 0x00015c00019e7983 */ /* 0x000ea20000100800 */
[----:B---3--:R-:W-:-:S03]  /*72a0*/  IADD3 R2, P0, R161, UR10, RZ ;  /* 0x0000000aa1027c10 */ /* 0x008fc6000ff1e0ff */
[----:B------:R-:W3:Y:S01]  /*72b0*/  LDL R161, [R1+0x168] ;  /* 0x0001680001a17983 */ /* 0x000ee20000100800 */
[----:B------:R-:W-:-:S03]  /*72c0*/  IADD3.X R3, R99, UR11, RZ, P0, !PT ;  /* 0x0000000b63037c10 */ /* 0x000fc600087fe4ff */
[----:B------:R-:W2:Y:S04]  /*72d0*/  LDL R99, [R1+0x160] ;  /* 0x0001600001637983 */ /* 0x000ea80000100800 */
[----:B------:R0:W2:Y:S04]  /*72e0*/  @P3 LDG.E.U8 R39, desc[UR8][R4.64] ;  /* 0x0000000804273981 */ /* 0x0000a8000c1e1100 */
[----:B------:R4:W2:Y:S01]  /*72f0*/  @P3 LDG.E.U8 R38, desc[UR8][R2.64] ;  /* 0x0000000802263981 */ /* 0x0008a2000c1e1100 */
[----:B0-----:R-:W-:-:S03]  /*7300*/  IADD3 R4, P1, R98, UR10, RZ ;  /* 0x0000000a62047c10 */ /* 0x001fc6000ff3e0ff */
[----:B------:R-:W2:Y:S01]  /*7310*/  LDL R98, [R1+0x164] ;  /* 0x0001640001627983 */ /* 0x000ea20000100800 */
[----:B----4-:R-:W-:-:S03]  /*7320*/  IADD3 R2, P0, R163, UR10, RZ ;  /* 0x0000000aa3027c10 */ /* 0x010fc6000ff1e0ff */
[----:B------:R-:W4:Y:S01]  /*7330*/  LDL R163, [R1+0x178] ;  /* 0x0001780001a37983 */ /* 0x000f220000100800 */
[----:B------:R-:W-:Y:S02]  /*7340*/  IADD3.X R5, R162, UR11, RZ, P1, !PT ;  /* 0x0000000ba2057c10 */ /* 0x000fe40008ffe4ff */
[----:B------:R-:W-:Y:S01]  /*7350*/  IADD3.X R3, R97, UR11, RZ, P0, !PT ;  /* 0x0000000b61037c10 */ /* 0x000fe200087fe4ff */
[----:B------:R-:W4:Y:S04]  /*7360*/  LDL R162, [R1+0x16c] ;  /* 0x00016c0001a27983 */ /* 0x000f280000100800 */
[----:B------:R-:W4:Y:S04]  /*7370*/  LDL R97, [R1+0x170] ;  /* 0x0001700001617983 */ /* 0x000f280000100800 */
[----:B------:R0:W4:Y:S01]  /*7380*/  @P2 LDG.E.U8 R33, desc[UR8][R4.64] ;  /* 0x0000000804212981 */ /* 0x000122000c1e1100 */
[----:B------:R-:W-:-:S03]  /*7390*/  ISETP.GT.AND P3, PT, R0, 0x7, PT ;  /* 0x000000070000780c */ /* 0x000fc60003f64270 */
[----:B------:R1:W4:Y:S01]  /*73a0*/  @P2 LDG.E.U8 R32, desc[UR8][R2.64] ;  /* 0x0000000802202981 */ /* 0x000322000c1e1100 */
[----:B0-----:R-:W-:-:S03]  /*73b0*/  IADD3 R4, P1, R96, UR10, RZ ;  /* 0x0000000a60047c10 */ /* 0x001fc6000ff3e0ff */
[----:B------:R-:W4:Y:S01]  /*73c0*/  LDL R96, [R1+0x174] ;  /* 0x0001740001607983 */ /* 0x000f220000100800 */
[----:B-1----:R-:W-:Y:S02]  /*73d0*/  IADD3 R2, P0, R160, UR10, RZ ;  /* 0x0000000aa0027c10 */ /* 0x002fe4000ff1e0ff */
[----:B------:R-:W-:Y:S01]  /*73e0*/  IADD3.X R5, R159, UR11, RZ, P1, !PT ;  /* 0x0000000b9f057c10 */ /* 0x000fe20008ffe4ff */
[----:B------:R-:W4:Y:S01]  /*73f0*/  LDL R160, [R1+0x180] ;  /* 0x0001800001a07983 */ /* 0x000f220000100800 */
[----:B------:R-:W-:-:S03]  /*7400*/  ISETP.GT.AND P2, PT, R0, 0x8, PT ;  /* 0x000000080000780c */ /* 0x000fc60003f44270 */
[----:B------:R-:W4:Y:S04]  /*7410*/  LDL R159, [R1+0x188] ;  /* 0x00018800019f7983 */ /* 0x000f280000100800 */
[----:B------:R-:W4:Y:S01]  /*7420*/  @P3 LDG.E.U8 R7, desc[UR8][R4.64] ;  /* 0x0000000804073981 */ /* 0x000f22000c1e1100 */
[----:B------:R-:W-:-:S03]  /*7430*/  IADD3.X R3, R127, UR11, RZ, P0, !PT ;  /* 0x0000000b7f037c10 */ /* 0x000fc600087fe4ff */
[----:B------:R-:W4:Y:S04]  /*7440*/  LDL R127, [R1+0x17c] ;  /* 0x00017c00017f7983 */ /* 0x000f280000100800 */
[----:B------:R3:W4:Y:S02]  /*7450*/  @P3 LDG.E.U8 R6, desc[UR8][R2.64] ;  /* 0x0000000802063981 */ /* 0x000724000c1e1100 */
[----:B---3--:R-:W-:Y:S02]  /*7460*/  IADD3 R2, P0, R161, UR10, RZ ;  /* 0x0000000aa1027c10 */ /* 0x008fe4000ff1e0ff */
[----:B------:R-:W3:Y:S01]  /*7470*/  LDL R161, [R1+0x198] ;  /* 0x0001980001a17983 */ /* 0x000ee20000100800 */
[----:B--2---:R-:W-:-:S03]  /*7480*/  IADD3 R4, P1, R99, UR10, RZ ;  /* 0x0000000a63047c10 */ /* 0x004fc6000ff3e0ff */
[----:B------:R-:W2:Y:S01]  /*7490*/  LDL R99, [R1+0x184] ;  /* 0x0001840001637983 */ /* 0x000ea20000100800 */
[----:B------:R-:W-:-:S03]  /*74a0*/  IADD3.X R5, R158, UR11, RZ, P1, !PT ;  /* 0x0000000b9e057c10 */ /* 0x000fc60008ffe4ff */
[----:B------:R-:W3:Y:S04]  /*74b0*/  LDL R158, [R1+0x18c] ;  /* 0x00018c00019e7983 */ /* 0x000ee80000100800 */
[----:B------:R4:W3:Y:S01]  /*74c0*/  @P2 LDG.E.U8 R150, desc[UR8][R4.64] ;  /* 0x0000000804962981 */ /* 0x0008e2000c1e1100 */
[----:B------:R-:W-:-:S03]  /*74d0*/  IADD3.X R3, R98, UR11, RZ, P0, !PT ;  /* 0x0000000b62037c10 */ /* 0x000fc600087fe4ff */
[----:B------:R-:W3:Y:S04]  /*74e0*/  LDL R98, [R1+0x190] ;  /* 0x0001900001627983 */ /* 0x000ee80000100800 */
[----:B------:R0:W3:Y:S01]  /*74f0*/  @P2 LDG.E.U8 R151, desc[UR8][R2.64] ;  /* 0x0000000802972981 */ /* 0x0000e2000c1e1100 */
[----:B----4-:R-:W-:Y:S02]  /*7500*/  IADD3 R4, P1, R97, UR10, RZ ;  /* 0x0000000a61047c10 */ /* 0x010fe4000ff3e0ff */
[----:B0-----:R-:W-:Y:S01]  /*7510*/  IADD3 R2, P0, R163, UR10, RZ ;  /* 0x0000000aa3027c10 */ /* 0x001fe2000ff1e0ff */
[----:B------:R-:W4:Y:S01]  /*7520*/  LDL R97, [R1+0x194] ;  /* 0x0001940001617983 */ /* 0x000f220000100800 */
[----:B------:R-:W-:Y:S02]  /*7530*/  ISETP.GT.AND P3, PT, R0, 0x9, PT ;  /* 0x000000090000780c */ /* 0x000fe40003f64270 */
[----:B------:R-:W-:Y:S01]  /*7540*/  IADD3.X R5, R162, UR11, RZ, P1, !PT ;  /* 0x0000000ba2057c10 */ /* 0x000fe20008ffe4ff */
[----:B------:R-:W4:Y:S01]  /*7550*/  LDL R163, [R1+0x1a8] ;  /* 0x0001a80001a37983 */ /* 0x000f220000100800 */
[----:B------:R-:W-:-:S03]  /*7560*/  ISETP.GT.AND P2, PT, R0, 0xa, PT ;  /* 0x0000000a0000780c */ /* 0x000fc60003f44270 */
[----:B------:R-:W4:Y:S06]  /*7570*/  LDL R162, [R1+0x19c] ;  /* 0x00019c0001a27983 */ /* 0x000f2c0000100800 */
[----:B------:R0:W4:Y:S01]  /*7580*/  @P3 LDG.E.U8 R152, desc[UR8][R4.64] ;  /* 0x0000000804983981 */ /* 0x000122000c1e1100 */
[----:B------:R-:W-:-:S03]  /*7590*/  IADD3.X R3, R96, UR11, RZ, P0, !PT ;  /* 0x0000000b60037c10 */ /* 0x000fc600087fe4ff */
[----:B------:R-:W4:Y:S01]  /*75a0*/  LDL R96, [R1+0x1a0] ;  /* 0x0001a00001607983 */ /* 0x000f220000100800 */
[----:B0-----:R-:W-:-:S03]  /*75b0*/  IADD3 R4, P1, R160, UR10, RZ ;  /* 0x0000000aa0047c10 */ /* 0x001fc6000ff3e0ff */
[----:B------:R-:W4:Y:S04]  /*75c0*/  LDL R160, [R1+0x1a4] ;  /* 0x0001a40001a07983 */ /* 0x000f280000100800 */
[----:B------:R0:W4:Y:S01]  /*75d0*/  @P3 LDG.E.U8 R153, desc[UR8][R2.64] ;  /* 0x0000000802993981 */ /* 0x000122000c1e1100 */
[----:B------:R-:W-:Y:S02]  /*75e0*/  ISETP.GT.AND P3, PT, R0, 0xb, PT ;  /* 0x0000000b0000780c */ /* 0x000fe40003f64270 */
[----:B0-----:R-:W-:Y:S02]  /*75f0*/  IADD3 R2, P0, R159, UR10, RZ ;  /* 0x0000000a9f027c10 */ /* 0x001fe4000ff1e0ff */
[----:B------:R-:W-:Y:S01]  /*7600*/  IADD3.X R5, R127, UR11, RZ, P1, !PT ;  /* 0x0000000b7f057c10 */ /* 0x000fe20008ffe4ff */
[----:B------:R-:W4:Y:S04]  /*7610*/  LDL R159, [R1+0x1b8] ;  /* 0x0001b800019f7983 */ /* 0x000f280000100800 */
[----:B------:R-:W4:Y:S04]  /*7620*/  LDL R127, [R1+0x1b0] ;  /* 0x0001b000017f7983 */ /* 0x000f280000100800 */
[----:B------:R3:W4:Y:S01]  /*7630*/  @P2 LDG.E.U8 R154, desc[UR8][R4.64] ;  /* 0x00000008049a2981 */ /* 0x000722000c1e1100 */
[----:B--2---:R-:W-:-:S03]  /*7640*/  IADD3.X R3, R99, UR11, RZ, P0, !PT ;  /* 0x0000000b63037c10 */ /* 0x004fc600087fe4ff */
[----:B------:R-:W2:Y:S04]  /*7650*/  LDL R99, [R1+0x1ac] ;  /* 0x0001ac0001637983 */ /* 0x000ea80000100800 */
[----:B------:R0:W2:Y:S01]  /*7660*/  @P2 LDG.E.U8 R155, desc[UR8][R2.64] ;  /* 0x00000008029b2981 */ /* 0x0000a2000c1e1100 */
[----:B---3--:R-:W-:-:S03]  /*7670*/  IADD3 R4, P1, R98, UR10, RZ ;  /* 0x0000000a62047c10 */ /* 0x008fc6000ff3e0ff */
[----:B------:R-:W3:Y:S01]  /*7680*/  LDL R98, [R1+0x1b4] ;  /* 0x0001b40001627983 */ /* 0x000ee20000100800 */
[----:B0-----:R-:W-:Y:S02]  /*7690*/  IADD3 R2, P0, R161, UR10, RZ ;  /* 0x0000000aa1027c10 */ /* 0x001fe4000ff1e0ff */
[----:B------:R-:W-:Y:S01]  /*76a0*/  IADD3.X R5, R158, UR11, RZ, P1, !PT ;  /* 0x0000000b9e057c10 */ /* 0x000fe20008ffe4ff */
[----:B------:R-:W3:Y:S04]  /*76b0*/  LDL R161, [R1+0x1bc] ;  /* 0x0001bc0001a17983 */ /* 0x000ee80000100800 */
[----:B------:R0:W3:Y:S01]  /*76c0*/  @P3 LDG.E.U8 R156, desc[UR8][R4.64] ;  /* 0x00000008049c3981 */ /* 0x0000e2000c1e1100 */
[----:B------:R-:W-:-:S03]  /*76d0*/  ISETP.GT.AND P2, PT, R0, 0xc, PT ;  /* 0x0000000c0000780c */ /* 0x000fc60003f44270 */
[----:B------:R-:W3:Y:S01]  /*76e0*/  LDL R158, [R1+0x1c0] ;  /* 0x0001c000019e7983 */ /* 0x000ee20000100800 */
[----:B----4-:R-:W-:-:S03]  /*76f0*/  IADD3.X R3, R97, UR11, RZ, P0, !PT ;  /* 0x0000000b61037c10 */ /* 0x010fc600087fe4ff */
[----:B------:R-:W4:Y:S04]  /*7700*/  LDL R97, [R1+0x1c8] ;  /* 0x0001c80001617983 */ /* 0x000f280000100800 */
[----:B------:R1:W4:Y:S01]  /*7710*/  @P3 LDG.E.U8 R157, desc[UR8][R2.64] ;  /* 0x00000008029d3981 */ /* 0x000322000c1e1100 */
[----:B0-----:R-:W-:-:S03]  /*7720*/  IADD3 R4, P1, R96, UR10, RZ ;  /* 0x0000000a60047c10 */ /* 0x001fc6000ff3e0ff */
[----:B------:R-:W4:Y:S01]  /*7730*/  LDL R96, [R1+0x1c4] ;  /* 0x0001c40001607983 */ /* 0x000f220000100800 */
[----:B-1----:R-:W-:Y:S02]  /*7740*/  IADD3 R2, P0, R163, UR10, RZ ;  /* 0x0000000aa3027c10 */ /* 0x002fe4000ff1e0ff */
[----:B------:R-:W-:Y:S01]  /*7750*/  IADD3.X R5, R162, UR11, RZ, P1, !PT ;  /* 0x0000000ba2057c10 */ /* 0x000fe20008ffe4ff */
[----:B------:R-:W4:Y:S01]  /*7760*/  LDL R163, [R1+0x1d8] ;  /* 0x0001d80001a37983 */ /* 0x000f220000100800 */
[----:B------:R-:W-:Y:S02]  /*7770*/  IADD3.X R3, R160, UR11, RZ, P0, !PT ;  /* 0x0000000ba0037c10 */ /* 0x000fe400087fe4ff */
[----:B------:R-:W-:Y:S01]  /*7780*/  ISETP.GT.AND P3, PT, R0, 0xd, PT ;  /* 0x0000000d0000780c */ /* 0x000fe20003f64270 */
[----:B------:R-:W4:Y:S04]  /*7790*/  @P2 LDG.E.U8 R37, desc[UR8][R4.64] ;  /* 0x0000000804252981 */ /* 0x000f28000c1e1100 */
[----:B------:R0:W4:Y:S04]  /*77a0*/  @P2 LDG.E.U8 R36, desc[UR8][R2.64] ;  /* 0x0000000802242981 */ /* 0x000128000c1e1100 */
[----:B------:R-:W4:Y:S04]  /*77b0*/  LDL R160, [R1+0x1d0] ;  /* 0x0001d00001a07983 */ /* 0x000f280000100800 */
[----:B------:R-:W4:Y:S01]  /*77c0*/  LDL R162, [R1+0x1cc] ;  /* 0x0001cc0001a27983 */ /* 0x000f220000100800 */
[----:B0-----:R-:W-:-:S02]  /*77d0*/  IADD3 R2, P0, R159, UR10, RZ ;  /* 0x0000000a9f027c10 */ /* 0x001fc4000ff1e0ff */
[----:B------:R-:W-:Y:S02]  /*77e0*/  IADD3 R4, P1, R127, UR10, RZ ;  /* 0x0000000a7f047c10 */ /* 0x000fe4000ff3e0ff */
[----:B------:R-:W4:Y:S02]  /*77f0*/  LDL R127, [R1+0x1d4] ;  /* 0x0001d400017f7983 */ /* 0x000f240000100800 */
[----:B--2---:R-:W-:Y:S02]  /*7800*/  IADD3.X R5, R99, UR11, RZ, P1, !PT ;  /* 0x0000000b63057c10 */ /* 0x004fe40008ffe4ff */
[----:B------:R-:W2:Y:S01]  /*7810*/  LDL R99, [R1+0x1e0] ;  /* 0x0001e00001637983 */ /* 0x000ea20000100800 */
[----:B------:R-:W-:-:S03]  /*7820*/  ISETP.GT.AND P2, PT, R0, 0xe, PT ;  /* 0x0000000e0000780c */ /* 0x000fc60003f44270 */
[----:B------:R-:W2:Y:S01]  /*7830*/  @P3 LDG.E.U8 R35, desc[UR8][R4.64] ;  /* 0x0000000804233981 */ /* 0x000ea2000c1e1100 */
[----:B---3--:R-:W-:-:S03]  /*7840*/  IADD3.X R3, R98, UR11, RZ, P0, !PT ;  /* 0x0000000b62037c10 */ /* 0x008fc600087fe4ff */
[----:B------:R-:W3:Y:S04]  /*7850*/  LDL R98, [R1+0x1dc] ;  /* 0x0001dc0001627983 */ /* 0x000ee80000100800 */
[----:B------:R4:W3:Y:S02]  /*7860*/  @P3 LDG.E.U8 R34, desc[UR8][R2.64] ;  /* 0x0000000802223981 */ /* 0x0008e4000c1e1100 */
[----:B----4-:R-:W-:Y:S02]  /*7870*/  IADD3 R2, P0, R97, UR10, RZ ;  /* 0x0000000a61027c10 */ /* 0x010fe4000ff1e0ff */
[----:B------:R-:W4:Y:S02]  /*7880*/  LDL R97, [R1+0x1e4] ;  /* 0x0001e40001617983 */ /* 0x000f240000100800 */
[----:B------:R-:W-:-:S02]  /*7890*/  IADD3.X R3, R96, UR11, RZ, P0, !PT ;  /* 0x0000000b60037c10 */ /* 0x000fc400087fe4ff */
[----:B------:R-:W4:Y:S01]  /*78a0*/  LDL R96, [R1+0x1f0] ;  /* 0x0001f00001607983 */ /* 0x000f220000100800 */
[----:B------:R-:W-:Y:S02]  /*78b0*/  IADD3 R158, P1, R158, UR10, RZ ;  /* 0x0000000a9e9e7c10 */ /* 0x000fe4000ff3e0ff */
[----:B------:R-:W-:Y:S02]  /*78c0*/  PRMT R5, RZ, 0x7610, R5 ;  /* 0x00007610ff057816 */ /* 0x000fe40000000005 */
[----:B------:R-:W-:Y:S02]  /*78d0*/  IADD3.X R159, R161, UR11, RZ, P1, !PT ;  /* 0x0000000ba19f7c10 */ /* 0x000fe40008ffe4ff */
[----:B------:R-:W-:Y:S02]  /*78e0*/  ISETP.GT.AND P3, PT, R0, 0xf, PT ;  /* 0x0000000f0000780c */ /* 0x000fe40003f64270 */
[----:B------:R-:W-:Y:S01]  /*78f0*/  PRMT R4, RZ, 0x7610, R4 ;  /* 0x00007610ff047816 */ /* 0x000fe20000000004 */
[----:B------:R0:W4:Y:S01]  /*7900*/  @P2 LDG.E.U8 R5, desc[UR8][R158.64] ;  /* 0x000000089e052981 */ /* 0x000122000c1e1100 */
[----:B------:R-:W-:-:S04]  /*7910*/  IADD3 R160, P1, R160, UR10, RZ ;  /* 0x0000000aa0a07c10 */ /* 0x000fc8000ff3e0ff */
[----:B------:R1:W4:Y:S01]  /*7920*/  @P2 LDG.E.U8 R4, desc[UR8][R2.64] ;  /* 0x0000000802042981 */ /* 0x000322000c1e1100 */
[----:B0-----:R-:W-:-:S04]  /*7930*/  IADD3 R158, P0, R163, UR10, RZ ;  /* 0x0000000aa39e7c10 */ /* 0x001fc8000ff1e0ff */
[----:B------:R-:W-:Y:S02]  /*7940*/  IADD3.X R159, R127, UR11, RZ, P0, !PT ;  /* 0x0000000b7f9f7c10 */ /* 0x000fe400087fe4ff */
[----:B------:R-:W4:Y:S01]  /*7950*/  LDL R127, [R1+0x208] ;  /* 0x00020800017f7983 */ /* 0x000f220000100800 */
[----:B-1----:R-:W-:Y:S02]  /*7960*/  PRMT R3, RZ, 0x7610, R3 ;  /* 0x00007610ff037816 */ /* 0x002fe40000000003 */
[----:B------:R-:W-:-:S05]  /*7970*/  IADD3.X R161, R162, UR11, RZ, P1, !PT ;  /* 0x0000000ba2a17c10 */ /* 0x000fca0008ffe4ff */
[----:B------:R0:W4:Y:S02]  /*7980*/  @P3 LDG.E.U8 R3, desc[UR8][R160.64] ;  /* 0x00000008a0033981 */ /* 0x000124000c1e1100 */
[----:B0-----:R-:W-:Y:S02]  /*7990*/  IADD3 R160, P0, R168, UR10, RZ ;  /* 0x0000000aa8a07c10 */ /* 0x001fe4000ff1e0ff */
[----:B--2---:R-:W-:Y:S02]  /*79a0*/  IADD3 R162, P1, R99, UR10, RZ ;  /* 0x0000000a63a27c10 */ /* 0x004fe4000ff3e0ff */
[----:B------:R-:W2:Y:S02]  /*79b0*/  LDL R99, [R1+0x204] ;  /* 0x0002040001637983 */ /* 0x000ea40000100800 */
[----:B---3--:R-:W-:Y:S02]  /*79c0*/  IADD3.X R163, R98, UR11, RZ, P1, !PT ;  /* 0x0000000b62a37c10 */ /* 0x008fe40008ffe4ff */
[----:B------:R-:W3:Y:S01]  /*79d0*/  LDL R98, [R1+0x210] ;  /* 0x0002100001627983 */ /* 0x000ee20000100800 */
[----:B----4-:R-:W-:-:S03]  /*79e0*/  IADD3.X R161, R97, UR11, RZ, P0, !PT ;  /* 0x0000000b61a17c10 */ /* 0x010fc600087fe4ff */
[----:B------:R-:W4:Y:S01]  /*79f0*/  LDL R97, [R1+0x20c] ;  /* 0x00020c0001617983 */ /* 0x000f220000100800 */
[----:B------:R-:W-:-:S03]  /*7a00*/  IADD3 R168, P1, R96, UR10, RZ ;  /* 0x0000000a60a87c10 */ /* 0x000fc6000ff3e0ff */
[----:B------:R-:W4:Y:S01]  /*7a10*/  LDL R96, [R1+0x214] ;  /* 0x0002140001607983 */ /* 0x000f220000100800 */
[----:B------:R-:W-:Y:S02]  /*7a20*/  ISETP.GT.AND P2, PT, R0, 0x10, PT ;  /* 0x000000100000780c */ /* 0x000fe40003f44270 */
[----:B------:R-:W-:-:S06]  /*7a30*/  PRMT R2, RZ, 0x7610, R2 ;  /* 0x00007610ff027816 */ /* 0x000fcc0000000002 */
[----:B------:R0:W4:Y:S01]  /*7a40*/  @P3 LDG.E.U8 R2, desc[UR8][R158.64] ;  /* 0x000000089e023981 */ /* 0x000122000c1e1100 */
[----:B------:R-:W-:Y:S02]  /*7a50*/  ISETP.GT.AND P3, PT, R0, 0x11, PT ;  /* 0x000000110000780c */ /* 0x000fe40003f64270 */
[----:B0-----:R-:W-:Y:S02]  /*7a60*/  PRMT R158, RZ, 0x7610, R158 ;  /* 0x00007610ff9e7816 */ /* 0x001fe4000000009e */
[----:B------:R-:W-:-:S04]  /*7a70*/  PRMT R159, RZ, 0x7610, R159 ;  /* 0x00007610ff9f7816 */ /* 0x000fc8000000009f */
[----:B------:R0:W4:Y:S01]  /*7a80*/  @P2 LDG.E.U8 R158, desc[UR8][R162.64] ;  /* 0x00000008a29e2981 */ /* 0x000122000c1e1100 */
[----:B------:R-:W-:-:S03]  /*7a90*/  IADD3.X R169, R167, UR11, RZ, P1, !PT ;  /* 0x0000000ba7a97c10 */ /* 0x000fc60008ffe4ff */
[----:B------:R1:W4:Y:S01]  /*7aa0*/  @P2 LDG.E.U8 R159, desc[UR8][R160.64] ;  /* 0x00000008a09f2981 */ /* 0x000322000c1e1100 */
[----:B------:R-:W-:Y:S02]  /*7ab0*/  ISETP.GT.AND P2, PT, R0, 0x12, PT ;  /* 0x000000120000780c */ /* 0x000fe40003f44270 */
[----:B0-----:R-:W-:Y:S01]  /*7ac0*/  IADD3 R162, P0, R171, UR10, RZ ;  /* 0x0000000aaba27c10 */ /* 0x001fe2000ff1e0ff */
[----:B------:R-:W4:Y:S01]  /*7ad0*/  LDL R167, [R1+0x228] ;  /* 0x0002280001a77983 */ /* 0x000f220000100800 */
[----:B-1----:R-:W-:Y:S02]  /*7ae0*/  PRMT R160, RZ, 0x7610, R160 ;  /* 0x00007610ffa07816 */ /* 0x002fe400000000a0 */
[----:B------:R-:W-:Y:S02]  /*7af0*/  PRMT R161, RZ, 0x7610, R161 ;  /* 0x00007610ffa17816 */ /* 0x000fe400000000a1 */
[----:B------:R-:W-:Y:S02]  /*7b00*/  IADD3.X R163, R164, UR11, RZ, P0, !PT ;  /* 0x0000000ba4a37c10 */ /* 0x000fe400087fe4ff */
[----:B------:R-:W-:Y:S01]  /*7b10*/  IADD3 R170, P1, R170, UR10, RZ ;  /* 0x0000000aaaaa7c10 */ /* 0x000fe2000ff3e0ff */
[----:B------:R-:W4:Y:S04]  /*7b20*/  LDL R164, [R1+0x21c] ;  /* 0x00021c0001a47983 */ /* 0x000f280000100800 */
[----:B------:R0:W4:Y:S01]  /*7b30*/  @P3 LDG.E.U8 R160, desc[UR8][R168.64] ;  /* 0x00000008a8a03981 */ /* 0x000122000c1e1100 */
[----:B------:R-:W-:-:S03]  /*7b40*/  IADD3.X R171, R176, UR11, RZ, P1, !PT ;  /* 0x0000000bb0ab7c10 */ /* 0x000fc60008ffe4ff */
[----:B------:R1:W4:Y:S04]  /*7b50*/  @P3 LDG.E.U8 R161, desc[UR8][R162.64] ;  /* 0x00000008a2a13981 */ /* 0x000328000c1e1100 */
[----:B------:R-:W4:Y:S01]  /*7b60*/  LDL R176, [R1+0x24c] ;  /* 0x00024c0001b07983 */ /* 0x000f220000100800 */
[----:B0-----:R-:W-:-:S03]  /*7b70*/  IADD3 R168, P0, R127, UR10, RZ ;  /* 0x0000000a7fa87c10 */ /* 0x001fc6000ff1e0ff */
[----:B------:R-:W4:Y:S01]  /*7b80*/  LDL R127, [R1+0x224] ;  /* 0x00022400017f7983 */ /* 0x000f220000100800 */
[----:B-1----:R-:W-:Y:S02]  /*7b90*/  PRMT R162, RZ, 0x7610, R162 ;  /* 0x00007610ffa27816 */ /* 0x002fe400000000a2 */
[----:B------:R-:W-:-:S04]  /*7ba0*/  PRMT R163, RZ, 0x7610, R163 ;  /* 0x00007610ffa37816 */ /* 0x000fc800000000a3 */
[----:B------:R3:W4:Y:S01]  /*7bb0*/  @P2 LDG.E.U8 R162, desc[UR8][R170.64] ;  /* 0x00000008aaa22981 */ /* 0x000722000c1e1100 */
[----:B--2---:R-:W-:-:S03]  /*7bc0*/  IADD3.X R169, R99, UR11, RZ, P0, !PT ;  /* 0x0000000b63a97c10 */ /* 0x004fc600087fe4ff */
[----:B------:R-:W2:Y:S04]  /*7bd0*/  LDL R99, [R1+0x230] ;  /* 0x0002300001637983 */ /* 0x000ea80000100800 */
[----:B------:R0:W2:Y:S01]  /*7be0*/  @P2 LDG.E.U8 R163, desc[UR8][R168.64] ;  /* 0x00000008a8a32981 */ /* 0x0000a2000c1e1100 */
[----:B---3--:R-:W-:-:S03]  /*7bf0*/  IADD3 R170, P1, R98, UR10, RZ ;  /* 0x0000000a62aa7c10 */ /* 0x008fc6000ff3e0ff */
[----:B------:R-:W3:Y:S01]  /*7c00*/  LDL R98, [R1+0x238] ;  /* 0x0002380001627983 */ /* 0x000ee20000100800 */
[----:B0-----:R-:W-:Y:S02]  /*7c10*/  IADD3 R168, P0, R173, UR10, RZ ;  /* 0x0000000aada87c10 */ /* 0x001fe4000ff1e0ff */
[----:B----4-:R-:W-:Y:S02]  /*7c20*/  IADD3.X R171, R97, UR11, RZ, P1, !PT ;  /* 0x0000000b61ab7c10 */ /* 0x010fe40008ffe4ff */
[----:B------:R-:W4:Y:S01]  /*7c30*/  LDL R97, [R1+0x22c] ;  /* 0x00022c0001617983 */ /* 0x000f220000100800 */
[----:B------:R-:W-:-:S03]  /*7c40*/  IADD3.X R169, R96, UR11, RZ, P0, !PT ;  /* 0x0000000b60a97c10 */ /* 0x000fc600087fe4ff */
[----:B------:R-:W4:Y:S01]  /*7c50*/  LDL R96, [R1+0x240] ;  /* 0x0002400001607983 */ /* 0x000f220000100800 */
[C---:B------:R-:W-:Y:S02]  /*7c60*/  ISETP.GT.AND P3, PT, R0.reuse, 0x13, PT ;  /* 0x000000130000780c */ /* 0x040fe40003f64270 */
[----:B------:R-:W-:-:S11]  /*7c70*/  ISETP.GT.AND P2, PT, R0, 0x14, PT ;  /* 0x000000140000780c */ /* 0x000fd60003f44270 */
[----:B------:R0:W4:Y:S04]  /*7c80*/  @P3 LDG.E.U8 R174, desc[UR8][R170.64] ;  /* 0x00000008aaae3981 */ /* 0x000128000c1e1100 */
[----:B------:R1:W4:Y:S01]  /*7c90*/  @P3 LDG.E.U8 R175, desc[UR8][R168.64] ;  /* 0x00000008a8af3981 */ /* 0x000322000c1e1100 */
[----:B0-----:R-:W-:Y:S02]  /*7ca0*/  IADD3 R170, P1, R172, UR10, RZ ;  /* 0x0000000aacaa7c10 */ /* 0x001fe4000ff3e0ff */
[----:B------:R-:W-:Y:S02]  /*7cb0*/  PRMT R191, RZ, 0x7610, R191 ;  /* 0x00007610ffbf7816 */ /* 0x000fe400000000bf */
[----:B-1----:R-:W-:Y:S02]  /*7cc0*/  IADD3 R168, P0, R167, UR10, RZ ;  /* 0x0000000aa7a87c10 */ /* 0x002fe4000ff1e0ff */
[----:B------:R-:W4:Y:S01]  /*7cd0*/  LDL R167, [R1+0x25c] ;  /* 0x00025c0001a77983 */ /* 0x000f220000100800 */
[----:B------:R-:W-:-:S03]  /*7ce0*/  IADD3.X R171, R164, UR11, RZ, P1, !PT ;  /* 0x0000000ba4ab7c10 */ /* 0x000fc60008ffe4ff */
[----:B------:R-:W4:Y:S04]  /*7cf0*/  LDL R164, [R1+0x268] ;  /* 0x0002680001a47983 */ /* 0x000f280000100800 */
[----:B------:R2:W4:Y:S01]  /*7d00*/  @P2 LDG.E.U8 R190, desc[UR8][R170.64] ;  /* 0x00000008aabe2981 */ /* 0x000522000c1e1100 */
[----:B------:R-:W-:-:S03]  /*7d10*/  IADD3.X R169, R127, UR11, RZ, P0, !PT ;  /* 0x0000000b7fa97c10 */ /* 0x000fc600087fe4ff */
[----:B------:R-:W4:Y:S04]  /*7d20*/  LDL R127, [R1+0x270] ;  /* 0x00027000017f7983 */ /* 0x000f280000100800 */
[----:B------:R0:W4:Y:S01]  /*7d30*/  @P2 LDG.E.U8 R191, desc[UR8][R168.64] ;  /* 0x00000008a8bf2981 */ /* 0x000122000c1e1100 */
[----:B--2---:R-:W-:-:S03]  /*7d40*/  IADD3 R170, P0, R99, UR10, RZ ;  /* 0x0000000a63aa7c10 */ /* 0x004fc6000ff1e0ff */
[----:B------:R-:W2:Y:S01]  /*7d50*/  LDL R99, [R1+0x264] ;  /* 0x0002640001637983 */ /* 0x000ea20000100800 */
[----:B---3--:R-:W-:-:S03]  /*7d60*/  IADD3 R172, P1, R98, UR10, RZ ;  /* 0x0000000a62ac7c10 */ /* 0x008fc6000ff3e0ff */
[----:B------:R-:W3:Y:S01]  /*7d70*/  LDL R98, [R1+0x278] ;  /* 0x0002780001627983 */ /* 0x000ee20000100800 */
[----:B----4-:R-:W-:-:S03]  /*7d80*/  IADD3.X R171, R97, UR11, RZ, P0, !PT ;  /* 0x0000000b61ab7c10 */ /* 0x010fc600087fe4ff */
[----:B------:R-:W4:Y:S01]  /*7d90*/  LDL R97, [R1+0x26c] ;  /* 0x00026c0001617983 */ /* 0x000f220000100800 */
[----:B0-----:R-:W-:-:S03]  /*7da0*/  IADD3 R168, P0, R96, UR10, RZ ;  /* 0x0000000a60a87c10 */ /* 0x001fc6000ff1e0ff */
[----:B------:R-:W4:Y:S01]  /*7db0*/  LDL R96, [R1+0x274] ;  /* 0x0002740001607983 */ /* 0x000f220000100800 */
[C---:B------:R-:W-:Y:S02]  /*7dc0*/  ISETP.GT.AND P3, PT, R0.reuse, 0x15, PT ;  /* 0x000000150000780c */ /* 0x040fe40003f64270 */
[----:B------:R-:W-:Y:S02]  /*7dd0*/  PRMT R192, RZ, 0x7610, R192 ;  /* 0x00007610ffc07816 */ /* 0x000fe400000000c0 */
[----:B------:R-:W-:Y:S02]  /*7de0*/  PRMT R193, RZ, 0x7610, R193 ;  /* 0x00007610ffc17816 */ /* 0x000fe400000000c1 */
[----:B------:R-:W-:Y:S02]  /*7df0*/  IADD3.X R173, R235, UR11, RZ, P1, !PT ;  /* 0x0000000bebad7c10 */ /* 0x000fe40008ffe4ff */
[----:B------:R-:W-:-:S05]  /*7e00*/  ISETP.GT.AND P2, PT, R0, 0x16, PT ;  /* 0x000000160000780c */ /* 0x000fca0003f44270 */
[----:B------:R0:W4:Y:S04]  /*7e10*/  @P3 LDG.E.U8 R192, desc[UR8][R170.64] ;  /* 0x00000008aac03981 */ /* 0x000128000c1e1100 */
[----:B------:R1:W4:Y:S01]  /*7e20*/  @P3 LDG.E.U8 R193, desc[UR8][R172.64] ;  /* 0x00000008acc13981 */ /* 0x000322000c1e1100 */
[----:B------:R-:W-:Y:S02]  /*7e30*/  PRMT R194, RZ, 0x7610, R194 ;  /* 0x00007610ffc27816 */ /* 0x000fe400000000c2 */
[----:B------:R-:W-:Y:S02]  /*7e40*/  IADD3.X R169, R234, UR11, RZ, P0, !PT ;  /* 0x0000000beaa97c10 */ /* 0x000fe400087fe4ff */
[----:B0-----:R-:W-:Y:S02]  /*7e50*/  IADD3 R170, P3, R233, UR10, RZ ;  /* 0x0000000ae9aa7c10 */ /* 0x001fe4000ff7e0ff */
[----:B------:R-:W-:Y:S01]  /*7e60*/  PRMT R196, RZ, 0x7610, R196 ;  /* 0x00007610ffc47816 */ /* 0x000fe200000000c4 */
[----:B------:R0:W4:Y:S01]  /*7e70*/  @P2 LDG.E.U8 R194, desc[UR8][R168.64] ;  /* 0x00000008a8c22981 */ /* 0x000122000c1e1100 */
[----:B------:R-:W-:-:S02]  /*7e80*/  ISETP.GT.AND P0, PT, R0, 0x17, PT ;  /* 0x000000170000780c */ /* 0x000fc40003f04270 */
[----:B------:R-:W-:Y:S02]  /*7e90*/  IADD3.X R171, R231, UR11, RZ, P3, !PT ;  /* 0x0000000be7ab7c10 */ /* 0x000fe40009ffe4ff */
[----:B------:R-:W-:Y:S01]  /*7ea0*/  ISETP.GT.AND P1, PT, R0, 0x18, PT ;  /* 0x000000180000780c */ /* 0x000fe20003f24270 */
[----:B------:R-:W4:Y:S01]  /*7eb0*/  LDL R231, [R1+0x2a0] ;  /* 0x0002a00001e77983 */ /* 0x000f220000100800 */
[----:B-1----:R-:W-:-:S03]  /*7ec0*/  IADD3 R172, P4, R232, UR10, RZ ;  /* 0x0000000ae8ac7c10 */ /* 0x002fc6000ff9e0ff */
[----:B------:R1:W4:Y:S01]  /*7ed0*/  @P2 LDG.E.U8 R196, desc[UR8][R170.64] ;  /* 0x00000008aac42981 */ /* 0x000322000c1e1100 */
[----:B0-----:R-:W-:Y:S02]  /*7ee0*/  IADD3 R168, P3, R230, UR10, RZ ;  /* 0x0000000ae6a87c10 */ /* 0x001fe4000ff7e0ff */
[----:B------:R-:W-:Y:S01]  /*7ef0*/  PRMT R197, RZ, 0x7610, R197 ;  /* 0x00007610ffc57816 */ /* 0x000fe200000000c5 */
[----:B------:R-:W4:Y:S01]  /*7f00*/  LDL R230, [R1+0x280] ;  /* 0x0002800001e67983 */ /* 0x000f220000100800 */
[----:B------:R-:W-:Y:S02]  /*7f10*/  IADD3.X R173, R176, UR11, RZ, P4, !PT ;  /* 0x0000000bb0ad7c10 */ /* 0x000fe4000a7fe4ff */
[----:B------:R-:W-:Y:S01]  /*7f20*/  PRMT R195, RZ, 0x7610, R195 ;  /* 0x00007610ffc37816 */ /* 0x000fe200000000c3 */
[----:B------:R-:W4:Y:S01]  /*7f30*/  LDL R176, [R1+0x284] ;  /* 0x0002840001b07983 */ /* 0x000f220000100800 */
[----:B-1----:R-:W-:Y:S02]  /*7f40*/  IADD3 R170, P2, R164, UR10, RZ ;  /* 0x0000000aa4aa7c10 */ /* 0x002fe4000ff5e0ff */
[----:B------:R-:W-:Y:S01]  /*7f50*/  IADD3.X R169, R167, UR11, RZ, P3, !PT ;  /* 0x0000000ba7a97c10 */ /* 0x000fe20009ffe4ff */
[----:B------:R-:W4:Y:S04]  /*7f60*/  @P0 LDG.E.U8 R197, desc[UR8][R172.64] ;  /* 0x00000008acc50981 */ /* 0x000f28000c1e1100 */
[----:B------:R0:W4:Y:S01]  /*7f70*/  @P1 LDG.E.U8 R195, desc[UR8][R168.64] ;  /* 0x00000008a8c31981 */ /* 0x000122000c1e1100 */
[----:B------:R-:W-:-:S02]  /*7f80*/  ISETP.GT.AND P5, PT, R0, 0x19, PT ;  /* 0x000000190000780c */ /* 0x000fc40003fa4270 */
[----:B------:R-:W-:Y:S01]  /*7f90*/  PRMT R198, RZ, 0x7610, R198 ;  /* 0x00007610ffc67816 */ /* 0x000fe200000000c6 */
[----:B------:R-:W4:Y:S01]  /*7fa0*/  LDL R167, [R1+0x290] ;  /* 0x0002900001a77983 */ /* 0x000f220000100800 */
[----:B------:R-:W-:Y:S02]  /*7fb0*/  ISETP.GT.AND P4, PT, R0, RZ, PT ;  /* 0x000000ff0000720c */ /* 0x000fe40003f84270 */
[----:B------:R-:W-:Y:S01]  /*7fc0*/  PRMT R199, RZ, 0x7610, R199 ;  /* 0x00007610ffc77816 */ /* 0x000fe200000000c7 */
[----:B------:R-:W4:Y:S01]  /*7fd0*/  LDL R164, [R1+0x298] ;  /* 0x0002980001a47983 */ /* 0x000f220000100800 */
[----:B0-----:R-:W-:Y:S02]  /*7fe0*/  IADD3 R168, P3, R127, UR10, RZ ;  /* 0x0000000a7fa87c10 */ /* 0x001fe4000ff7e0ff */
[----:B------:R-:W-:Y:S01]  /*7ff0*/  PRMT R200, RZ, 0x7610, R200 ;  /* 0x00007610ffc87816 */ /* 0x000fe200000000c8 */
[----:B------:R-:W4:Y:S01]  /*8000*/  LDL R127, [R1+0x28c] ;  /* 0x00028c00017f7983 */ /* 0x000f220000100800 */
[----:B------:R-:W-:-:S02]  /*8010*/  PRMT R201, RZ, 0x7610, R201 ;  /* 0x00007610ffc97816 */ /* 0x000fc400000000c9 */
[----:B------:R-:W-:Y:S01]  /*8020*/  PRMT R202, RZ, 0x7610, R202 ;  /* 0x00007610ffca7816 */ /* 0x000fe200000000ca */
[----:B------:R-:W4:Y:S01]  /*8030*/  LDL R232, [R1+0x294] ;  /* 0x0002940001e87983 */ /* 0x000f220000100800 */
[----:B--2---:R-:W-:-:S03]  /*8040*/  IADD3.X R171, R99, UR11, RZ, P2, !PT ;  /* 0x0000000b63ab7c10 */ /* 0x004fc600097fe4ff */
[----:B------:R-:W2:Y:S04]  /*8050*/  LDL R99, [R1+0xf4] ;  /* 0x0000f40001637983 */ /* 0x000ea80000100800 */
[----:B------:R0:W2:Y:S01]  /*8060*/  @P1 LDG.E.U8 R198, desc[UR8][R170.64] ;  /* 0x00000008aac61981 */ /* 0x0000a2000c1e1100 */
[----:B---3--:R-:W-:-:S03]  /*8070*/  IADD3 R172, P2, R98, UR10, RZ ;  /* 0x0000000a62ac7c10 */ /* 0x008fc6000ff5e0ff */
[----:B------:R-:W3:Y:S01]  /*8080*/  LDL R98, [R1+0xf8] ;  /* 0x0000f80001627983 */ /* 0x000ee20000100800 */
[----:B----4-:R-:W-:-:S03]  /*8090*/  IADD3.X R169, R97, UR11, RZ, P3, !PT ;  /* 0x0000000b61a97c10 */ /* 0x010fc60009ffe4ff */
[----:B------:R-:W4:Y:S01]  /*80a0*/  LDL R97, [R1+0x288] ;  /* 0x0002880001617983 */ /* 0x000f220000100800 */
[----:B------:R-:W-:-:S03]  /*80b0*/  IADD3.X R173, R96, UR11, RZ, P2, !PT ;  /* 0x0000000b60ad7c10 */ /* 0x000fc600097fe4ff */
[----:B------:R1:W4:Y:S04]  /*80c0*/  @P5 LDG.E.U8 R199, desc[UR8][R168.64] ;  /* 0x00000008a8c75981 */ /* 0x000328000c1e1100 */
[----:B------:R-:W4:Y:S01]  /*80d0*/  LDL R96, [R1+0x27c] ;  /* 0x00027c0001607983 */ /* 0x000f220000100800 */
[----:B0-----:R-:W-:Y:S02]  /*80e0*/  SHF.R.S32.HI R171, RZ, 0x1f, R165 ;  /* 0x0000001fffab7819 */ /* 0x001fe400000114a5 */
[----:B------:R-:W-:Y:S01]  /*80f0*/  IADD3 R170, P3, R165, UR10, RZ ;  /* 0x0000000aa5aa7c10 */ /* 0x000fe2000ff7e0ff */
[----:B------:R0:W4:Y:S01]  /*8100*/  @P5 LDG.E.U8 R200, desc[UR8][R172.64] ;  /* 0x00000008acc85981 */ /* 0x000122000c1e1100 */
[----:B-1----:R-:W-:Y:S02]  /*8110*/  SHF.R.S32.HI R169, RZ, 0x1f, R166 ;  /* 0x0000001fffa97819 */ /* 0x002fe400000114a6 */
[----:B------:R-:W-:-:S02]  /*8120*/  IADD3.X R171, R171, UR11, RZ, P3, !PT ;  /* 0x0000000babab7c10 */ /* 0x000fc40009ffe4ff */
[----:B------:R-:W-:Y:S02]  /*8130*/  IADD3 R168, P1, R166, UR10, RZ ;  /* 0x0000000aa6a87c10 */ /* 0x000fe4000ff3e0ff */
[----:B------:R-:W-:Y:S01]  /*8140*/  ISETP.GT.AND P2, PT, R0, 0x1, PT ;  /* 0x000000010000780c */ /* 0x000fe20003f44270 */
[----:B------:R1:W4:Y:S01]  /*8150*/  @P4 LDG.E.U8 R201, desc[UR8][R170.64] ;  /* 0x00000008aac94981 */ /* 0x000322000c1e1100 */
[----:B0-----:R-:W-:Y:S01]  /*8160*/  VIADD R172, R165, UR7 ;  /* 0x00000007a5ac7c36 */ /* 0x001fe20008000000 */
[----:B------:R-:W-:Y:S02]  /*8170*/  IADD3.X R169, R169, UR11, RZ, P1, !PT ;  /* 0x0000000ba9a97c10 */ /* 0x000fe40008ffe4ff */
[----:B------:R-:W-:Y:S01]  /*8180*/  PRMT R203, RZ, 0x7610, R203 ;  /* 0x00007610ffcb7816 */ /* 0x000fe200000000cb */
[----:B------:R-:W4:Y:S04]  /*8190*/  LDL R173, [R1+0x2b4] ;  /* 0x0002b40001ad7983 */ /* 0x000f280000100800 */
[----:B------:R0:W4:Y:S01]  /*81a0*/  @P4 LDG.E.U8 R202, desc[UR8][R168.64] ;  /* 0x00000008a8ca4981 */ /* 0x000122000c1e1100 */
[----:B-1----:R-:W-:Y:S01]  /*81b0*/  VIADD R171, R166, UR7 ;  /* 0x00000007a6ab7c36 */ /* 0x002fe20008000000 */
[----:B------:R-:W-:-:S02]  /*81c0*/  IADD3 R170, P1, R172, UR10, RZ ;  /* 0x0000000aacaa7c10 */ /* 0x000fc4000ff3e0ff */
[----:B------:R-:W-:Y:S01]  /*81d0*/  PRMT R204, RZ, 0x7610, R204 ;  /* 0x00007610ffcc7816 */ /* 0x000fe200000000cc */
[----:B------:R-:W4:Y:S01]  /*81e0*/  LDL R172, [R1+0x258] ;  /* 0x0002580001ac7983 */ /* 0x000f220000100800 */
[----:B0-----:R-:W-:Y:S02]  /*81f0*/  IADD3 R168, P3, R171, UR10, RZ ;  /* 0x0000000aaba87c10 */ /* 0x001fe4000ff7e0ff */
[----:B--2---:R-:W-:Y:S02]  /*8200*/  IADD3.X R171, R99, UR11, RZ, P1, !PT ;  /* 0x0000000b63ab7c10 */ /* 0x004fe40008ffe4ff */
[----:B------:R-:W2:Y:S04]  /*8210*/  LDL R99, [R1+0x2a8] ;  /* 0x0002a80001637983 */ /* 0x000ea80000100800 */
[----:B------:R0:W2:Y:S01]  /*8220*/  @P2 LDG.E.U8 R203, desc[UR8][R170.64] ;  /* 0x00000008aacb2981 */ /* 0x0000a2000c1e1100 */
[----:B---3--:R-:W-:-:S03]  /*8230*/  IADD3.X R169, R98, UR11, RZ, P3, !PT ;  /* 0x0000000b62a97c10 */ /* 0x008fc60009ffe4ff */
[----:B------:R-:W3:Y:S01]  /*8240*/  LDL R98, [R1+0x29c] ;  /* 0x00029c0001627983 */ /* 0x000ee20000100800 */
[----:B0-----:R-:W-:-:S03]  /*8250*/  IADD3 R170, P4, R230, UR10, RZ ;  /* 0x0000000ae6aa7c10 */ /* 0x001fc6000ff9e0ff */
[----:B------:R4:W3:Y:S01]  /*8260*/  @P2 LDG.E.U8 R204, desc[UR8][R168.64] ;  /* 0x00000008a8cc2981 */ /* 0x0008e2000c1e1100 */
[----:B------:R-:W-:Y:S02]  /*8270*/  ISETP.GT.AND P1, PT, R0, 0x1a, PT ;  /* 0x0000001a0000780c */ /* 0x000fe40003f24270 */
[----:B------:R-:W-:Y:S01]  /*8280*/  PRMT R205, RZ, 0x7610, R205 ;  /* 0x00007610ffcd7816 */ /* 0x000fe200000000cd */
[----:B------:R-:W3:Y:S01]  /*8290*/  LDL R230, [R1+0x2b8] ;  /* 0x0002b80001e67983 */ /* 0x000ee20000100800 */
[----:B----4-:R-:W-:-:S03]  /*82a0*/  IADD3 R168, P3, R97, UR10, RZ ;  /* 0x0000000a61a87c10 */ /* 0x010fc6000ff7e0ff */
[----:B------:R-:W4:Y:S01]  /*82b0*/  LDL R97, [R1+0x2a4] ;  /* 0x0002a40001617983 */ /* 0x000f220000100800 */
[----:B------:R-:W-:-:S03]  /*82c0*/  IADD3.X R171, R96, UR11, RZ, P4, !PT ;  /* 0x0000000b60ab7c10 */ /* 0x000fc6000a7fe4ff */
[----:B------:R-:W4:Y:S01]  /*82d0*/  LDL R96, [R1+0x2b0] ;  /* 0x0002b00001607983 */ /* 0x000f220000100800 */
[----:B------:R-:W-:Y:S02]  /*82e0*/  IADD3.X R169, R176, UR11, RZ, P3, !PT ;  /* 0x0000000bb0a97c10 */ /* 0x000fe40009ffe4ff */
[----:B------:R-:W-:Y:S01]  /*82f0*/  PRMT R206, RZ, 0x7610, R206 ;  /* 0x00007610ffce7816 */ /* 0x000fe200000000ce */
[----:B------:R-:W4:Y:S01]  /*8300*/  LDL R176, [R1+0x2ac] ;  /* 0x0002ac0001b07983 */ /* 0x000f220000100800 */
[----:B------:R-:W-:-:S03]  /*8310*/  ISETP.GT.AND P2, PT, R0, 0x1b, PT ;  /* 0x0000001b0000780c */ /* 0x000fc60003f44270 */
[----:B------:R0:W4:Y:S01]  /*8320*/  @P1 LDG.E.U8 R205, desc[UR8][R170.64] ;  /* 0x00000008aacd1981 */ /* 0x000122000c1e1100 */
[----:B------:R-:W-:-:S03]  /*8330*/  PRMT R207, RZ, 0x7610, R207 ;  /* 0x00007610ffcf7816 */ /* 0x000fc600000000cf */
[----:B------:R1:W4:Y:S01]  /*8340*/  @P1 LDG.E.U8 R206, desc[UR8][R168.64] ;  /* 0x00000008a8ce1981 */ /* 0x000322000c1e1100 */
[----:B------:R-:W-:Y:S02]  /*8350*/  PRMT R208, RZ, 0x7610, R208 ;  /* 0x00007610ffd07816 */ /* 0x000fe400000000d0 */
[----:B0-----:R-:W-:Y:S02]  /*8360*/  IADD3 R170, P4, R167, UR10, RZ ;  /* 0x0000000aa7aa7c10 */ /* 0x001fe4000ff9e0ff */
[----:B------:R-:W4:Y:S01]  /*8370*/  LDL R167, [R1+0x2c0] ;  /* 0x0002c00001a77983 */ /* 0x000f220000100800 */
[----:B-1----:R-:W-:Y:S02]  /*8380*/  IADD3 R168, P3, R164, UR10, RZ ;  /* 0x0000000aa4a87c10 */ /* 0x002fe4000ff7e0ff */
[----:B------:R-:W-:Y:S01]  /*8390*/  IADD3.X R171, R127, UR11, RZ, P4, !PT ;  /* 0x0000000b7fab7c10 */ /* 0x000fe2000a7fe4ff */
[----:B------:R-:W4:Y:S01]  /*83a0*/  LDL R164, [R1+0x254] ;  /* 0x0002540001a47983 */ /* 0x000f220000100800 */
[----:B------:R-:W-:-:S02]  /*83b0*/  IADD3.X R169, R232, UR11, RZ, P3, !PT ;  /* 0x0000000be8a97c10 */ /* 0x000fc40009ffe4ff */
[----:B------:R-:W-:Y:S01]  /*83c0*/  ISETP.GT.AND P1, PT, R0, 0x1c, PT ;  /* 0x0000001c0000780c */ /* 0x000fe20003f24270 */
[----:B------:R-:W4:Y:S04]  /*83d0*/  LDL R127, [R1+0x2bc] ;  /* 0x0002bc00017f7983 */ /* 0x000f280000100800 */
[----:B------:R0:W4:Y:S01]  /*83e0*/  @P2 LDG.E.U8 R207, desc[UR8][R170.64] ;  /* 0x00000008aacf2981 */ /* 0x000122000c1e1100 */
[----:B------:R-:W-:-:S03]  /*83f0*/  PRMT R209, RZ, 0x7610, R209 ;  /* 0x00007610ffd17816 */ /* 0x000fc600000000d1 */
[----:B------:R2:W4:Y:S01]  /*8400*/  @P2 LDG.E.U8 R208, desc[UR8][R168.64] ;  /* 0x00000008a8d02981 */ /* 0x000522000c1e1100 */
[----:B0-----:R-:W-:Y:S02]  /*8410*/  IADD3 R170, P4, R231, UR10, RZ ;  /* 0x0000000ae7aa7c10 */ /* 0x001fe4000ff9e0ff */
[----:B--2---:R-:W-:Y:S02]  /*8420*/  IADD3 R168, P3, R99, UR10, RZ ;  /* 0x0000000a63a87c10 */ /* 0x004fe4000ff7e0ff */
[----:B------:R-:W2:Y:S01]  /*8430*/  LDL R99, [R1+0x2c8] ;  /* 0x0002c80001637983 */ /* 0x000ea20000100800 */
[----:B---3--:R-:W-:-:S03]  /*8440*/  IADD3.X R171, R98, UR11, RZ, P4, !PT ;  /* 0x0000000b62ab7c10 */ /* 0x008fc6000a7fe4ff */
[----:B------:R-:W3:Y:S04]  /*8450*/  LDL R98, [R1+0x2c4] ;  /* 0x0002c40001627983 */ /* 0x000ee80000100800 */
[----:B------:R0:W3:Y:S01]  /*8460*/  @P1 LDG.E.U8 R209, desc[UR8][R170.64] ;  /* 0x00000008aad11981 */ /* 0x0000e2000c1e1100 */
[----:B----4-:R-:W-:-:S03]  /*8470*/  IADD3.X R169, R97, UR11, RZ, P3, !PT ;  /* 0x0000000b61a97c10 */ /* 0x010fc60009ffe4ff */
[----:B------:R-:W4:Y:S01]  /*8480*/  LDL R97, [R1+0x2cc] ;  /* 0x0002cc0001617983 */ /* 0x000f220000100800 */
[----:B0-----:R-:W-:-:S03]  /*8490*/  IADD3 R170, P4, R96, UR10, RZ ;  /* 0x0000000a60aa7c10 */ /* 0x001fc6000ff9e0ff */
[----:B------:R-:W4:Y:S01]  /*84a0*/  LDL R96, [R1+0x2d0] ;  /* 0x0002d00001607983 */ /* 0x000f220000100800 */
[----:B------:R-:W-:Y:S02]  /*84b0*/  ISETP.GT.AND P2, PT, R0, 0x1d, PT ;  /* 0x0000001d0000780c */ /* 0x000fe40003f44270 */
[----:B------:R-:W-:Y:S02]  /*84c0*/  PRMT R210, RZ, 0x7610, R210 ;  /* 0x00007610ffd27816 */ /* 0x000fe400000000d2 */
[----:B------:R-:W-:Y:S02]  /*84d0*/  PRMT R211, RZ, 0x7610, R211 ;  /* 0x00007610ffd37816 */ /* 0x000fe400000000d3 */
[----:B------:R-:W-:Y:S02]  /*84e0*/  IADD3.X R171, R176, UR11, RZ, P4, !PT ;  /* 0x0000000bb0ab7c10 */ /* 0x000fe4000a7fe4ff */
[----:B------:R0:W4:Y:S01]  /*84f0*/  @P1 LDG.E.U8 R210, desc[UR8][R168.64] ;  /* 0x00000008a8d21981 */ /* 0x000122000c1e1100 */
[----:B------:R-:W-:-:S04]  /*8500*/  ISETP.GT.AND P1, PT, R0, 0x1e, PT ;  /* 0x0000001e0000780c */ /* 0x000fc80003f24270 */
[----:B------:R1:W4:Y:S01]  /*8510*/  @P2 LDG.E.U8 R211, desc[UR8][R170.64] ;  /* 0x00000008aad32981 */ /* 0x000322000c1e1100 */
[----:B0-----:R-:W-:-:S04]  /*8520*/  IADD3 R168, P3, R230, UR10, RZ ;  /* 0x0000000ae6a87c10 */ /* 0x001fc8000ff7e0ff */
[----:B------:R-:W-:Y:S02]  /*8530*/  IADD3.X R169, R173, UR11, RZ, P3, !PT ;  /* 0x0000000bada97c10 */ /* 0x000fe40009ffe4ff */
[----:B-1----:R-:W-:Y:S02]  /*8540*/  IADD3 R170, P4, R172, UR10, RZ ;  /* 0x0000000aacaa7c10 */ /* 0x002fe4000ff9e0ff */
[----:B------:R-:W-:Y:S01]  /*8550*/  IADD3 R172, P3, R167, UR10, RZ ;  /* 0x0000000aa7ac7c10 */ /* 0x000fe2000ff7e0ff */
[----:B------:R-:W-:Y:S01]  /*8560*/  UIMAD UR7, UR7, 0x1f, URZ ;  /* 0x0000001f070778a4 */ /* 0x000fe2000f8e023f */
[----:B------:R-:W-:Y:S02]  /*8570*/  PRMT R212, RZ, 0x7610, R212 ;  /* 0x00007610ffd47816 */ /* 0x000fe400000000d4 */
[----:B------:R-:W-:Y:S02]  /*8580*/  PRMT R214, RZ, 0x7610, R214 ;  /* 0x00007610ffd67816 */ /* 0x000fe400000000d6 */
[----:B------:R-:W-:-:S02]  /*8590*/  PRMT R213, RZ, 0x7610, R213 ;  /* 0x00007610ffd57816 */ /* 0x000fc400000000d5 */
[----:B------:R-:W-:Y:S01]  /*85a0*/  IADD3.X R171, R164, UR11, RZ, P4, !PT ;  /* 0x0000000ba4ab7c10 */ /* 0x000fe2000a7fe4ff */
[----:B------:R-:W4:Y:S01]  /*85b0*/  @P2 LDG.E.U8 R212, desc[UR8][R168.64] ;  /* 0x00000008a8d42981 */ /* 0x000f22000c1e1100 */
[----:B------:R-:W-:-:S03]  /*85c0*/  IADD3.X R173, R127, UR11, RZ, P3, !PT ;  /* 0x0000000b7fad7c10 */ /* 0x000fc60009ffe4ff */
[----:B------:R0:W4:Y:S01]  /*85d0*/  @P0 LDG.E.U8 R214, desc[UR8][R170.64] ;  /* 0x00000008aad60981 */ /* 0x000122000c1e1100 */
[----:B------:R-:W-:-:S03]  /*85e0*/  ISETP.GT.AND P3, PT, R0, 0x1f, PT ;  /* 0x0000001f0000780c */ /* 0x000fc60003f64270 */
[----:B------:R1:W4:Y:S01]  /*85f0*/  @P1 LDG.E.U8 R213, desc[UR8][R172.64] ;  /* 0x00000008acd51981 */ /* 0x000322000c1e1100 */
[----:B0-----:R-:W-:Y:S02]  /*8600*/  VIADD R170, R165, UR7 ;  /* 0x00000007a5aa7c36 */ /* 0x001fe40008000000 */
[----:B-1----:R-:W-:-:S03]  /*8610*/  VIADD R172, R166, UR7 ;  /* 0x00000007a6ac7c36 */ /* 0x002fc60008000000 */
[----:B------:R-:W-:Y:S02]  /*8620*/  IADD3 R170, P2, R170, UR10, RZ ;  /* 0x0000000aaaaa7c10 */ /* 0x000fe4000ff5e0ff */
[----:B------:R-:W-:Y:S02]  /*8630*/  PRMT R220, RZ, 0x7610, R220 ;  /* 0x00007610ffdc7816 */ /* 0x000fe400000000dc */
[----:B------:R-:W-:Y:S02]  /*8640*/  PRMT R216, RZ, 0x7610, R216 ;  /* 0x00007610ffd87816 */ /* 0x000fe400000000d8 */
[----:B------:R-:W-:Y:S01]  /*8650*/  PRMT R215, RZ, 0x7610, R215 ;  /* 0x00007610ffd77816 */ /* 0x000fe200000000d7 */
[----:B------:R-:W-:Y:S04]  /*8660*/  STL [R1+0x2e0], R165 ;  /* 0x0002e0a501007387 */ /* 0x000fe80000100800 */
[----:B------:R0:W-:Y:S01]  /*8670*/  STL [R1+0x2e4], R166 ;  /* 0x0002e4a601007387 */ /* 0x0001e20000100800 */
[----:B--2---:R-:W-:-:S03]  /*8680*/  IADD3 R168, P0, R99, UR10, RZ ;  /* 0x0000000a63a87c10 */ /* 0x004fc6000ff1e0ff */
[----:B------:R-:W2:Y:S01]  /*8690*/  LDL R99, [R1] ;  /* 0x0000000001637983 */ /* 0x000ea20000100800 */
[----:B---3--:R-:W-:Y:S02]  /*86a0*/  IADD3.X R169, R98, UR11, RZ, P0, !PT ;  /* 0x0000000b62a97c10 */ /* 0x008fe400087fe4ff */
[----:B------:R-:W-:Y:S01]  /*86b0*/  IADD3 R172, P0, R172, UR10, RZ ;  /* 0x0000000aacac7c10 */ /* 0x000fe2000ff1e0ff */
[----:B------:R-:W1:Y:S02]  /*86c0*/  S2R R230, SR_TID.X ;  /* 0x0000000000e67919 */ /* 0x000e640000002100 */
[----:B------:R1:W3:Y:S01]  /*86d0*/  @P1 LDG.E.U8 R220, desc[UR8][R168.64] ;  /* 0x00000008a8dc1981 */ /* 0x0002e2000c1e1100 */
[----:B------:R-:W0:Y:S01]  /*86e0*/  S2UR UR60, SR_CgaCtaId ;  /* 0x00000000003c79c3 */ /* 0x000e220000008800 */
[----:B------:R-:W-:Y:S02]  /*86f0*/  UMOV UR7, 0x400 ;  /* 0x0000040000077882 */ /* 0x000fe40000000000 */
[----:B------:R-:W3:Y:S01]  /*8700*/  LDL R98, [R1+0x8] ;  /* 0x0000080001627983 */ /* 0x000ee20000100800 */
[----:B----4-:R-:W-:-:S03]  /*8710*/  IADD3.X R171, R97, UR11, RZ, P2, !PT ;  /* 0x0000000b61ab7c10 */ /* 0x010fc600097fe4ff */
[----:B------:R-:W4:Y:S04]  /*8720*/  LDL R97, [R1+0x20] ;  /* 0x0000200001617983 */ /* 0x000f280000100800 */
[----:B------:R-:W4:Y:S01]  /*8730*/  @P3 LDG.E.U8 R216, desc[UR8][R170.64] ;  /* 0x00000008aad83981 */ /* 0x000f22000c1e1100 */
[----:B------:R-:W-:Y:S01]  /*8740*/  IADD3.X R173, R96, UR11, RZ, P0, !PT ;  /* 0x0000000b60ad7c10 */ /* 0x000fe200087fe4ff */
[----:B0-----:R-:W-:Y:S01]  /*8750*/  ULEA UR7, UR60, UR7, 0x18 ;  /* 0x000000073c077291 */ /* 0x001fe2000f8ec03f */
[----:B-1----:R-:W-:Y:S01]  /*8760*/  LOP3.LUT R169, R230, 0x1f, RZ, 0xc0, !PT ;  /* 0x0000001fe6a97812 */ /* 0x002fe200078ec0ff */
[----:B------:R-:W4:Y:S01]  /*8770*/  LDL R96, [R1+0x4] ;  /* 0x0000040001607983 */ /* 0x000f220000100800 */
[----:B------:R-:W-:-:S03]  /*8780*/  ULDC UR60, c[0x0][0x23c] ;  /* 0x00008f00003c7ab9 */ /* 0x000fc60000000800 */
[----:B------:R-:W4:Y:S01]  /*8790*/  @P3 LDG.E.U8 R215, desc[UR8][R172.64] ;  /* 0x00000008acd73981 */ /* 0x000f22000c1e1100 */
[----:B------:R-:W-:Y:S01]  /*87a0*/  BAR.SYNC.DEFER_BLOCKING 0x0 ;  /* 0x0000000000007b1d */ /* 0x000fe20000010000 */
[----:B------:R-:W-:-:S05]  /*87b0*/  ISETP.GE.AND P0, PT, R169, R0, PT ;  /* 0x00000000a900720c */ /* 0x000fca0003f06270 */
[----:B------:R-:W4:Y:S04]  /*87c0*/  LDL.LU R166, [R1+0xcc] ;  /* 0x0000cc0001a67983 */ /* 0x000f280000300800 */
[----:B------:R-:W4:Y:S04]  /*87d0*/  LDL.LU R165, [R1+0xd4] ;  /* 0x0000d40001a57983 */ /* 0x000f280000300800 */
[----:B------:R-:W4:Y:S04]  /*87e0*/  LDL.LU R176, [R1+0xdc] ;  /* 0x0000dc0001b07983 */ /* 0x000f280000300800 */
[----:B------:R-:W4:Y:S04]  /*87f0*/  LDL.LU R167, [R1+0xe4] ;  /* 0x0000e40001a77983 */ /* 0x000f280000300800 */
[----:B------:R0:W-:Y:S04]  /*8800*/  STS.U8 [R169+UR7+0x220], R150 ;  /* 0x00022096a9007988 */ /* 0x0001e80008000007 */
[----:B------:R-:W-:Y:S04]  /*8810*/  STS.U8 [R169+UR7], R201 ;  /* 0x000000c9a9007988 */ /* 0x000fe80008000007 */
[----:B------:R-:W-:Y:S01]  /*8820*/  STS.U8 [R169+UR7+0x20], R202 ;  /* 0x000020caa9007988 */ /* 0x000fe20008000007 */
[----:B0-----:R-:W-:-:S03]  /*8830*/  LOP3.LUT R150, R169, 0x8, RZ, 0x3c, !PT ;  /* 0x00000008a9967812 */ /* 0x001fc600078e3cff */
[----:B------:R-:W-:Y:S04]  /*8840*/  STS.U8 [R169+UR7+0x40], R203 ;  /* 0x000040cba9007988 */ /* 0x000fe80008000007 */
        /* <DEDUP_REMOVED lines=8> */
[----:B------:R0:W-:Y:S04]  /*88d0*/  STS.U8 [R169+UR7+0x620], R195 ;  /* 0x000620c3a9007988 */ /* 0x0001e80008000007 */
[----:B------:R-:W-:Y:S04]  /*88e0*/  STS.U8 [R169+UR7+0x600], R198 ;  /* 0x000600c6a9007988 */ /* 0x000fe80008000007 */
[----:B------:R-:W-:Y:S04]  /*88f0*/  STS.U8 [R169+UR7+0x660], R199 ;  /* 0x000660c7a9007988 */ /* 0x000fe80008000007 */
[----:B------:R-:W-:Y:S04]  /*8900*/  STS.U8 [R169+UR7+0x640], R200 ;  /* 0x000640c8a9007988 */ /* 0x000fe80008000007 */
[----:B------:R1:W-:Y:S01]  /*8910*/  STS.U8 [R150+UR7+0xc0], R148 ;  /* 0x0000c09496007988 */ /* 0x0003e20008000007 */
[----:B0-----:R-:W-:-:S03]  /*8920*/  IMAD R195, R169, UR60, RZ ;  /* 0x0000003ca9c37c24 */ /* 0x001fc6000f8e02ff */
[----:B------:R-:W4:Y:S01]  /*8930*/  LDL.LU R164, [R1+0xec] ;  /* 0x0000ec0001a47983 */ /* 0x000f220000300800 */
[----:B------:R-:W-:Y:S02]  /*8940*/  PRMT R160, RZ, 0x7610, R160 ;  /* 0x00007610ffa07816 */ /* 0x000fe400000000a0 */
[----:B------:R-:W-:Y:S02]  /*8950*/  PRMT R221, RZ, 0x7610, R221 ;  /* 0x00007610ffdd7816 */ /* 0x000fe400000000dd */
[----:B-1----:R-:W-:Y:S01]  /*8960*/  LOP3.LUT R148, R169, 0x10, RZ, 0x3c, !PT ;  /* 0x00000010a9947812 */ /* 0x002fe200078e3cff */
[----:B------:R-:W-:Y:S01]  /*8970*/  STS.U8 [R150+UR7+0x80], R42 ;  /* 0x0000802a96007988 */ /* 0x000fe20008000007 */
[----:B------:R-:W-:Y:S02]  /*8980*/  PRMT R168, RZ, 0x7610, R168 ;  /* 0x00007610ffa87816 */ /* 0x000fe400000000a8 */
[----:B------:R-:W-:Y:S01]  /*8990*/  PRMT R222, RZ, 0x7610, R222 ;  /* 0x00007610ffde7816 */ /* 0x000fe200000000de */
[----:B------:R-:W-:Y:S01]  /*89a0*/  STS.U8 [R150+UR7+0xa0], R43 ;  /* 0x0000a02b96007988 */ /* 0x000fe20008000007 */
[----:B------:R-:W-:-:S02]  /*89b0*/  PRMT R161, RZ, 0x7610, R161 ;  /* 0x00007610ffa17816 */ /* 0x000fc400000000a1 */
[----:B------:R-:W-:Y:S01]  /*89c0*/  PRMT R226, RZ, 0x7610, R226 ;  /* 0x00007610ffe27816 */ /* 0x000fe200000000e2 */
[----:B------:R-:W-:Y:S01]  /*89d0*/  STS.U8 [R150+UR7+0xe0], R149 ;  /* 0x0000e09596007988 */ /* 0x000fe20008000007 */
[----:B------:R-:W-:Y:S02]  /*89e0*/  PRMT R152, RZ, 0x7610, R152 ;  /* 0x00007610ff987816 */ /* 0x000fe40000000098 */
[----:B------:R-:W-:Y:S01]  /*89f0*/  PRMT R225, RZ, 0x7610, R225 ;  /* 0x00007610ffe17816 */ /* 0x000fe200000000e1 */
        /* <DEDUP_REMOVED lines=25> */
[----:B------:R-:W-:Y:S01]  /*8b90*/  PRMT R244, RZ, 0x7610, R244 ;  /* 0x00007610fff47816 */ /* 0x000fe200000000f4 */
[----:B------:R-:W-:Y:S01]  /*8ba0*/  IMAD.SHL.U32 R240, R230, 0x2, RZ ;  /* 0x00000002e6f07824 */ /* 0x000fe200078e00ff */
[----:B------:R-:W-:Y:S01]  /*8bb0*/  UIADD3 UR6, UR6, -0x1, URZ ;  /* 0xffffffff06067890 */ /* 0x000fe2000fffe03f */
[----:B------:R-:W-:Y:S01]  /*8bc0*/  STS.U8 [R150+UR7+0x680], R206 ;  /* 0x000680ce96007988 */ /* 0x000fe20008000007 */
[----:B------:R-:W-:-:S03]  /*8bd0*/  ULDC UR60, c[0x0][0x238] ;  /* 0x00008e00003c7ab9 */ /* 0x000fc60000000800 */
[----:B------:R-:W-:Y:S04]  /*8be0*/  STS.U8 [R150+UR7+0x6e0], R207 ;  /* 0x0006e0cf96007988 */ /* 0x000fe80008000007 */
[----:B------:R-:W-:Y:S04]  /*8bf0*/  STS.U8 [R150+UR7+0x6c0], R208 ;  /* 0x0006c0d096007988 */ /* 0x000fe80008000007 */
[----:B------:R0:W-:Y:S04]  /*8c00*/  STS.U8 [R148+UR7+0x100], R41 ;  /* 0x0001002994007988 */ /* 0x0001e80008000007 */
[----:B------:R1:W-:Y:S01]  /*8c10*/  STL [R1+0x2e8], R0 ;  /* 0x0002e80001007387 */ /* 0x0003e20000100800 */
[----:B0-----:R-:W-:-:S03]  /*8c20*/  LOP3.LUT R41, R169, 0x18, RZ, 0x3c, !PT ;  /* 0x00000018a9297812 */ /* 0x001fc600078e3cff */
[----:B------:R-:W-:Y:S04]  /*8c30*/  STS.U8 [R148+UR7+0x120], R40 ;  /* 0x0001202894007988 */ /* 0x000fe80008000007 */
[----:B-1----:R-:W4:Y:S04]  /*8c40*/  LDL.LU R0, [R1+0xc4] ;  /* 0x0000c40001007983 */ /* 0x002f280000300800 */
        /* <DEDUP_REMOVED lines=14> */
[----:B------:R-:W-:Y:S04]  /*8d30*/  STL [R1+0x300], R180 ;  /* 0x000300b401007387 */ /* 0x000fe80000100800 */
[----:B------:R0:W-:Y:S04]  /*8d40*/  STS.U8 [R41+UR7+0x1a0], R32 ;  /* 0x0001a02029007988 */ /* 0x0001e80008000007 */
[----:B------:R1:W-:Y:S04]  /*8d50*/  STS.U8 [R41+UR7+0x580], R194 ;  /* 0x000580c229007988 */ /* 0x0003e80008000007 */
[----:B------:R-:W-:Y:S01]  /*8d60*/  STL [R1+0x304], R179 ;  /* 0x000304b301007387 */ /* 0x000fe20000100800 */
[----:B0-----:R-:W-:-:S03]  /*8d70*/  IADD3 R32, P3, R195, R188, RZ ;  /* 0x000000bcc3207210 */ /* 0x001fc60007f7e0ff */
[----:B------:R-:W-:Y:S01]  /*8d80*/  STL [R1+0x308], R184 ;  /* 0x000308b801007387 */ /* 0x000fe20000100800 */
[----:B-1----:R-:W-:-:S03]  /*8d90*/  SHF.R.S32.HI R194, RZ, 0x1f, R195 ;  /* 0x0000001fffc27819 */ /* 0x002fc600000114c3 */
[----:B------:R-:W-:Y:S04]  /*8da0*/  STL [R1+0x30c], R186 ;  /* 0x00030cba01007387 */ /* 0x000fe80000100800 */
[----:B------:R-:W-:Y:S04]  /*8db0*/  STL [R1+0x310], R188 ;  /* 0x000310bc01007387 */ /* 0x000fe80000100800 */
[----:B------:R-:W-:Y:S04]  /*8dc0*/  STL [R1+0x314], R183 ;  /* 0x000314b701007387 */ /* 0x000fe80000100800 */
[----:B------:R0:W-:Y:S04]  /*8dd0*/  STS.U8 [R41+UR7+0x180], R33 ;  /* 0x0001802129007988 */ /* 0x0001e80008000007 */
[----:B------:R-:W-:Y:S04]  /*8de0*/  STL [R1+0x318], R185 ;  /* 0x000318b901007387 */ /* 0x000fe80000100800 */
[----:B------:R-:W-:Y:S01]  /*8df0*/  STL [R1+0x31c], R187 ;  /* 0x00031cbb01007387 */ /* 0x000fe20000100800 */
[----:B0-----:R-:W-:Y:S01]  /*8e00*/  IMAD.X R33, R194, 0x1, R187, P3 ;  /* 0x00000001c2217824 */ /* 0x001fe200018e06bb */
[----:B--2---:R-:W-:-:S02]  /*8e10*/  IADD3 R34, P3, R195, R99, RZ ;  /* 0x00000063c3227210 */ /* 0x004fc40007f7e0ff */
[----:B------:R-:W-:Y:S04]  /*8e20*/  STL [R1+0x320], R217 ;  /* 0x000320d901007387 */ /* 0x000fe80000100800 */
        /* <DEDUP_REMOVED lines=10> */
[----:B---3--:R-:W-:Y:S04]  /*8ed0*/  STS.U8 [R41+UR7+0x780], R220 ;  /* 0x000780dc29007988 */ /* 0x008fe80008000007 */
[----:B----4-:R-:W-:Y:S04]  /*8ee0*/  STS.U8 [R41+UR7+0x7e0], R216 ;  /* 0x0007e0d829007988 */ /* 0x010fe80008000007 */
[----:B------:R0:W-:Y:S04]  /*8ef0*/  STS.U8 [R41+UR7+0x7c0], R215 ;  /* 0x0007c0d729007988 */ /* 0x0001e80008000007 */
[----:B------:R-:W-:Y:S01]  /*8f00*/  STL [R1+0x324], R219 ;  /* 0x000324db01007387 */ /* 0x000fe20000100800 */
[----:B------:R-:W-:-:S03]  /*8f10*/  IMAD.X R35, R194, 0x1, R241, P3 ;  /* 0x00000001c2237824 */ /* 0x000fc600018e06f1 */
[----:B------:R-:W2:Y:S04]  /*8f20*/  LDL R43, [R1+0xc] ;  /* 0x00000c00012b7983 */ /* 0x000ea80000100800 */
[----:B0-----:R-:W3:Y:S04]  /*8f30*/  LDL R41, [R1+0x1c] ;  /* 0x00001c0001297983 */ /* 0x001ee80000100800 */
[----:B------:R-:W4:Y:S04]  /*8f40*/  LDL R39, [R1+0x28] ;  /* 0x0000280001277983 */ /* 0x000f280000100800 */
[----:B------:R-:W4:Y:S04]  /*8f50*/  LDL R38, [R1+0x30] ;  /* 0x0000300001267983 */ /* 0x000f280000100800 */
[----:B------:R-:W4:Y:S04]  /*8f60*/  LDL R40, [R1+0x38] ;  /* 0x0000380001287983 */ /* 0x000f280000100800 */
[----:B------:R-:W4:Y:S04]  /*8f70*/  LDL R42, [R1+0x24] ;  /* 0x00002400012a7983 */ /* 0x000f280000100800 */
[----:B------:R-:W4:Y:S04]  /*8f80*/  LDL R158, [R1+0x2c] ;  /* 0x00002c00019e7983 */ /* 0x000f280000100800 */
[----:B------:R-:W-:Y:S04]  /*8f90*/  STL [R1+0x328], R189 ;  /* 0x000328bd01007387 */ /* 0x000fe80000100800 */
[----:B------:R-:W-:Y:S04]  /*8fa0*/  STL [R1+0x32c], R218 ;  /* 0x00032cda01007387 */ /* 0x000fe80000100800 */
[----:B------:R0:W-:Y:S04]  /*8fb0*/  STL [R1+0x2fc], R241 ;  /* 0x0002fcf101007387 */ /* 0x0001e80000100800 */
[----:B0-----:R-:W2:Y:S01]  /*8fc0*/  LDL.LU R241, [R1+0x18] ;  /* 0x0000180001f17983 */ /* 0x001ea20000300800 */
[----:B------:R-:W-:-:S02]  /*8fd0*/  IADD3 R2, P1, R195, R180, RZ ;  /* 0x000000b4c3027210 */ /* 0x000fc40007f3e0ff */
[C---:B------:R-:W-:Y:S01]  /*8fe0*/  IADD3 R6, P2, R195.reuse, R186, RZ ;  /* 0x000000bac3067210 */ /* 0x040fe20007f5e0ff */
[----:B------:R-:W4:Y:S02]  /*8ff0*/  LDL R173, [R1+0x34] ;  /* 0x0000340001ad7983 */ /* 0x000f240000100800 */
[C---:B------:R-:W-:Y:S01]  /*9000*/  IMAD.X R3, R194.reuse, 0x1, R179, P1 ;  /* 0x00000001c2037824 */ /* 0x040fe200008e06b3 */
[----:B------:R-:W-:Y:S01]  /*9010*/  BAR.SYNC.DEFER_BLOCKING 0x0 ;  /* 0x0000000000007b1d */ /* 0x000fe20000010000 */
[----:B------:R-:W-:Y:S01]  /*9020*/  IADD3 R4, P1, R195, R184, RZ ;  /* 0x000000b8c3047210 */ /* 0x000fe20007f3e0ff */
[----:B------:R-:W-:-:S04]  /*9030*/  IMAD.X R7, R194, 0x1, R185, P2 ;  /* 0x00000001c2077824 */ /* 0x000fc800010e06b9 */
[----:B------:R-:W-:-:S05]  /*9040*/  IMAD.X R5, R194, 0x1, R183, P1 ;  /* 0x00000001c2057824 */ /* 0x000fca00008e06b7 */
[----:B------:R0:W4:Y:S04]  /*9050*/  @!P0 LDG.E.U8 R160, desc[UR8][R4.64] ;  /* 0x0000000804a08981 */ /* 0x000128000c1e1100 */
[----:B------:R1:W4:Y:S01]  /*9060*/  @!P0 LDG.E.U8 R168, desc[UR8][R6.64] ;  /* 0x0000000806a88981 */ /* 0x000322000c1e1100 */
[----:B------:R-:W-:-:S03]  /*9070*/  IADD3 R36, P3, R195, R97, RZ ;  /* 0x00000061c3247210 */ /* 0x000fc60007f7e0ff */
[----:B------:R-:W4:Y:S01]  /*9080*/  @!P0 LDG.E.U8 R161, desc[UR8][R2.64] ;  /* 0x0000000802a18981 */ /* 0x000f22000c1e1100 */
[----:B0-----:R-:W-:Y:S02]  /*9090*/  IADD3 R4, P1, R195, R217, RZ ;  /* 0x000000d9c3047210 */ /* 0x001fe40007f3e0ff */
[----:B-1----:R-:W-:-:S03]  /*90a0*/  PRMT R7, RZ, 0x7610, R7 ;  /* 0x00007610ff077816 */ /* 0x002fc60000000007 */
[----:B------:R-:W-:-:S05]  /*90b0*/  IMAD.X R5, R194, 0x1, R189, P1 ;  /* 0x00000001c2057824 */ /* 0x000fca00008e06bd */
[----:B------:R0:W4:Y:S02]  /*90c0*/  @!P0 LDG.E.U8 R7, desc[UR8][R4.64] ;  /* 0x0000000804078981 */ /* 0x000124000c1e1100 */
[----:B0-----:R-:W-:-:S05]  /*90d0*/  IADD3 R4, P1, R195, R98, RZ ;  /* 0x00000062c3047210 */ /* 0x001fca0007f3e0ff */
[----:B------:R-:W-:Y:S01]  /*90e0*/  IMAD.X R5, R194, 0x1, R96, P1 ;  /* 0x00000001c2057824 */ /* 0x000fe200008e0660 */
[----:B--2---:R-:W-:Y:S04]  /*90f0*/  STL [R1+0x330], R241 ;  /* 0x000330f101007387 */ /* 0x004fe80000100800 */
[----:B------:R-:W2:Y:S04]  /*9100*/  LDL R170, [R1+0x48] ;  /* 0x0000480001aa7983 */ /* 0x000ea80000100800 */
[----:B------:R-:W2:Y:S04]  /*9110*/  LDL R172, [R1+0x40] ;  /* 0x0000400001ac7983 */ /* 0x000ea80000100800 */
[----:B------:R-:W2:Y:S04]  /*9120*/  LDL R99, [R1+0x3c] ;  /* 0x00003c0001637983 */ /* 0x000ea80000100800 */
[----:B------:R-:W2:Y:S04]  /*9130*/  LDL R98, [R1+0x44] ;  /* 0x0000440001627983 */ /* 0x000ea80000100800 */
[----:B------:R-:W2:Y:S04]  /*9140*/  LDL R96, [R1+0x58] ;  /* 0x0000580001607983 */ /* 0x000ea80000100800 */
[----:B------:R-:W2:Y:S04]  /*9150*/  LDL R127, [R1+0x50] ;  /* 0x00005000017f7983 */ /* 0x000ea80000100800 */
[----:B------:R-:W2:Y:S01]  /*9160*/  LDL R97, [R1+0x4c] ;  /* 0x00004c0001617983 */ /* 0x000ea20000100800 */
[----:B------:R-:W-:-:S02]  /*9170*/  PRMT R2, RZ, 0x7610, R2 ;  /* 0x00007610ff027816 */ /* 0x000fc40000000002 */
[----:B------:R-:W-:Y:S02]  /*9180*/  PRMT R6, RZ, 0x7610, R6 ;  /* 0x00007610ff067816 */ /* 0x000fe40000000006 */
[----:B------:R-:W-:Y:S01]  /*9190*/  PRMT R157, RZ, 0x7610, R157 ;  /* 0x00007610ff9d7816 */ /* 0x000fe2000000009d */
[----:B---3--:R-:W-:Y:S01]  /*91a0*/  IMAD.X R37, R194, 0x1, R41, P3 ;  /* 0x00000001c2257824 */ /* 0x008fe200018e0629 */
[----:B------:R0:W3:Y:S04]  /*91b0*/  @!P0 LDG.E.U8 R2, desc[UR8][R32.64] ;  /* 0x0000000820028981 */ /* 0x0000e8000c1e1100 */
[----:B------:R1:W3:Y:S04]  /*91c0*/  @!P0 LDG.E.U8 R157, desc[UR8][R34.64] ;  /* 0x00000008229d8981 */ /* 0x0002e8000c1e1100 */
[----:B------:R-:W3:Y:S01]  /*91d0*/  LDL R159, [R1+0x5c] ;  /* 0x00005c00019f7983 */ /* 0x000ee20000100800 */
[----:B0-----:R-:W-:-:S02]  /*91e0*/  IADD3 R32, P2, R195, R219, RZ ;  /* 0x000000dbc3207210 */ /* 0x001fc40007f5e0ff */
[----:B------:R-:W-:Y:S01]  /*91f0*/  PRMT R162, RZ, 0x7610, R162 ;  /* 0x00007610ffa27816 */ /* 0x000fe200000000a2 */
[----:B------:R-:W3:Y:S02]  /*9200*/  LDL R171, [R1+0x54] ;  /* 0x0000540001ab7983 */ /* 0x000ee40000100800 */
[C---:B------:R-:W-:Y:S01]  /*9210*/  IMAD.X R33, R194.reuse, 0x1, R218, P2 ;  /* 0x00000001c2217824 */ /* 0x040fe200010e06da */
[----:B-1----:R-:W-:Y:S01]  /*9220*/  IADD3 R34, P2, R195, R241, RZ ;  /* 0x000000f1c3227210 */ /* 0x002fe20007f5e0ff */
[----:B------:R-:W3:Y:S04]  /*9230*/  LDL R183, [R1+0x88] ;  /* 0x0000880001b77983 */ /* 0x000ee80000100800 */
[----:B------:R0:W3:Y:S01]  /*9240*/  @!P0 LDG.E.U8 R6, desc[UR8][R32.64] ;  /* 0x0000000820068981 */ /* 0x0000e2000c1e1100 */
[----:B------:R-:W-:-:S03]  /*9250*/  IMAD.X R35, R194, 0x1, R43, P2 ;  /* 0x00000001c2237824 */ /* 0x000fc600010e062b */
[----:B------:R-:W3:Y:S01]  /*9260*/  LDL R43, [R1+0x60] ;  /* 0x00006000012b7983 */ /* 0x000ee20000100800 */
[----:B------:R-:W-:Y:S02]  /*9270*/  PRMT R155, RZ, 0x7610, R155 ;  /* 0x00007610ff9b7816 */ /* 0x000fe4000000009b */
[----:B------:R-:W-:Y:S01]  /*9280*/  PRMT R3, RZ, 0x7610, R3 ;  /* 0x00007610ff037816 */ /* 0x000fe20000000003 */
[----:B------:R-:W3:Y:S01]  /*9290*/  @!P0 LDG.E.U8 R152, desc[UR8][R34.64] ;  /* 0x0000000822988981 */ /* 0x000ee2000c1e1100 */
[----:B0-----:R-:W-:Y:S02]  /*92a0*/  PRMT R33, RZ, 0x7610, R33 ;  /* 0x00007610ff217816 */ /* 0x001fe40000000021 */
[C---:B----4-:R-:W-:Y:S01]  /*92b0*/  IADD3 R38, P2, R195.reuse, R38, RZ ;  /* 0x00000026c3267210 */ /* 0x050fe20007f5e0ff */
[----:B------:R-:W4:Y:S04]  /*92c0*/  @!P0 LDG.E.U8 R155, desc[UR8][R4.64] ;  /* 0x00000008049b8981 */ /* 0x000f28000c1e1100 */
[----:B------:R0:W4:Y:S04]  /*92d0*/  @!P0 LDG.E.U8 R33, desc[UR8][R36.64] ;  /* 0x0000000824218981 */ /* 0x000128000c1e1100 */
[----:B------:R-:W4:Y:S04]  /*92e0*/  LDL R179, [R1+0x8c] ;  /* 0x00008c0001b37983 */ /* 0x000f280000100800 */
[----:B------:R-:W4:Y:S01]  /*92f0*/  LDL R180, [R1+0x84] ;  /* 0x0000840001b47983 */ /* 0x000f220000100800 */
[----:B0-----:R-:W-:-:S03]  /*9300*/  IADD3 R36, P1, R195, R39, RZ ;  /* 0x00000027c3247210 */ /* 0x001fc60007f3e0ff */
[----:B------:R-:W4:Y:S02]  /*9310*/  LDL R175, [R1+0xa4] ;  /* 0x0000a40001af7983 */ /* 0x000f240000100800 */
[C---:B------:R-:W-:Y:S02]  /*9320*/  IMAD.X R37, R194.reuse, 0x1, R42, P1 ;  /* 0x00000001c2257824 */ /* 0x040fe400008e062a */
[----:B------:R-:W4:Y:S04]  /*9330*/  LDL R174, [R1+0xac] ;  /* 0x0000ac0001ae7983 */ /* 0x000f280000100800 */
[----:B------:R-:W4:Y:S01]  /*9340*/  LDL R42, [R1+0x68] ;  /* 0x00006800012a7983 */ /* 0x000f220000100800 */
[----:B------:R-:W-:Y:S01]  /*9350*/  IMAD.X R39, R194, 0x1, R158, P2 ;  /* 0x00000001c2277824 */ /* 0x000fe200010e069e */
[----:B------:R-:W-:-:S02]  /*9360*/  PRMT R34, RZ, 0x7610, R34 ;  /* 0x00007610ff227816 */ /* 0x000fc40000000022 */
[----:B------:R-:W4:Y:S04]  /*9370*/  LDL R158, [R1+0x64] ;  /* 0x00006400019e7983 */ /* 0x000f280000100800 */
[----:B------:R2:W4:Y:S04]  /*9380*/  @!P0 LDG.E.U8 R162, desc[UR8][R38.64] ;  /* 0x0000000826a28981 */ /* 0x000528000c1e1100 */
[----:B------:R0:W4:Y:S01]  /*9390*/  @!P0 LDG.E.U8 R34, desc[UR8][R36.64] ;  /* 0x0000000824228981 */ /* 0x000122000c1e1100 */
[----:B--2---:R-:W-:-:S03]  /*93a0*/  IADD3 R38, P2, R195, R170, RZ ;  /* 0x000000aac3267210 */ /* 0x004fc60007f5e0ff */
[----:B------:R-:W2:Y:S01]  /*93b0*/  LDL R170, [R1+0x70] ;  /* 0x0000700001aa7983 */ /* 0x000ea20000100800 */
[C---:B0-----:R-:W-:Y:S02]  /*93c0*/  IADD3 R36, P1, R195.reuse, R172, RZ ;  /* 0x000000acc3247210 */ /* 0x041fe40007f3e0ff */
[----:B------:R-:W-:Y:S01]  /*93d0*/  IADD3 R40, P3, R195, R40, RZ ;  /* 0x00000028c3287210 */ /* 0x000fe20007f7e0ff */
[----:B------:R-:W2:Y:S02]  /*93e0*/  LDL R172, [R1+0xb8] ;  /* 0x0000b80001ac7983 */ /* 0x000ea40000100800 */
[C---:B------:R-:W-:Y:S02]  /*93f0*/  IMAD.X R37, R194.reuse, 0x1, R99, P1 ;  /* 0x00000001c2257824 */ /* 0x040fe400008e0663 */
[----:B------:R-:W2:Y:S01]  /*9400*/  LDL R99, [R1+0x80] ;  /* 0x0000800001637983 */ /* 0x000ea20000100800 */
[----:B------:R-:W-:-:S03]  /*9410*/  IMAD.X R39, R194, 0x1, R98, P2 ;  /* 0x00000001c2277824 */ /* 0x000fc600010e0662 */
[----:B------:R-:W2:Y:S04]  /*9420*/  LDL R98, [R1+0x6c] ;  /* 0x00006c0001627983 */ /* 0x000ea80000100800 */
[----:B------:R0:W2:Y:S01]  /*9430*/  @!P0 LDG.E.U8 R151, desc[UR8][R36.64] ;  /* 0x0000000824978981 */ /* 0x0000a2000c1e1100 */
[----:B------:R-:W-:Y:S01]  /*9440*/  PRMT R5, RZ, 0x7610, R5 ;  /* 0x00007610ff057816 */ /* 0x000fe20000000005 */
[----:B------:R-:W-:Y:S02]  /*9450*/  IMAD.X R41, R194, 0x1, R173, P3 ;  /* 0x00000001c2297824 */ /* 0x000fe400018e06ad */
[----:B------:R-:W2:Y:S04]  /*9460*/  @!P0 LDG.E.U8 R3, desc[UR8][R38.64] ;  /* 0x0000000826038981 */ /* 0x000ea8000c1e1100 */
[----:B------:R1:W2:Y:S01]  /*9470*/  @!P0 LDG.E.U8 R5, desc[UR8][R40.64] ;  /* 0x0000000828058981 */ /* 0x0002a2000c1e1100 */
[----:B0-----:R-:W-:-:S03]  /*9480*/  IADD3 R36, P1, R195, R96, RZ ;  /* 0x00000060c3247210 */ /* 0x001fc60007f3e0ff */
[----:B------:R-:W2:Y:S01]  /*9490*/  LDL R96, [R1+0x7c] ;  /* 0x00007c0001607983 */ /* 0x000ea20000100800 */
[----:B------:R-:W-:-:S03]  /*94a0*/  PRMT R35, RZ, 0x7610, R35 ;  /* 0x00007610ff237816 */ /* 0x000fc60000000023 */
[----:B------:R-:W2:Y:S01]  /*94b0*/  LDL R173, [R1+0x9c] ;  /* 0x00009c0001ad7983 */ /* 0x000ea20000100800 */
[----:B-1----:R-:W-:-:S03]  /*94c0*/  IADD3 R40, P3, R195, R127, RZ ;  /* 0x0000007fc3287210 */ /* 0x002fc60007f7e0ff */
[----:B------:R-:W2:Y:S02]  /*94d0*/  LDL R127, [R1+0x78] ;  /* 0x00007800017f7983 */ /* 0x000ea40000100800 */
[----:B------:R-:W-:Y:S02]  /*94e0*/  IMAD.X R41, R194, 0x1, R97, P3 ;  /* 0x00000001c2297824 */ /* 0x000fe400018e0661 */
[----:B------:R-:W2:Y:S01]  /*94f0*/  LDL R97, [R1+0x74] ;  /* 0x0000740001617983 */ /* 0x000ea20000100800 */
[----:B---3--:R-:W-:-:S05]  /*9500*/  IADD3 R38, P2, R195, R43, RZ ;  /* 0x0000002bc3267210 */ /* 0x008fca0007f5e0ff */
[C---:B------:R-:W-:Y:S02]  /*9510*/  IMAD.X R39, R194.reuse, 0x1, R159, P2 ;  /* 0x00000001c2277824 */ /* 0x040fe400010e069f */
[----:B------:R-:W3:Y:S01]  /*9520*/  LDL R159, [R1+0x90] ;  /* 0x00009000019f7983 */ /* 0x000ee20000100800 */
[----:B------:R-:W-:-:S03]  /*9530*/  IMAD.X R37, R194, 0x1, R171, P1 ;  /* 0x00000001c2257824 */ /* 0x000fc600008e06ab */
[----:B------:R-:W3:Y:S04]  /*9540*/  LDL R171, [R1+0xa8] ;  /* 0x0000a80001ab7983 */ /* 0x000ee80000100800 */
[----:B------:R2:W3:Y:S01]  /*9550*/  @!P0 LDG.E.U8 R153, desc[UR8][R36.64] ;  /* 0x0000000824998981 */ /* 0x0004e2000c1e1100 */
[----:B----4-:R-:W-:-:S05]  /*9560*/  IADD3 R42, P3, R195, R42, RZ ;  /* 0x0000002ac32a7210 */ /* 0x010fca0007f7e0ff */
[----:B------:R-:W-:Y:S02]  /*9570*/  IMAD.X R43, R194, 0x1, R158, P3 ;  /* 0x00000001c22b7824 */ /* 0x000fe400018e069e */
[----:B------:R-:W4:Y:S04]  /*9580*/  LDL R158, [R1+0xa0] ;  /* 0x0000a000019e7983 */ /* 0x000f280000100800 */
[----:B------:R0:W4:Y:S01]  /*9590*/  @!P0 LDG.E.U8 R35, desc[UR8][R42.64] ;  /* 0x000000082a238981 */ /* 0x000122000c1e1100 */
[----:B--2---:R-:W-:-:S03]  /*95a0*/  IADD3 R36, P1, R195, R170, RZ ;  /* 0x000000aac3247210 */ /* 0x004fc60007f3e0ff */
[----:B------:R-:W2:Y:S01]  /*95b0*/  LDL R170, [R1+0xb0] ;  /* 0x0000b00001aa7983 */ /* 0x000ea20000100800 */
[----:B0-----:R-:W-:-:S03]  /*95c0*/  IADD3 R42, P3, R195, R99, RZ ;  /* 0x00000063c32a7210 */ /* 0x001fc60007f7e0ff */
[----:B------:R-:W2:Y:S01]  /*95d0*/  LDL R99, [R1+0xc0] ;  /* 0x0000c00001637983 */ /* 0x000ea20000100800 */
[----:B------:R-:W-:-:S03]  /*95e0*/  IMAD.X R37, R194, 0x1, R98, P1 ;  /* 0x00000001c2257824 */ /* 0x000fc600008e0662 */
[----:B------:R-:W2:Y:S01]  /*95f0*/  LDL R98, [R1+0xd0] ;  /* 0x0000d00001627983 */ /* 0x000ea20000100800 */
[----:B------:R-:W-:-:S03]  /*9600*/  IMAD.X R43, R194, 0x1, R96, P3 ;  /* 0x00000001c22b7824 */ /* 0x000fc600018e0660 */
[----:B------:R-:W2:Y:S01]  /*9610*/  LDL R96, [R1+0xbc] ;  /* 0x0000bc0001607983 */ /* 0x000ea20000100800 */
[----:B------:R-:W-:-:S06]  /*9620*/  PRMT R4, RZ, 0x7610, R4 ;  /* 0x00007610ff047816 */ /* 0x000fcc0000000004 */
[----:B------:R0:W2:Y:S02]  /*9630*/  @!P0 LDG.E.U8 R4, desc[UR8][R40.64] ;  /* 0x0000000828048981 */ /* 0x0000a4000c1e1100 */
[----:B0-----:R-:W-:-:S06]  /*9640*/  PRMT R40, RZ, 0x7610, R40 ;  /* 0x00007610ff287816 */ /* 0x001fcc0000000028 */
[----:B------:R0:W2:Y:S02]  /*9650*/  @!P0 LDG.E.U8 R40, desc[UR8][R38.64] ;  /* 0x0000000826288981 */ /* 0x0000a4000c1e1100 */
[----:B0-----:R-:W-:Y:S02]  /*9660*/  IADD3 R38, P2, R195, R127, RZ ;  /* 0x0000007fc3267210 */ /* 0x001fe40007f5e0ff */
[----:B------:R-:W2:Y:S03]  /*9670*/  LDL R127, [R1+0xb4] ;  /* 0x0000b400017f7983 */ /* 0x000ea60000100800 */
[----:B------:R-:W-:Y:S02]  /*9680*/  IMAD.X R39, R194, 0x1, R97, P2 ;  /* 0x00000001c2277824 */ /* 0x000fe400010e0661 */
[----:B------:R-:W2:Y:S01]  /*9690*/  LDL R97, [R1+0xe0] ;  /* 0x0000e00001617983 */ /* 0x000ea20000100800 */
[----:B------:R-:W-:-:S02]  /*96a0*/  PRMT R150, RZ, 0x7610, R150 ;  /* 0x00007610ff967816 */ /* 0x000fc40000000096 */
[----:B------:R-:W-:-:S04]  /*96b0*/  PRMT R32, RZ, 0x7610, R32 ;  /* 0x00007610ff207816 */ /* 0x000fc80000000020 */
[----:B------:R3:W2:Y:S01]  /*96c0*/  @!P0 LDG.E.U8 R150, desc[UR8][R42.64] ;  /* 0x000000082a968981 */ /* 0x0006a2000c1e1100 */
[----:B------:R-:W-:Y:S02]  /*96d0*/  PRMT R163, RZ, 0x7610, R163 ;  /* 0x00007610ffa37816 */ /* 0x000fe400000000a3 */
[----:B------:R-:W-:Y:S01]  /*96e0*/  PRMT R154, RZ, 0x7610, R154 ;  /* 0x00007610ff9a7816 */ /* 0x000fe2000000009a */
[----:B------:R0:W2:Y:S01]  /*96f0*/  @!P0 LDG.E.U8 R32, desc[UR8][R38.64] ;  /* 0x0000000826208981 */ /* 0x0000a2000c1e1100 */
[----:B------:R-:W-:-:S03]  /*9700*/  PRMT R156, RZ, 0x7610, R156 ;  /* 0x00007610ff9c7816 */ /* 0x000fc6000000009c */
[----:B------:R1:W2:Y:S01]  /*9710*/  @!P0 LDG.E.U8 R163, desc[UR8][R36.64] ;  /* 0x0000000824a38981 */ /* 0x0002a2000c1e1100 */
[C---:B---3--:R-:W-:Y:S02]  /*9720*/  IADD3 R42, P2, R195.reuse, R159, RZ ;  /* 0x0000009fc32a7210 */ /* 0x048fe40007f5e0ff */
[----:B0-----:R-:W-:-:S03]  /*9730*/  IADD3 R38, P1, R195, R183, RZ ;  /* 0x000000b7c3267210 */ /* 0x001fc60007f3e0ff */
[C---:B------:R-:W-:Y:S01]  /*9740*/  IMAD.X R43, R194.reuse, 0x1, R179, P2 ;  /* 0x00000001c22b7824 */ /* 0x040fe200010e06b3 */
[----:B----4-:R-:W-:Y:S01]  /*9750*/  IADD3 R158, P3, R195, R158, RZ ;  /* 0x0000009ec39e7210 */ /* 0x010fe20007f7e0ff */
[----:B------:R-:W-:-:S03]  /*9760*/  IMAD.X R39, R194, 0x1, R180, P1 ;  /* 0x00000001c2277824 */ /* 0x000fc600008e06b4 */
[----:B------:R0:W3:Y:S01]  /*9770*/  @!P0 LDG.E.U8 R154, desc[UR8][R42.64] ;  /* 0x000000082a9a8981 */ /* 0x0000e2000c1e1100 */
[----:B-1----:R-:W-:Y:S01]  /*9780*/  PRMT R37, RZ, 0x7610, R37 ;  /* 0x00007610ff257816 */ /* 0x002fe20000000025 */
[----:B------:R-:W-:Y:S02]  /*9790*/  IMAD.X R159, R194, 0x1, R173, P3 ;  /* 0x00000001c29f7824 */ /* 0x000fe400018e06ad */
[----:B------:R1:W4:Y:S04]  /*97a0*/  @!P0 LDG.E.U8 R156, desc[UR8][R38.64] ;  /* 0x00000008269c8981 */ /* 0x000328000c1e1100 */
[----:B------:R1:W3:Y:S01]  /*97b0*/  @!P0 LDG.E.U8 R37, desc[UR8][R158.64] ;  /* 0x000000089e258981 */ /* 0x0002e2000c1e1100 */
[----:B0-----:R-:W-:Y:S02]  /*97c0*/  IADD3 R42, P1, R195, R171, RZ ;  /* 0x000000abc32a7210 */ /* 0x001fe40007f3e0ff */
[----:B-1----:R-:W-:-:S03]  /*97d0*/  PRMT R38, RZ, 0x7610, R38 ;  /* 0x00007610ff267816 */ /* 0x002fc60000000026 */
[----:B------:R-:W-:Y:S01]  /*97e0*/  IMAD.X R43, R194, 0x1, R175, P1 ;  /* 0x00000001c22b7824 */ /* 0x000fe200008e06af */
[----:B------:R-:W-:-:S04]  /*97f0*/  PRMT R159, RZ, 0x7610, R159 ;  /* 0x00007610ff9f7816 */ /* 0x000fc8000000009f */
[----:B------:R0:W4:Y:S01]  /*9800*/  @!P0 LDG.E.U8 R38, desc[UR8][R42.64] ;  /* 0x000000082a268981 */ /* 0x000122000c1e1100 */
[----:B--2---:R-:W-:-:S05]  /*9810*/  IADD3 R170, P2, R195, R170, RZ ;  /* 0x000000aac3aa7210 */ /* 0x004fca0007f5e0ff */
[----:B------:R-:W-:Y:S01]  /*9820*/  IMAD.X R171, R194, 0x1, R174, P2 ;  /* 0x00000001c2ab7824 */ /* 0x000fe200010e06ae */
[----:B0-----:R-:W-:-:S04]  /*9830*/  IADD3 R42, P1, R195, R99, RZ ;  /* 0x00000063c32a7210 */ /* 0x001fc80007f3e0ff */
[----:B------:R0:W2:Y:S02]  /*9840*/  @!P0 LDG.E.U8 R159, desc[UR8][R170.64] ;  /* 0x00000008aa9f8981 */ /* 0x0000a4000c1e1100 */
[----:B0-----:R-:W-:-:S05]  /*9850*/  IADD3 R170, P2, R195, R98, RZ ;  /* 0x00000062c3aa7210 */ /* 0x001fca0007f5e0ff */
[C---:B------:R-:W-:Y:S02]  /*9860*/  IMAD.X R171, R194.reuse, 0x1, R166, P2 ;  /* 0x00000001c2ab7824 */ /* 0x040fe400010e06a6 */
[----:B------:R-:W-:Y:S02]  /*9870*/  IMAD.X R43, R194, 0x1, R96, P1 ;  /* 0x00000001c22b7824 */ /* 0x000fe400008e0660 */
[----:B------:R-:W3:Y:S04]  /*9880*/  LDL R96, [R1+0xf0] ;  /* 0x0000f00001607983 */ /* 0x000ee80000100800 */
[----:B------:R0:W-:Y:S04]  /*9890*/  STL [R1+0x2ec], R166 ;  /* 0x0002eca601007387 */ /* 0x0001e80000100800 */
[----:B0-----:R-:W4:Y:S01]  /*98a0*/  LDL.LU R166, [R1+0xe8] ;  /* 0x0000e80001a67983 */ /* 0x001f220000300800 */
[----:B------:R-:W-:-:S02]  /*98b0*/  IADD3 R172, P3, R195, R172, RZ ;  /* 0x000000acc3ac7210 */ /* 0x000fc40007f7e0ff */
[----:B------:R-:W-:Y:S02]  /*98c0*/  PRMT R36, RZ, 0x7610, R36 ;  /* 0x00007610ff247816 */ /* 0x000fe40000000024 */
[----:B------:R-:W-:Y:S02]  /*98d0*/  PRMT R149, RZ, 0x7610, R149 ;  /* 0x00007610ff957816 */ /* 0x000fe40000000095 */
[----:B------:R-:W-:Y:S02]  /*98e0*/  PRMT R158, RZ, 0x7610, R158 ;  /* 0x00007610ff9e7816 */ /* 0x000fe4000000009e */
[----:B------:R-:W-:Y:S02]  /*98f0*/  PRMT R39, RZ, 0x7610, R39 ;  /* 0x00007610ff277816 */ /* 0x000fe40000000027 */
[----:B------:R-:W2:Y:S04]  /*9900*/  @!P0 LDG.E.U8 R149, desc[UR8][R42.64] ;  /* 0x000000082a958981 */ /* 0x000ea8000c1e1100 */
[----:B------:R0:W2:Y:S01]  /*9910*/  @!P0 LDG.E.U8 R158, desc[UR8][R170.64] ;  /* 0x00000008aa9e8981 */ /* 0x0000a2000c1e1100 */
[----:B------:R-:W-:-:S05]  /*9920*/  IMAD.X R173, R194, 0x1, R127, P3 ;  /* 0x00000001c2ad7824 */ /* 0x000fca00018e067f */
[----:B------:R1:W2:Y:S01]  /*9930*/  @!P0 LDG.E.U8 R36, desc[UR8][R172.64] ;  /* 0x00000008ac248981 */ /* 0x0002a2000c1e1100 */
[C---:B0-----:R-:W-:Y:S02]  /*9940*/  IADD3 R170, P1, R195.reuse, UR12, RZ ;  /* 0x0000000cc3aa7c10 */ /* 0x041fe4000ff3e0ff */
[----:B-1----:R-:W-:-:S05]  /*9950*/  IADD3 R172, P3, R195, R97, RZ ;  /* 0x00000061c3ac7210 */ /* 0x002fca0007f7e0ff */
[C---:B------:R-:W-:Y:S01]  /*9960*/  IMAD.X R173, R194.reuse, 0x1, R176, P3 ;  /* 0x00000001c2ad7824 */ /* 0x040fe200018e06b0 */
[----:B------:R-:W-:Y:S02]  /*9970*/  IADD3 R174, P3, R195, UR14, RZ ;  /* 0x0000000ec3ae7c10 */ /* 0x000fe4000ff7e0ff */
[----:B------:R-:W-:Y:S02]  /*9980*/  PRMT R43, RZ, 0x7610, R43 ;  /* 0x00007610ff2b7816 */ /* 0x000fe4000000002b */
[C---:B------:R-:W-:Y:S01]  /*9990*/  IADD3.X R175, R194.reuse, UR38, RZ, P3, !PT ;  /* 0x00000026c2af7c10 */ /* 0x040fe20009ffe4ff */
[----:B------:R0:W2:Y:S01]  /*99a0*/  @!P0 LDG.E.U8 R39, desc[UR8][R172.64] ;  /* 0x00000008ac278981 */ /* 0x0000a2000c1e1100 */
[----:B------:R-:W-:Y:S02]  /*99b0*/  PRMT R42, RZ, 0x7610, R42 ;  /* 0x00007610ff2a7816 */ /* 0x000fe4000000002a */
[----:B------:R-:W-:Y:S01]  /*99c0*/  IADD3.X R171, R194, UR36, RZ, P1, !PT ;  /* 0x00000024c2ab7c10 */ /* 0x000fe20008ffe4ff */
[----:B------:R1:W2:Y:S01]  /*99d0*/  @!P0 LDG.E.U8 R43, desc[UR8][R174.64] ;  /* 0x00000008ae2b8981 */ /* 0x0002a2000c1e1100 */
[----:B------:R-:W-:-:S03]  /*99e0*/  PRMT R41, RZ, 0x7610, R41 ;  /* 0x00007610ff297816 */ /* 0x000fc60000000029 */
[----:B------:R1:W2:Y:S01]  /*99f0*/  @!P0 LDG.E.U8 R42, desc[UR8][R170.64] ;  /* 0x00000008aa2a8981 */ /* 0x0002a2000c1e1100 */
[C---:B0-----:R-:W-:Y:S02]  /*9a00*/  IADD3 R172, P2, R195.reuse, UR13, RZ ;  /* 0x0000000dc3ac7c10 */ /* 0x041fe4000ff5e0ff */
[C---:B-1----:R-:W-:Y:S02]  /*9a10*/  IADD3 R174, P1, R195.reuse, UR15, RZ ;  /* 0x0000000fc3ae7c10 */ /* 0x042fe4000ff3e0ff */
[C---:B------:R-:W-:Y:S02]  /*9a20*/  IADD3.X R173, R194.reuse, UR37, RZ, P2, !PT ;  /* 0x00000025c2ad7c10 */ /* 0x040fe400097fe4ff */
[----:B------:R-:W-:Y:S02]  /*9a30*/  PRMT R170, RZ, 0x7610, R170 ;  /* 0x00007610ffaa7816 */ /* 0x000fe400000000aa */
[----:B------:R-:W-:Y:S01]  /*9a40*/  IADD3 R190, P2, R195, UR16, RZ ;  /* 0x00000010c3be7c10 */ /* 0x000fe2000ff5e0ff */
[----:B------:R0:W2:Y:S01]  /*9a50*/  @!P0 LDG.E.U8 R41, desc[UR8][R172.64] ;  /* 0x00000008ac298981 */ /* 0x0000a2000c1e1100 */
[----:B------:R-:W-:-:S02]  /*9a60*/  IADD3.X R175, R194, UR39, RZ, P1, !PT ;  /* 0x00000027c2af7c10 */ /* 0x000fc40008ffe4ff */
[----:B------:R-:W-:Y:S02]  /*9a70*/  IADD3 R192, P3, R195, UR17, RZ ;  /* 0x00000011c3c07c10 */ /* 0x000fe4000ff7e0ff */
[----:B------:R-:W-:Y:S01]  /*9a80*/  PRMT R171, RZ, 0x7610, R171 ;  /* 0x00007610ffab7816 */ /* 0x000fe200000000ab */
[----:B------:R1:W2:Y:S01]  /*9a90*/  @!P0 LDG.E.U8 R170, desc[UR8][R174.64] ;  /* 0x00000008aeaa8981 */ /* 0x0002a2000c1e1100 */
[C---:B------:R-:W-:Y:S02]  /*9aa0*/  IADD3.X R191, R194.reuse, UR40, RZ, P2, !PT ;  /* 0x00000028c2bf7c10 */ /* 0x040fe400097fe4ff */
[----:B------:R-:W-:Y:S02]  /*9ab0*/  IADD3.X R193, R194, UR41, RZ, P3, !PT ;  /* 0x00000029c2c17c10 */ /* 0x000fe40009ffe4ff */
[----:B0-----:R-:W-:Y:S01]  /*9ac0*/  PRMT R172, RZ, 0x7610, R172 ;  /* 0x00007610ffac7816 */ /* 0x001fe200000000ac */
[----:B------:R0:W2:Y:S01]  /*9ad0*/  @!P0 LDG.E.U8 R171, desc[UR8][R190.64] ;  /* 0x00000008beab8981 */ /* 0x0000a2000c1e1100 */
[----:B------:R-:W-:-:S02]  /*9ae0*/  PRMT R173, RZ, 0x7610, R173 ;  /* 0x00007610ffad7816 */ /* 0x000fc400000000ad */
[C---:B-1----:R-:W-:Y:S02]  /*9af0*/  IADD3 R174, P1, R195.reuse, UR18, RZ ;  /* 0x00000012c3ae7c10 */ /* 0x042fe4000ff3e0ff */
[----:B------:R1:W2:Y:S02]  /*9b00*/  @!P0 LDG.E.U8 R172, desc[UR8][R192.64] ;  /* 0x00000008c0ac8981 */ /* 0x0002a4000c1e1100 */
[----:B------:R-:W-:Y:S02]  /*9b10*/  IADD3.X R175, R194, UR42, RZ, P1, !PT ;  /* 0x0000002ac2af7c10 */ /* 0x000fe40008ffe4ff */
[----:B0-----:R-:W-:-:S03]  /*9b20*/  IADD3 R190, P2, R195, UR19, RZ ;  /* 0x00000013c3be7c10 */ /* 0x001fc6000ff5e0ff */
[----:B------:R0:W2:Y:S01]  /*9b30*/  @!P0 LDG.E.U8 R173, desc[UR8][R174.64] ;  /* 0x00000008aead8981 */ /* 0x0000a2000c1e1100 */
[----:B-1----:R-:W-:Y:S02]  /*9b40*/  IADD3 R192, P3, R195, UR20, RZ ;  /* 0x00000014c3c07c10 */ /* 0x002fe4000ff7e0ff */
[C---:B------:R-:W-:Y:S02]  /*9b50*/  IADD3.X R191, R194.reuse, UR43, RZ, P2, !PT ;  /* 0x0000002bc2bf7c10 */ /* 0x040fe400097fe4ff */
[----:B------:R-:W-:-:S03]  /*9b60*/  IADD3.X R193, R194, UR44, RZ, P3, !PT ;  /* 0x0000002cc2c17c10 */ /* 0x000fc60009ffe4ff */
[----:B------:R1:W2:Y:S01]  /*9b70*/  @!P0 LDG.E.U8 R198, desc[UR8][R190.64] ;  /* 0x00000008bec68981 */ /* 0x0002a2000c1e1100 */
[----:B0-----:R-:W-:-:S03]  /*9b80*/  IADD3 R174, P1, R195, UR21, RZ ;  /* 0x00000015c3ae7c10 */ /* 0x001fc6000ff3e0ff */
[----:B------:R0:W2:Y:S01]  /*9b90*/  @!P0 LDG.E.U8 R199, desc[UR8][R192.64] ;  /* 0x00000008c0c78981 */ /* 0x0000a2000c1e1100 */
[----:B------:R-:W-:Y:S02]  /*9ba0*/  IADD3.X R175, R194, UR45, RZ, P1, !PT ;  /* 0x0000002dc2af7c10 */ /* 0x000fe40008ffe4ff */
[----:B-1----:R-:W-:-:S03]  /*9bb0*/  IADD3 R190, P2, R195, UR22, RZ ;  /* 0x00000016c3be7c10 */ /* 0x002fc6000ff5e0ff */
[----:B------:R1:W2:Y:S01]  /*9bc0*/  @!P0 LDG.E.U8 R201, desc[UR8][R174.64] ;  /* 0x00000008aec98981 */ /* 0x0002a2000c1e1100 */
[C---:B0-----:R-:W-:Y:S02]  /*9bd0*/  IADD3 R192, P3, R195.reuse, UR23, RZ ;  /* 0x00000017c3c07c10 */ /* 0x041fe4000ff7e0ff */
[C---:B------:R-:W-:Y:S02]  /*9be0*/  IADD3.X R191, R194.reuse, UR46, RZ, P2, !PT ;  /* 0x0000002ec2bf7c10 */ /* 0x040fe400097fe4ff */
[C---:B------:R-:W-:Y:S02]  /*9bf0*/  IADD3.X R193, R194.reuse, UR47, RZ, P3, !PT ;  /* 0x0000002fc2c17c10 */ /* 0x040fe40009ffe4ff */
[----:B-1----:R-:W-:Y:S01]  /*9c00*/  IADD3 R174, P1, R195, UR24, RZ ;  /* 0x00000018c3ae7c10 */ /* 0x002fe2000ff3e0ff */
[----:B------:R0:W2:Y:S01]  /*9c10*/  @!P0 LDG.E.U8 R202, desc[UR8][R190.64] ;  /* 0x00000008beca8981 */ /* 0x0000a2000c1e1100 */
[----:B------:R-:W-:Y:S02]  /*9c20*/  PRMT R207, RZ, 0x7610, R207 ;  /* 0x00007610ffcf7816 */ /* 0x000fe400000000cf */
[----:B------:R-:W-:Y:S01]  /*9c30*/  IADD3.X R175, R194, UR48, RZ, P1, !PT ;  /* 0x00000030c2af7c10 */ /* 0x000fe20008ffe4ff */
[----:B------:R1:W2:Y:S01]  /*9c40*/  @!P0 LDG.E.U8 R200, desc[UR8][R192.64] ;  /* 0x00000008c0c88981 */ /* 0x0002a2000c1e1100 */
[----:B------:R-:W-:-:S02]  /*9c50*/  PRMT R205, RZ, 0x7610, R205 ;  /* 0x00007610ffcd7816 */ /* 0x000fc400000000cd */
[----:B------:R-:W-:Y:S01]  /*9c60*/  PRMT R206, RZ, 0x7610, R206 ;  /* 0x00007610ffce7816 */ /* 0x000fe200000000ce */
[----:B------:R1:W2:Y:S01]  /*9c70*/  @!P0 LDG.E.U8 R207, desc[UR8][R174.64] ;  /* 0x00000008aecf8981 */ /* 0x0002a2000c1e1100 */
[C---:B0-----:R-:W-:Y:S02]  /*9c80*/  IADD3 R190, P2, R195.reuse, UR27, RZ ;  /* 0x0000001bc3be7c10 */ /* 0x041fe4000ff5e0ff */
[C---:B-1----:R-:W-:Y:S02]  /*9c90*/  IADD3 R192, P3, R195.reuse, UR28, RZ ;  /* 0x0000001cc3c07c10 */ /* 0x042fe4000ff7e0ff */
[C---:B------:R-:W-:Y:S02]  /*9ca0*/  IADD3.X R191, R194.reuse, UR51, RZ, P2, !PT ;  /* 0x00000033c2bf7c10 */ /* 0x040fe400097fe4ff */
[----:B------:R-:W-:Y:S02]  /*9cb0*/  IADD3.X R193, R194, UR52, RZ, P3, !PT ;  /* 0x00000034c2c17c10 */ /* 0x000fe40009ffe4ff */
[----:B------:R-:W-:Y:S01]  /*9cc0*/  IADD3 R174, P1, R195, UR29, RZ ;  /* 0x0000001dc3ae7c10 */ /* 0x000fe2000ff3e0ff */
[----:B------:R0:W2:Y:S01]  /*9cd0*/  @!P0 LDG.E.U8 R205, desc[UR8][R190.64] ;  /* 0x00000008becd8981 */ /* 0x0000a2000c1e1100 */
[----:B------:R-:W-:-:S02]  /*9ce0*/  PRMT R214, RZ, 0x7610, R214 ;  /* 0x00007610ffd67816 */ /* 0x000fc400000000d6 */
[----:B------:R-:W-:Y:S01]  /*9cf0*/  IADD3.X R175, R194, UR53, RZ, P1, !PT ;  /* 0x00000035c2af7c10 */ /* 0x000fe20008ffe4ff */
[----:B------:R1:W2:Y:S01]  /*9d00*/  @!P0 LDG.E.U8 R206, desc[UR8][R192.64] ;  /* 0x00000008c0ce8981 */ /* 0x0002a2000c1e1100 */
[----:B------:R-:W-:-:S03]  /*9d10*/  PRMT R215, RZ, 0x7610, R215 ;  /* 0x00007610ffd77816 */ /* 0x000fc600000000d7 */
[----:B------:R3:W2:Y:S01]  /*9d20*/  @!P0 LDG.E.U8 R214, desc[UR8][R174.64] ;  /* 0x00000008aed68981 */ /* 0x0006a2000c1e1100 */
[C---:B0-----:R-:W-:Y:S02]  /*9d30*/  IADD3 R190, P2, R195.reuse, UR30, RZ ;  /* 0x0000001ec3be7c10 */ /* 0x041fe4000ff5e0ff */
[----:B-1----:R-:W-:Y:S02]  /*9d40*/  IADD3 R192, P3, R195, UR4, RZ ;  /* 0x00000004c3c07c10 */ /* 0x002fe4000ff7e0ff */
[C---:B------:R-:W-:Y:S01]  /*9d50*/  IADD3.X R191, R194.reuse, UR54, RZ, P2, !PT ;  /* 0x00000036c2bf7c10 */ /* 0x040fe200097fe4ff */
[----:B------:R0:W-:Y:S01]  /*9d60*/  STL [R1+0x2f0], R176 ;  /* 0x0002f0b001007387 */ /* 0x0001e20000100800 */
[----:B------:R-:W-:-:S03]  /*9d70*/  IADD3.X R193, R194, UR5, RZ, P3, !PT ;  /* 0x00000005c2c17c10 */ /* 0x000fc60009ffe4ff */
[----:B------:R4:W2:Y:S01]  /*9d80*/  @!P0 LDG.E.U8 R215, desc[UR8][R190.64] ;  /* 0x00000008bed78981 */ /* 0x0008a2000c1e1100 */
[----:B---3--:R-:W-:-:S03]  /*9d90*/  IADD3 R174, P3, R195, R96, RZ ;  /* 0x00000060c3ae7210 */ /* 0x008fc60007f7e0ff */
[----:B------:R-:W3:Y:S04]  /*9da0*/  LDL R96, [R1+0xc8] ;  /* 0x0000c80001607983 */ /* 0x000ee80000100800 */
[----:B0-----:R-:W2:Y:S01]  /*9db0*/  LDL.LU R176, [R1+0xd8] ;  /* 0x0000d80001b07983 */ /* 0x001ea20000300800 */
[----:B------:R-:W-:Y:S01]  /*9dc0*/  IMAD.X R175, R194, 0x1, R164, P3 ;  /* 0x00000001c2af7824 */ /* 0x000fe200018e06a4 */
[----:B------:R-:W-:Y:S02]  /*9dd0*/  PRMT R216, RZ, 0x7610, R216 ;  /* 0x00007610ffd87816 */ /* 0x000fe400000000d8 */
[----:B------:R-:W-:Y:S02]  /*9de0*/  PRMT R220, RZ, 0x7610, R220 ;  /* 0x00007610ffdc7816 */ /* 0x000fe400000000dc */
[----:B------:R-:W2:Y:S01]  /*9df0*/  @!P0 LDG.E.U8 R221, desc[UR8][R174.64] ;  /* 0x00000008aedd8981 */ /* 0x000ea2000c1e1100 */
[----:B----4-:R-:W-:-:S03]  /*9e00*/  IADD3 R190, P2, R195, R166, RZ ;  /* 0x000000a6c3be7210 */ /* 0x010fc60007f5e0ff */
[----:B------:R0:W-:Y:S04]  /*9e10*/  STL [R1+0x2f4], R166 ;  /* 0x0002f4a601007387 */ /* 0x0001e80000100800 */
[----:B------:R1:W4:Y:S04]  /*9e20*/  @!P0 LDG.E.U8 R216, desc[UR8][R192.64] ;  /* 0x00000008c0d88981 */ /* 0x000328000c1e1100 */
[----:B0-----:R-:W4:Y:S04]  /*9e30*/  LDL.LU R166, [R1+0x94] ;  /* 0x0000940001a67983 */ /* 0x001f280000300800 */
[----:B------:R0:W-:Y:S04]  /*9e40*/  STL [R1+0x2f8], R164 ;  /* 0x0002f8a401007387 */ /* 0x0001e80000100800 */
[----:B0-----:R-:W4:Y:S01]  /*9e50*/  LDL.LU R164, [R1+0x98] ;  /* 0x0000980001a47983 */ /* 0x001f220000300800 */
[----:B-1----:R-:W-:Y:S01]  /*9e60*/  IADD3 R192, P1, R195, UR35, RZ ;  /* 0x00000023c3c07c10 */ /* 0x002fe2000ff3e0ff */
[----:B------:R-:W-:-:S03]  /*9e70*/  IMAD.X R191, R194, 0x1, R167, P2 ;  /* 0x00000001c2bf7824 */ /* 0x000fc600010e06a7 */
[----:B------:R-:W-:Y:S02]  /*9e80*/  IADD3.X R193, R194, UR59, RZ, P1, !PT ;  /* 0x0000003bc2c17c10 */ /* 0x000fe40008ffe4ff */
[----:B------:R0:W4:Y:S01]  /*9e90*/  @!P0 LDG.E.U8 R222, desc[UR8][R190.64] ;  /* 0x00000008bede8981 */ /* 0x000122000c1e1100 */
[----:B------:R-:W-:-:S03]  /*9ea0*/  IADD3 R174, P1, R195, UR25, RZ ;  /* 0x00000019c3ae7c10 */ /* 0x000fc6000ff3e0ff */
[----:B------:R1:W4:Y:S01]  /*9eb0*/  @!P0 LDG.E.U8 R220, desc[UR8][R192.64] ;  /* 0x00000008c0dc8981 */ /* 0x000322000c1e1100 */
[----:B------:R-:W-:Y:S02]  /*9ec0*/  IADD3.X R175, R194, UR49, RZ, P1, !PT ;  /* 0x00000031c2af7c10 */ /* 0x000fe40008ffe4ff */
[----:B0-----:R-:W-:-:S03]  /*9ed0*/  IADD3 R190, P2, R195, UR26, RZ ;  /* 0x0000001ac3be7c10 */ /* 0x001fc6000ff5e0ff */
[----:B------:R0:W4:Y:S01]  /*9ee0*/  @!P0 LDG.E.U8 R226, desc[UR8][R174.64] ;  /* 0x00000008aee28981 */ /* 0x000122000c1e1100 */
[----:B-1----:R-:W-:Y:S02]  /*9ef0*/  IADD3 R192, P3, R195, UR31, RZ ;  /* 0x0000001fc3c07c10 */ /* 0x002fe4000ff7e0ff */
[C---:B------:R-:W-:Y:S02]  /*9f00*/  IADD3.X R191, R194.reuse, UR50, RZ, P2, !PT ;  /* 0x00000032c2bf7c10 */ /* 0x040fe400097fe4ff */
[----:B------:R-:W-:-:S03]  /*9f10*/  IADD3.X R193, R194, UR55, RZ, P3, !PT ;  /* 0x00000037c2c17c10 */ /* 0x000fc60009ffe4ff */
[----:B------:R1:W4:Y:S01]  /*9f20*/  @!P0 LDG.E.U8 R225, desc[UR8][R190.64] ;  /* 0x00000008bee18981 */ /* 0x000322000c1e1100 */
[----:B0-----:R-:W-:-:S03]  /*9f30*/  IADD3 R174, P1, R195, UR32, RZ ;  /* 0x00000020c3ae7c10 */ /* 0x001fc6000ff3e0ff */
[----:B------:R0:W4:Y:S01]  /*9f40*/  @!P0 LDG.E.U8 R224, desc[UR8][R192.64] ;  /* 0x00000008c0e08981 */ /* 0x000122000c1e1100 */
[----:B------:R-:W-:Y:S02]  /*9f50*/  IADD3.X R175, R194, UR56, RZ, P1, !PT ;  /* 0x00000038c2af7c10 */ /* 0x000fe40008ffe4ff */
[----:B-1----:R-:W-:-:S03]  /*9f60*/  IADD3 R190, P3, R195, UR34, RZ ;  /* 0x00000022c3be7c10 */ /* 0x002fc6000ff7e0ff */
[----:B------:R-:W4:Y:S01]  /*9f70*/  @!P0 LDG.E.U8 R228, desc[UR8][R174.64] ;  /* 0x00000008aee48981 */ /* 0x000f22000c1e1100 */
[----:B0-----:R-:W-:Y:S02]  /*9f80*/  IADD3 R192, P2, R195, UR33, RZ ;  /* 0x00000021c3c07c10 */ /* 0x001fe4000ff5e0ff */
[C---:B------:R-:W-:Y:S02]  /*9f90*/  IADD3.X R191, R194.reuse, UR58, RZ, P3, !PT ;  /* 0x0000003ac2bf7c10 */ /* 0x040fe40009ffe4ff */
[----:B------:R-:W-:-:S03]  /*9fa0*/  IADD3.X R193, R194, UR57, RZ, P2, !PT ;  /* 0x00000039c2c17c10 */ /* 0x000fc600097fe4ff */
[----:B------:R3:W4:Y:S04]  /*9fb0*/  @!P0 LDG.E.U8 R227, desc[UR8][R190.64] ;  /* 0x00000008bee38981 */ /* 0x000728000c1e1100 */
[----:B------:R-:W4:Y:S01]  /*9fc0*/  @!P0 LDG.E.U8 R229, desc[UR8][R192.64] ;  /* 0x00000008c0e58981 */ /* 0x000f22000c1e1100 */
[C---:B---3--:R-:W-:Y:S02]  /*9fd0*/  IADD3 R190, P2, R195.reuse, R96, RZ ;  /* 0x00000060c3be7210 */ /* 0x048fe40007f5e0ff */
[----:B--2---:R-:W-:-:S03]  /*9fe0*/  IADD3 R174, P3, R195, R176, RZ ;  /* 0x000000b0c3ae7210 */ /* 0x004fc60007f7e0ff */
[C---:B------:R-:W-:Y:S02]  /*9ff0*/  IMAD.X R191, R194.reuse, 0x1, R0, P2 ;  /* 0x00000001c2bf7824 */ /* 0x040fe400010e0600 */
[----:B------:R-:W-:-:S03]  /*a000*/  IMAD.X R175, R194, 0x1, R165, P3 ;  /* 0x00000001c2af7824 */ /* 0x000fc600018e06a5 */
[----:B------:R0:W2:Y:S04]  /*a010*/  @!P0 LDG.E.U8 R238, desc[UR8][R190.64] ;  /* 0x00000008beee8981 */ /* 0x0000a8000c1e1100 */
[----:B------:R1:W3:Y:S01]  /*a020*/  @!P0 LDG.E.U8 R237, desc[UR8][R174.64] ;  /* 0x00000008aeed8981 */ /* 0x0002e2000c1e1100 */
[C---:B0-----:R-:W-:Y:S02]  /*a030*/  IADD3 R190, P2, R195.reuse, R182, RZ ;  /* 0x000000b6c3be7210 */ /* 0x041fe40007f5e0ff */
[C---:B-1----:R-:W-:Y:S02]  /*a040*/  IADD3 R174, P3, R195.reuse, R239, RZ ;  /* 0x000000efc3ae7210 */ /* 0x042fe40007f7e0ff */
[----:B----4-:R-:W-:-:S05]  /*a050*/  IADD3 R192, P1, R195, R164, RZ ;  /* 0x000000a4c3c07210 */ /* 0x010fca0007f3e0ff */
[----:B------:R-:W-:-:S05]  /*a060*/  IMAD.X R193, R194, 0x1, R166, P1 ;  /* 0x00000001c2c17824 */ /* 0x000fca00008e06a6 */
[----:B------:R0:W4:Y:S01]  /*a070*/  @!P0 LDG.E.U8 R236, desc[UR8][R192.64] ;  /* 0x00000008c0ec8981 */ /* 0x000122000c1e1100 */
[C---:B------:R-:W-:Y:S02]  /*a080*/  IMAD.X R175, R194.reuse, 0x1, R223, P3 ;  /* 0x00000001c2af7824 */ /* 0x040fe400018e06df */
[----:B------:R-:W-:-:S03]  /*a090*/  IMAD.X R191, R194, 0x1, R181, P2 ;  /* 0x00000001c2bf7824 */ /* 0x000fc600010e06b5 */
[----:B------:R1:W4:Y:S01]  /*a0a0*/  @!P0 LDG.E.U8 R245, desc[UR8][R174.64] ;  /* 0x00000008aef58981 */ /* 0x000322000c1e1100 */
[----:B0-----:R-:W-:-:S03]  /*a0b0*/  IADD3 R192, P1, R195, R178, RZ ;  /* 0x000000b2c3c07210 */ /* 0x001fc60007f3e0ff */
[----:B------:R0:W4:Y:S02]  /*a0c0*/  @!P0 LDG.E.U8 R243, desc[UR8][R190.64] ;  /* 0x00000008bef38981 */ /* 0x000124000c1e1100 */
[----:B------:R-:W-:-:S05]  /*a0d0*/  IMAD.X R193, R194, 0x1, R177, P1 ;  /* 0x00000001c2c17824 */ /* 0x000fca00008e06b1 */
[----:B------:R0:W4:Y:S01]  /*a0e0*/  @!P0 LDG.E.U8 R244, desc[UR8][R192.64] ;  /* 0x00000008c0f48981 */ /* 0x000122000c1e1100 */
[----:B-1----:R-:W-:-:S04]  /*a0f0*/  SHF.R.S32.HI R174, RZ, 0x2, R230 ;  /* 0x00000002ffae7819 */ /* 0x002fc800000114e6 */
[----:B------:R-:W-:Y:S02]  /*a100*/  SGXT R174, R174, 0x1 ;  /* 0x00000001aeae781a */ /* 0x000fe40000000200 */
[----:B------:R-:W-:Y:S02]  /*a110*/  LOP3.LUT R175, R230, 0x3, RZ, 0xc0, !PT ;  /* 0x00000003e6af7812 */ /* 0x000fe400078ec0ff */
[----:B------:R-:W-:Y:S02]  /*a120*/  LOP3.LUT R174, R174, 0x90, RZ, 0xc0, !PT ;  /* 0x00000090aeae7812 */ /* 0x000fe400078ec0ff */
[----:B0-----:R-:W-:Y:S01]  /*a130*/  SHF.R.U32.HI R191, RZ, 0x2, R230 ;  /* 0x00000002ffbf7819 */ /* 0x001fe200000116e6 */
[C---:B------:R-:W-:Y:S02]  /*a140*/  IMAD R190, R175.reuse, 0x110, RZ ;  /* 0x00000110afbe7824 */ /* 0x040fe400078e02ff */
[----:B------:R-:W-:Y:S01]  /*a150*/  IMAD R174, R175, 0x20, R174 ;  /* 0x00000020afae7824 */ /* 0x000fe200078e02ae */
[----:B------:R-:W-:Y:S01]  /*a160*/  SGXT.U32 R175, R191, 0x3 ;  /* 0x00000003bfaf781a */ /* 0x000fe20000000000 */
[----:B------:R-:W-:Y:S03]  /*a170*/  STL [R1+0x334], R167 ;  /* 0x000334a701007387 */ /* 0x000fe60000100800 */
[----:B------:R-:W-:Y:S01]  /*a180*/  LOP3.LUT R190, R190, R175, RZ, 0xfc, !PT ;  /* 0x000000afbebe7212 */ /* 0x000fe200078efcff */
[----:B------:R-:W-:Y:S04]  /*a190*/  STL [R1+0x338], R176 ;  /* 0x000338b001007387 */ /* 0x000fe80000100800 */
[----:B------:R-:W-:Y:S04]  /*a1a0*/  STL [R1+0x33c], R164 ;  /* 0x00033ca401007387 */ /* 0x000fe80000100800 */
[----:B------:R-:W-:Y:S04]  /*a1b0*/  STL [R1+0x340], R165 ;  /* 0x000340a501007387 */ /* 0x000fe80000100800 */
[----:B------:R-:W-:Y:S04]  /*a1c0*/  STL [R1+0x344], R0 ;  /* 0x0003440001007387 */ /* 0x000fe80000100800 */
[----:B------:R-:W0:Y:S04]  /*a1d0*/  LDS.U8 R96, [R190+UR7+0x88] ;  /* 0x00008807be607984 */ /* 0x000e280008000000 */
[----:B------:R-:W1:Y:S01]  /*a1e0*/  LDS.U8 R0, [R190+UR7+0xc8] ;  /* 0x0000c807be007984 */ /* 0x000e620008000000 */
[----:B------:R-:W-:Y:S01]  /*a1f0*/  IMAD.SHL.U32 R230, R230, 0x10, RZ ;  /* 0x00000010e6e67824 */ /* 0x000fe200078e00ff */
[----:B------:R-:W-:-:S02]  /*a200*/  LOP3.LUT R240, R174, 0x10, R240, 0x78, !PT ;  /* 0x00000010aef07812 */ /* 0x000fc400078e78f0 */
[----:B------:R-:W-:Y:S01]  /*a210*/  STL [R1+0x348], R166 ;  /* 0x000348a601007387 */ /* 0x000fe20000100800 */
[----:B------:R-:W-:-:S03]  /*a220*/  LOP3.LUT R192, R190, 0x10, RZ, 0x3c, !PT ;  /* 0x00000010bec07812 */ /* 0x000fc600078e3cff */
[----:B------:R-:W-:Y:S01]  /*a230*/  STL [R1+0x34c], R239 ;  /* 0x00034cef01007387 */ /* 0x000fe20000100800 */
[----:B------:R-:W-:-:S03]  /*a240*/  LOP3.LUT R174, R230, 0x100, RZ, 0xc0, !PT ;  /* 0x00000100e6ae7812 */ /* 0x000fc600078ec0ff */
[----:B------:R-:W-:Y:S01]  /*a250*/  STL [R1+0x350], R182 ;  /* 0x000350b601007387 */ /* 0x000fe20000100800 */
[----:B------:R-:W-:-:S03]  /*a260*/  LOP3.LUT R249, R190, 0x20, RZ, 0x3c, !PT ;  /* 0x00000020bef97812 */ /* 0x000fc600078e3cff */
[----:B------:R-:W-:Y:S01]  /*a270*/  STL [R1+0x354], R178 ;  /* 0x000354b201007387 */ /* 0x000fe20000100800 */
[----:B------:R-:W-:-:S03]  /*a280*/  LOP3.LUT R252, R190, 0x30, RZ, 0x3c, !PT ;  /* 0x00000030befc7812 */ /* 0x000fc600078e3cff */
[----:B------:R-:W-:Y:S01]  /*a290*/  STL [R1+0x358], R223 ;  /* 0x000358df01007387 */ /* 0x000fe20000100800 */
[----:B------:R-:W-:-:S03]  /*a2a0*/  IADD3 R240, R240, UR7, R174 ;  /* 0x00000007f0f07c10 */ /* 0x000fc6000fffe0ae */
[----:B------:R-:W-:Y:S04]  /*a2b0*/  STL [R1+0x35c], R181 ;  /* 0x00035cb501007387 */ /* 0x000fe80000100800 */
[----:B------:R-:W-:Y:S04]  /*a2c0*/  STL [R1+0x360], R177 ;  /* 0x000360b101007387 */ /* 0x000fe80000100800 */
[----:B------:R-:W-:Y:S04]  /*a2d0*/  LDS.U8 R174, [R190+UR7] ;  /* 0x00000007beae7984 */ /* 0x000fe80008000000 */
[----:B0-----:R-:W-:Y:S04]  /*a2e0*/  STL [R1+0x14], R96 ;  /* 0x0000146001007387 */ /* 0x001fe80000100800 */
[----:B-1----:R-:W-:Y:S04]  /*a2f0*/  STL [R1+0x10], R0 ;  /* 0x0000100001007387 */ /* 0x002fe80000100800 */
[----:B------:R-:W0:Y:S04]  /*a300*/  LDS.U8 R175, [R190+UR7+0x40] ;  /* 0x00004007beaf7984 */ /* 0x000e280008000000 */
[----:B------:R-:W-:Y:S04]  /*a310*/  LDS.U8 R230, [R190+UR7+0x8] ;  /* 0x00000807bee67984 */ /* 0x000fe80008000000 */
[----:B------:R-:W1:Y:S04]  /*a320*/  LDS.U8 R231, [R190+UR7+0x48] ;  /* 0x00004807bee77984 */ /* 0x000e680008000000 */
[----:B------:R-:W-:Y:S04]  /*a330*/  LDS.U8 R96, [R190+UR7+0x80] ;  /* 0x00008007be607984 */ /* 0x000fe80008000000 */
[----:B------:R-:W-:Y:S04]  /*a340*/  LDS.U8 R97, [R190+UR7+0xc0] ;  /* 0x0000c007be617984 */ /* 0x000fe80008000000 */
        /* <DEDUP_REMOVED lines=8> */
[----:B------:R-:W-:Y:S04]  /*a3d0*/  LDS.U8 R208, [R192+UR7] ;  /* 0x00000007c0d07984 */ /* 0x000fe80008000000 */
        /* <DEDUP_REMOVED lines=12> */
[----:B------:R-:W-:Y:S04]  /*a4a0*/  LDS.U8 R204, [R192+UR7+0x448] ;  /* 0x00044807c0cc7984 */ /* 0x000fe80008000000 */
[----:B------:R-:W-:Y:S04]  /*a4b0*/  LDS.U8 R165, [R192+UR7+0x480] ;  /* 0x00048007c0a57984 */ /* 0x000fe80008000000 */
[----:B------:R-:W-:Y:S04]  /*a4c0*/  LDS.U8 R164, [R192+UR7+0x4c0] ;  /* 0x0004c007c0a47984 */ /* 0x000fe80008000000 */
[----:B------:R-:W-:Y:S04]  /*a4d0*/  LDS.U8 R194, [R249+UR7] ;  /* 0x00000007f9c27984 */ /* 0x000fe80008000000 */
[----:B------:R-:W-:Y:S04]  /*a4e0*/  LDS.U8 R195, [R249+UR7+0x40] ;  /* 0x00004007f9c37984 */ /* 0x000fe80008000000 */
        /* <DEDUP_REMOVED lines=29> */
[----:B------:R-:W-:Y:S01]  /*a6c0*/  LDS.U8 R252, [R252+UR7+0x4c0] ;  /* 0x0004c007fcfc7984 */ /* 0x000fe20008000000 */
[----:B------:R-:W-:Y:S06]  /*a6d0*/  BAR.SYNC.DEFER_BLOCKING 0x0 ;  /* 0x0000000000007b1d */ /* 0x000fec0000010000 */
[----:B------:R0:W-:Y:S04]  /*a6e0*/  STS.U8 [R169+UR7], R221 ;  /* 0x000000dda9007988 */ /* 0x0001e80008000007 */
        /* <DEDUP_REMOVED lines=42> */
[----:B------:R1:W-:Y:S04]  /*a990*/  STS.U8 [R148+UR7+0x2e0], R170 ;  /* 0x0002e0aa94007988 */ /* 0x0003e80008000007 */
[----:B---3--:R-:W-:Y:S04]  /*a9a0*/  STS.U8 [R148+UR7+0x380], R237 ;  /* 0x000380ed94007988 */ /* 0x008fe80008000007 */
[----:B------:R-:W-:Y:S04]  /*a9b0*/  STS.U8 [R148+UR7+0x3a0], R158 ;  /* 0x0003a09e94007988 */ /* 0x000fe80008000007 */
[----:B--2---:R-:W-:Y:S04]  /*a9c0*/  STS.U8 [R148+UR7+0x3c0], R238 ;  /* 0x0003c0ee94007988 */ /* 0x004fe80008000007 */
[----:B------:R-:W-:Y:S04]  /*a9d0*/  STS.U8 [R148+UR7+0x3e0], R149 ;  /* 0x0003e09594007988 */ /* 0x000fe80008000007 */
[----:B----4-:R-:W-:Y:S04]  /*a9e0*/  STS.U8 [R148+UR7+0x480], R236 ;  /* 0x000480ec94007988 */ /* 0x010fe80008000007 */
        /* <DEDUP_REMOVED lines=14> */
[----:B------:R-:W-:Y:S01]  /*aad0*/  STS.U8 [R148+UR7+0x7e0], R244 ;  /* 0x0007e0f494007988 */ /* 0x000fe20008000007 */
[----:B------:R-:W-:Y:S06]  /*aae0*/  BAR.SYNC.DEFER_BLOCKING 0x0 ;  /* 0x0000000000007b1d */ /* 0x000fec0000010000 */
[----:B0-----:R-:W2:Y:S01]  /*aaf0*/  LDL.LU R221, [R1+0x10] ;  /* 0x0000100001dd7983 */ /* 0x001ea20000300800 */
[----:B-1----:R-:W-:-:S03]  /*ab00*/  IMAD R172, R175, 0x100, R174 ;  /* 0x00000100afac7824 */ /* 0x002fc600078e02ae */
[----:B------:R-:W0:Y:S04]  /*ab10*/  LDSM.16.M88.4 R4, [R240] ;  /* 0x00000000f004783b */ /* 0x000e280000000200 */
[----:B------:R-:W1:Y:S04]  /*ab20*/  LDSM.16.M88.4 R32, [R240+0x200] ;  /* 0x00020000f020783b */ /* 0x000e680000000200 */
[----:B------:R-:W-:Y:S04]  /*ab30*/  LDSM.16.M88.4 R40, [R240+0x400] ;  /* 0x00040000f028783b */ /* 0x000fe80000000200 */
[----:B------:R-:W3:Y:S01]  /*ab40*/  LDSM.16.M88.4 R36, [R240+0x600] ;  /* 0x00060000f024783b */ /* 0x000ee20000000200 */
[----:B------:R-:W-:-:S02]  /*ab50*/  IMAD R173, R231, 0x100, R230 ;  /* 0x00000100e7ad7824 */ /* 0x000fc400078e02e6 */
[----:B------:R-:W-:Y:S01]  /*ab60*/  IMAD R174, R233, 0x100, R232 ;  /* 0x00000100e9ae7824 */ /* 0x000fe200078e02e8 */
[----:B------:R-:W2:Y:S01]  /*ab70*/  LDL.LU R222, [R1+0x14] ;  /* 0x0000140001de7983 */ /* 0x000ea20000300800 */
[----:B------:R-:W-:Y:S01]  /*ab80*/  IMAD R175, R235, 0x100, R234 ;  /* 0x00000100ebaf7824 */ /* 0x000fe200078e02ea */
[----:B------:R-:W-:Y:S02]  /*ab90*/  F2FP.F16.E4M3.UNPACK_B R172, R172 ;  /* 0x000000acffac723e */ /* 0x000fe400020006ff */
[----:B------:R-:W-:Y:S02]  /*aba0*/  F2FP.F16.E4M3.UNPACK_B R173, R173 ;  /* 0x000000adffad723e */ /* 0x000fe400020006ff */
[----:B------:R-:W-:Y:S02]  /*abb0*/  F2FP.F16.E4M3.UNPACK_B R174, R174 ;  /* 0x000000aeffae723e */ /* 0x000fe400020006ff */
[----:B------:R-:W-:Y:S01]  /*abc0*/  F2FP.F16.E4M3.UNPACK_B R175, R175 ;  /* 0x000000afffaf723e */ /* 0x000fe200020006ff */
[----:B------:R-:W-:-:S02]  /*abd0*/  IMAD R168, R209, 0x100, R208 ;  /* 0x00000100d1a87824 */ /* 0x000fc400078e02d0 */
[----:B------:R-:W-:Y:S02]  /*abe0*/  IMAD R169, R211, 0x100, R210 ;  /* 0x00000100d3a97824 */ /* 0x000fe400078e02d2 */
[----:B------:R-:W-:Y:S01]  /*abf0*/  IMAD R170, R213, 0x100, R212 ;  /* 0x00000100d5aa7824 */ /* 0x000fe200078e02d4 */
[----:B0-----:R-:W-:Y:S02]  /*ac00*/  F2FP.F16.E4M3.UNPACK_B R150, R4 ;  /* 0x00000004ff96723e */ /* 0x001fe400020006ff */
[----:B------:R-:W-:Y:S02]  /*ac10*/  F2FP.F16.E4M3.UNPACK_B R151, R5 ;  /* 0x00000005ff97723e */ /* 0x000fe400020006ff */
[----:B------:R-:W-:Y:S02]  /*ac20*/  F2FP.F16.E4M3.UNPACK_B R148, R6 ;  /* 0x00000006ff94723e */ /* 0x000fe400020006ff */
[----:B------:R-:W-:-:S03]  /*ac30*/  F2FP.F16.E4M3.UNPACK_B R149, R7 ;  /* 0x00000007ff95723e */ /* 0x000fc600020006ff */
[----:B------:R-:W-:Y:S01]  /*ac40*/  HMMA.16816.F32 R160, R172, R150, R28 ;  /* 0x00000096aca0723c */ /* 0x000fe2000000181c */
[----:B------:R-:W-:-:S06]  /*ac50*/  IMAD R171, R204, 0x100, R203 ;  /* 0x00000100ccab7824 */ /* 0x000fcc00078e02cb */
[----:B-1----:R-:W-:Y:S02]  /*ac60*/  F2FP.F16.E4M3.UNPACK_B R28, R32 ;  /* 0x00000020ff1c723e */ /* 0x002fe400020006ff */
[----:B------:R-:W-:Y:S01]  /*ac70*/  F2FP.F16.E4M3.UNPACK_B R29, R33 ;  /* 0x00000021ff1d723e */ /* 0x000fe200020006ff */
[C---:B------:R-:W-:Y:S01]  /*ac80*/  HMMA.16816.F32 R156, R172.reuse, R148, R24 ;  /* 0x00000094ac9c723c */ /* 0x040fe20000001818 */
[----:B------:R-:W-:Y:S02]  /*ac90*/  F2FP.F16.E4M3.UNPACK_B R168, R168 ;  /* 0x000000a8ffa8723e */ /* 0x000fe400020006ff */
[----:B------:R-:W-:Y:S02]  /*aca0*/  F2FP.F16.E4M3.UNPACK_B R169, R169 ;  /* 0x000000a9ffa9723e */ /* 0x000fe400020006ff */
[----:B------:R-:W-:Y:S01]  /*acb0*/  F2FP.F16.E4M3.UNPACK_B R170, R170 ;  /* 0x000000aaffaa723e */ /* 0x000fe200020006ff */
[----:B------:R-:W-:Y:S01]  /*acc0*/  HMMA.16816.F32 R152, R172, R28, R20 ;  /* 0x0000001cac98723c */ /* 0x000fe20000001814 */
[----:B------:R-:W-:-:S02]  /*acd0*/  F2FP.F16.E4M3.UNPACK_B R24, R34 ;  /* 0x00000022ff18723e */ /* 0x000fc400020006ff */
[----:B------:R-:W-:Y:S02]  /*ace0*/  F2FP.F16.E4M3.UNPACK_B R25, R35 ;  /* 0x00000023ff19723e */ /* 0x000fe400020006ff */
[----:B---3--:R-:W-:Y:S02]  /*acf0*/  F2FP.F16.E4M3.UNPACK_B R26, R36 ;  /* 0x00000024ff1a723e */ /* 0x008fe400020006ff */
[----:B------:R-:W-:Y:S02]  /*ad00*/  F2FP.F16.E4M3.UNPACK_B R20, R40 ;  /* 0x00000028ff14723e */ /* 0x000fe400020006ff */
[----:B------:R-:W-:Y:S02]  /*ad10*/  F2FP.F16.E4M3.UNPACK_B R21, R41 ;  /* 0x00000029ff15723e */ /* 0x000fe400020006ff */
[----:B------:R-:W-:Y:S02]  /*ad20*/  F2FP.F16.E4M3.UNPACK_B R22, R42 ;  /* 0x0000002aff16723e */ /* 0x000fe400020006ff */
[----:B------:R-:W-:-:S02]  /*ad30*/  F2FP.F16.E4M3.UNPACK_B R23, R43 ;  /* 0x0000002bff17723e */ /* 0x000fc400020006ff */
[----:B------:R-:W-:Y:S02]  /*ad40*/  F2FP.F16.E4M3.UNPACK_B R27, R37 ;  /* 0x00000025ff1b723e */ /* 0x000fe400020006ff */
[----:B------:R-:W-:Y:S02]  /*ad50*/  F2FP.F16.E4M3.UNPACK_B R2, R38 ;  /* 0x00000026ff02723e */ /* 0x000fe400020006ff */
[----:B------:R-:W-:Y:S02]  /*ad60*/  F2FP.F16.E4M3.UNPACK_B R3, R39 ;  /* 0x00000027ff03723e */ /* 0x000fe400020006ff */
[----:B------:R-:W-:-:S07]  /*ad70*/  F2FP.F16.E4M3.UNPACK_B R171, R171 ;  /* 0x000000abffab723e */ /* 0x000fce00020006ff */
[C---:B------:R-:W-:Y:S06]  /*ad80*/  HMMA.16816.F32 R44, R168.reuse, R150, R44 ;  /* 0x00000096a82c723c */ /* 0x040fec000000182c */
[C---:B------:R-:W-:Y:S06]  /*ad90*/  HMMA.16816.F32 R48, R168.reuse, R148, R48 ;  /* 0x00000094a830723c */ /* 0x040fec0000001830 */
[C---:B------:R-:W-:Y:S06]  /*ada0*/  HMMA.16816.F32 R52, R168.reuse, R28, R52 ;  /* 0x0000001ca834723c */ /* 0x040fec0000001834 */
[C---:B------:R-:W-:Y:S06]  /*adb0*/  HMMA.16816.F32 R56, R168.reuse, R24, R56 ;  /* 0x00000018a838723c */ /* 0x040fec0000001838 */
[C---:B------:R-:W-:Y:S06]  /*adc0*/  HMMA.16816.F32 R140, R168.reuse, R20, R140 ;  /* 0x00000014a88c723c */ /* 0x040fec000000188c */
[C---:B------:R-:W-:Y:S06]  /*add0*/  HMMA.16816.F32 R136, R168.reuse, R22, R136 ;  /* 0x00000016a888723c */ /* 0x040fec0000001888 */
[C---:B------:R-:W-:Y:S06]  /*ade0*/  HMMA.16816.F32 R112, R168.reuse, R26, R112 ;  /* 0x0000001aa870723c */ /* 0x040fec0000001870 */
[----:B------:R-:W-:Y:S07]  /*adf0*/  HMMA.16816.F32 R116, R168, R2, R116 ;  /* 0x00000002a874723c */ /* 0x000fee0000001874 */
[----:B------:R-:W-:-:S02]  /*ae00*/  IMAD R170, R251, 0x100, R127 ;  /* 0x00000100fbaa7824 */ /* 0x000fc400078e027f */
[----:B------:R-:W3:Y:S01]  /*ae10*/  LDL.LU R127, [R1+0x374] ;  /* 0x00037400017f7983 */ /* 0x000ee20000300800 */
[C---:B------:R-:W-:Y:S01]  /*ae20*/  HMMA.16816.F32 R16, R172.reuse, R24, R16 ;  /* 0x00000018ac10723c */ /* 0x040fe20000001810 */
[----:B------:R-:W-:Y:S02]  /*ae30*/  IMAD R168, R247, 0x100, R248 ;  /* 0x00000100f7a87824 */ /* 0x000fe400078e02f8 */
[----:B------:R-:W-:Y:S02]  /*ae40*/  IMAD R169, R242, 0x100, R246 ;  /* 0x00000100f2a97824 */ /* 0x000fe400078e02f6 */
[----:B------:R-:W-:Y:S01]  /*ae50*/  IMAD R171, R249, 0x100, R250 ;  /* 0x00000100f9ab7824 */ /* 0x000fe200078e02fa */
[C---:B------:R-:W-:Y:S06]  /*ae60*/  HMMA.16816.F32 R12, R172.reuse, R20, R12 ;  /* 0x00000014ac0c723c */ /* 0x040fec000000180c */
[C---:B------:R-:W-:Y:S06]  /*ae70*/  HMMA.16816.F32 R8, R172.reuse, R22, R8 ;  /* 0x00000016ac08723c */ /* 0x040fec0000001808 */
[C---:B------:R-:W-:Y:S06]  /*ae80*/  HMMA.16816.F32 R144, R172.reuse, R26, R144 ;  /* 0x0000001aac90723c */ /* 0x040fec0000001890 */
[----:B------:R-:W-:Y:S01]  /*ae90*/  HMMA.16816.F32 R120, R172, R2, R120 ;  /* 0x00000002ac78723c */ /* 0x000fe20000001878 */
[----:B------:R-:W-:-:S06]  /*aea0*/  F2FP.F16.E4M3.UNPACK_B R168, R168 ;  /* 0x000000a8ffa8723e */ /* 0x000fcc00020006ff */
[----:B------:R-:W-:Y:S02]  /*aeb0*/  IMAD R172, R195, 0x100, R194 ;  /* 0x00000100c3ac7824 */ /* 0x000fe400078e02c2 */
[----:B------:R-:W-:Y:S02]  /*aec0*/  IMAD R173, R197, 0x100, R196 ;  /* 0x00000100c5ad7824 */ /* 0x000fe400078e02c4 */
[----:B------:R-:W-:Y:S02]  /*aed0*/  IMAD R174, R191, 0x100, R190 ;  /* 0x00000100bfae7824 */ /* 0x000fe400078e02be */
[----:B------:R-:W-:Y:S01]  /*aee0*/  IMAD R175, R193, 0x100, R192 ;  /* 0x00000100c1af7824 */ /* 0x000fe200078e02c0 */
[----:B------:R-:W-:Y:S02]  /*aef0*/  F2FP.F16.E4M3.UNPACK_B R172, R172 ;  /* 0x000000acffac723e */ /* 0x000fe400020006ff */
[----:B------:R-:W-:Y:S02]  /*af00*/  F2FP.F16.E4M3.UNPACK_B R173, R173 ;  /* 0x000000adffad723e */ /* 0x000fe400020006ff */
[----:B------:R-:W-:-:S02]  /*af10*/  F2FP.F16.E4M3.UNPACK_B R174, R174 ;  /* 0x000000aeffae723e */ /* 0x000fc400020006ff */
[----:B------:R-:W-:Y:S02]  /*af20*/  F2FP.F16.E4M3.UNPACK_B R175, R175 ;  /* 0x000000afffaf723e */ /* 0x000fe400020006ff */
[----:B------:R-:W-:Y:S02]  /*af30*/  F2FP.F16.E4M3.UNPACK_B R169, R169 ;  /* 0x000000a9ffa9723e */ /* 0x000fe400020006ff */
[----:B------:R-:W-:Y:S02]  /*af40*/  F2FP.F16.E4M3.UNPACK_B R170, R170 ;  /* 0x000000aaffaa723e */ /* 0x000fe400020006ff */
[----:B------:R-:W-:Y:S01]  /*af50*/  F2FP.F16.E4M3.UNPACK_B R171, R171 ;  /* 0x000000abffab723e */ /* 0x000fe200020006ff */
[-C--:B------:R-:W-:Y:S06]  /*af60*/  HMMA.16816.F32 R64, R172, R148.reuse, R64 ;  /* 0x00000094ac40723c */ /* 0x080fec0000001840 */
[----:B------:R-:W-:Y:S06]  /*af70*/  HMMA.16816.F32 R76, R168, R148, R76 ;  /* 0x00000094a84c723c */ /* 0x000fec000000184c */
[----:B------:R-:W-:Y:S01]  /*af80*/  HMMA.16816.F32 R60, R172, R150, R60 ;  /* 0x00000096ac3c723c */ /* 0x000fe2000000183c */
[----:B------:R-:W-:-:S02]  /*af90*/  IMAD R149, R97, 0x100, R96 ;  /* 0x0000010061957824 */ /* 0x000fc400078e0260 */
[----:B------:R-:W4:Y:S03]  /*afa0*/  LDL.LU R96, [R1+0x370] ;  /* 0x0003700001607983 */ /* 0x000f260000300800 */
[----:B------:R-:W-:Y:S01]  /*afb0*/  HMMA.16816.F32 R108, R168, R150, R108 ;  /* 0x00000096a86c723c */ /* 0x000fe2000000186c */
[----:B------:R-:W4:Y:S06]  /*afc0*/  LDL.LU R97, [R1+0x36c] ;  /* 0x00036c0001617983 */ /* 0x000f2c0000300800 */
[----:B------:R-:W-:-:S02]  /*afd0*/  IMAD R150, R99, 0x100, R98 ;  /* 0x0000010063967824 */ /* 0x000fc400078e0262 */
[----:B------:R-:W4:Y:S01]  /*afe0*/  LDL.LU R98, [R1+0x368] ;  /* 0x0003680001627983 */ /* 0x000f220000300800 */
[----:B------:R-:W-:-:S03]  /*aff0*/  IMAD R151, R181, 0x100, R177 ;  /* 0x00000100b5977824 */ /* 0x000fc600078e02b1 */
[----:B------:R-:W4:Y:S01]  /*b000*/  LDL.LU R99, [R1+0x364] ;  /* 0x0003640001637983 */ /* 0x000f220000300800 */
[----:B------:R-:W-:Y:S02]  /*b010*/  F2FP.F16.E4M3.UNPACK_B R149, R149 ;  /* 0x00000095ff95723e */ /* 0x000fe400020006ff */
[----:B------:R-:W-:Y:S02]  /*b020*/  F2FP.F16.E4M3.UNPACK_B R150, R150 ;  /* 0x00000096ff96723e */ /* 0x000fe400020006ff */
[----:B------:R-:W-:Y:S02]  /*b030*/  F2FP.F16.E4M3.UNPACK_B R32, R32.H1 ;  /* 0x00000020ff20723e */ /* 0x000fe400030006ff */
[----:B------:R-:W-:Y:S01]  /*b040*/  F2FP.F16.E4M3.UNPACK_B R33, R33.H1 ;  /* 0x00000021ff21723e */ /* 0x000fe200030006ff */
[----:B------:R-:W-:Y:S01]  /*b050*/  HMMA.16816.F32 R132, R172, R20, R132 ;  /* 0x00000014ac84723c */ /* 0x000fe20000001884 */
[----:B------:R-:W-:Y:S01]  /*b060*/  F2FP.F16.E4M3.UNPACK_B R151, R151 ;  /* 0x00000097ff97723e */ /* 0x000fe200020006ff */
[----:B------:R-:W4:Y:S01]  /*b070*/  LDL.LU R177, [R1+0x360] ;  /* 0x0003600001b17983 */ /* 0x000f220000300800 */
[----:B------:R-:W-:-:S03]  /*b080*/  F2FP.F16.E4M3.UNPACK_B R4, R4.H1 ;  /* 0x00000004ff04723e */ /* 0x000fc600030006ff */
[----:B------:R-:W-:Y:S01]  /*b090*/  HMMA.16816.F32 R128, R172, R22, R128 ;  /* 0x00000016ac80723c */ /* 0x000fe20000001880 */
[----:B------:R-:W4:Y:S01]  /*b0a0*/  LDL.LU R181, [R1+0x35c] ;  /* 0x00035c0001b57983 */ /* 0x000f220000300800 */
[----:B------:R-:W-:Y:S02]  /*b0b0*/  F2FP.F16.E4M3.UNPACK_B R5, R5.H1 ;  /* 0x00000005ff05723e */ /* 0x000fe400030006ff */
[----:B------:R-:W-:Y:S02]  /*b0c0*/  F2FP.F16.E4M3.UNPACK_B R6, R6.H1 ;  /* 0x00000006ff06723e */ /* 0x000fe400030006ff */
[----:B------:R-:W-:Y:S01]  /*b0d0*/  HMMA.16816.F32 R88, R168, R20, R88 ;  /* 0x00000014a858723c */ /* 0x000fe20000001858 */
[----:B------:R-:W-:Y:S02]  /*b0e0*/  F2FP.F16.E4M3.UNPACK_B R7, R7.H1 ;  /* 0x00000007ff07723e */ /* 0x000fe400030006ff */
[----:B------:R-:W-:-:S03]  /*b0f0*/  F2FP.F16.E4M3.UNPACK_B R34, R34.H1 ;  /* 0x00000022ff22723e */ /* 0x000fc600030006ff */
[----:B------:R-:W-:Y:S01]  /*b100*/  HMMA.16816.F32 R92, R168, R22, R92 ;  /* 0x00000016a85c723c */ /* 0x000fe2000000185c */
[----:B------:R-:W-:Y:S02]  /*b110*/  F2FP.F16.E4M3.UNPACK_B R35, R35.H1 ;  /* 0x00000023ff23723e */ /* 0x000fe400030006ff */
[----:B------:R-:W-:Y:S02]  /*b120*/  F2FP.F16.E4M3.UNPACK_B R40, R40.H1 ;  /* 0x00000028ff28723e */ /* 0x000fe400030006ff */
[----:B------:R-:W-:Y:S02]  /*b130*/  F2FP.F16.E4M3.UNPACK_B R41, R41.H1 ;  /* 0x00000029ff29723e */ /* 0x000fe400030006ff */
[----:B------:R-:W-:Y:S02]  /*b140*/  F2FP.F16.E4M3.UNPACK_B R42, R42.H1 ;  /* 0x0000002aff2a723e */ /* 0x000fe400030006ff */
[----:B------:R-:W-:Y:S02]  /*b150*/  F2FP.F16.E4M3.UNPACK_B R43, R43.H1 ;  /* 0x0000002bff2b723e */ /* 0x000fe400030006ff */
[----:B------:R-:W-:-:S02]  /*b160*/  F2FP.F16.E4M3.UNPACK_B R36, R36.H1 ;  /* 0x00000024ff24723e */ /* 0x000fc400030006ff */
[----:B------:R-:W-:Y:S02]  /*b170*/  F2FP.F16.E4M3.UNPACK_B R37, R37.H1 ;  /* 0x00000025ff25723e */ /* 0x000fe400030006ff */
[----:B------:R-:W-:Y:S02]  /*b180*/  F2FP.F16.E4M3.UNPACK_B R38, R38.H1 ;  /* 0x00000026ff26723e */ /* 0x000fe400030006ff */
[----:B------:R-:W-:Y:S01]  /*b190*/  F2FP.F16.E4M3.UNPACK_B R39, R39.H1 ;  /* 0x00000027ff27723e */ /* 0x000fe200030006ff */
[C---:B------:R-:W-:Y:S06]  /*b1a0*/  HMMA.16816.F32 R68, R172.reuse, R28, R68 ;  /* 0x0000001cac44723c */ /* 0x040fec0000001844 */
[C---:B------:R-:W-:Y:S06]  /*b1b0*/  HMMA.16816.F32 R72, R172.reuse, R24, R72 ;  /* 0x00000018ac48723c */ /* 0x040fec0000001848 */
[----:B------:R-:W-:Y:S06]  /*b1c0*/  HMMA.16816.F32 R100, R172, R26, R100 ;  /* 0x0000001aac64723c */ /* 0x000fec0000001864 */
[C---:B------:R-:W-:Y:S06]  /*b1d0*/  HMMA.16816.F32 R80, R168.reuse, R28, R80 ;  /* 0x0000001ca850723c */ /* 0x040fec0000001850 */
[----:B------:R-:W-:Y:S01]  /*b1e0*/  HMMA.16816.F32 R84, R168, R24, R84 ;  /* 0x00000018a854723c */ /* 0x000fe20000001854 */
[----:B--2---:R-:W-:-:S05]  /*b1f0*/  IMAD R148, R221, 0x100, R222 ;  /* 0x00000100dd947824 */ /* 0x004fca00078e02de */
[----:B------:R-:W-:-:S07]  /*b200*/  F2FP.F16.E4M3.UNPACK_B R148, R148 ;  /* 0x00000094ff94723e */ /* 0x000fce00020006ff */
[----:B------:R-:W-:Y:S07]  /*b210*/  HMMA.16816.F32 R20, R148, R32, R152 ;  /* 0x000000209414723c */ /* 0x000fee0000001898 */
[----:B------:R-:W-:Y:S02]  /*b220*/  IMAD R152, R178, 0x100, R223 ;  /* 0x00000100b2987824 */ /* 0x000fe400078e02df */
[----:B------:R-:W2:Y:S01]  /*b230*/  LDL.LU R223, [R1+0x358] ;  /* 0x0003580001df7983 */ /* 0x000ea20000300800 */
[----:B------:R-:W-:-:S02]  /*b240*/  IMAD R153, R239, 0x100, R182 ;  /* 0x00000100ef997824 */ /* 0x000fc400078e02b6 */
[----:B------:R-:W-:Y:S01]  /*b250*/  IMAD R154, R0, 0x100, R166 ;  /* 0x00000100009a7824 */ /* 0x000fe200078e02a6 */
[----:B------:R-:W2:Y:S01]  /*b260*/  LDL.LU R178, [R1+0x354] ;  /* 0x0003540001b27983 */ /* 0x000ea20000300800 */
[----:B------:R-:W-:-:S03]  /*b270*/  IMAD R155, R164, 0x100, R165 ;  /* 0x00000100a49b7824 */ /* 0x000fc600078e02a5 */
[----:B------:R-:W2:Y:S01]  /*b280*/  LDL.LU R182, [R1+0x350] ;  /* 0x0003500001b67983 */ /* 0x000ea20000300800 */
[----:B------:R-:W-:Y:S03]  /*b290*/  HMMA.16816.F32 R28, R148, R4, R160 ;  /* 0x00000004941c723c */ /* 0x000fe600000018a0 */
[----:B------:R-:W2:Y:S01]  /*b2a0*/  LDL.LU R239, [R1+0x34c] ;  /* 0x00034c0001ef7983 */ /* 0x000ea20000300800 */
[----:B------:R-:W-:-:S03]  /*b2b0*/  F2FP.F16.E4M3.UNPACK_B R152, R152 ;  /* 0x00000098ff98723e */ /* 0x000fc600020006ff */
[----:B------:R-:W2:Y:S01]  /*b2c0*/  LDL.LU R166, [R1+0x348] ;  /* 0x0003480001a67983 */ /* 0x000ea20000300800 */
[C---:B------:R-:W-:Y:S01]  /*b2d0*/  HMMA.16816.F32 R16, R148.reuse, R34, R16 ;  /* 0x000000229410723c */ /* 0x040fe20000001810 */
[----:B------:R-:W-:Y:S02]  /*b2e0*/  F2FP.F16.E4M3.UNPACK_B R153, R153 ;  /* 0x00000099ff99723e */ /* 0x000fe400020006ff */
[----:B------:R-:W2:Y:S01]  /*b2f0*/  LDL.LU R0, [R1+0x344] ;  /* 0x0003440001007983 */ /* 0x000ea20000300800 */
[----:B------:R-:W-:Y:S02]  /*b300*/  F2FP.F16.E4M3.UNPACK_B R154, R154 ;  /* 0x0000009aff9a723e */ /* 0x000fe400020006ff */
[----:B------:R-:W-:Y:S01]  /*b310*/  HMMA.16816.F32 R12, R148, R40, R12 ;  /* 0x00000028940c723c */ /* 0x000fe2000000180c */
[----:B------:R-:W2:Y:S01]  /*b320*/  LDL.LU R165, [R1+0x340] ;  /* 0x0003400001a57983 */ /* 0x000ea20000300800 */
[----:B------:R-:W-:-:S03]  /*b330*/  F2FP.F16.E4M3.UNPACK_B R155, R155 ;  /* 0x0000009bff9b723e */ /* 0x000fc600020006ff */
[----:B------:R-:W2:Y:S01]  /*b340*/  LDL.LU R164, [R1+0x33c] ;  /* 0x00033c0001a47983 */ /* 0x000ea20000300800 */
[C---:B------:R-:W-:Y:S06]  /*b350*/  HMMA.16816.F32 R8, R148.reuse, R42, R8 ;  /* 0x0000002a9408723c */ /* 0x040fec0000001808 */
[C---:B------:R-:W-:Y:S06]  /*b360*/  HMMA.16816.F32 R144, R148.reuse, R36, R144 ;  /* 0x000000249490723c */ /* 0x040fec0000001890 */
[----:B------:R-:W-:Y:S06]  /*b370*/  HMMA.16816.F32 R120, R148, R38, R120 ;  /* 0x000000269478723c */ /* 0x000fec0000001878 */
        /* <DEDUP_REMOVED lines=8> */
[----:B------:R-:W-:Y:S01]  /*b400*/  IMAD R152, R183, 0x100, R185 ;  /* 0x00000100b7987824 */ /* 0x000fe200078e02b9 */
[----:B---3--:R-:W-:Y:S06]  /*b410*/  HMMA.16816.F32 R124, R168, R26, R124 ;  /* 0x0000001aa87c723c */ /* 0x008fec000000187c */
[----:B------:R-:W-:Y:S07]  /*b420*/  HMMA.16816.F32 R24, R148, R6, R156 ;  /* 0x000000069418723c */ /* 0x000fee000000189c */
[----:B------:R-:W-:-:S02]  /*b430*/  IMAD R148, R167, 0x100, R176 ;  /* 0x00000100a7947824 */ /* 0x000fc400078e02b0 */
[----:B------:R-:W3:Y:S01]  /*b440*/  LDL.LU R176, [R1+0x338] ;  /* 0x0003380001b07983 */ /* 0x000ee20000300800 */
[----:B------:R-:W-:-:S03]  /*b450*/  IMAD R149, R218, 0x100, R241 ;  /* 0x00000100da957824 */ /* 0x000fc600078e02f1 */
[----:B------:R-:W3:Y:S01]  /*b460*/  LDL.LU R167, [R1+0x334] ;  /* 0x0003340001a77983 */ /* 0x000ee20000300800 */
[----:B------:R-:W-:-:S03]  /*b470*/  IMAD R150, R219, 0x100, R189 ;  /* 0x00000100db967824 */ /* 0x000fc600078e02bd */
[----:B------:R-:W3:Y:S01]  /*b480*/  LDL.LU R241, [R1+0x330] ;  /* 0x0003300001f17983 */ /* 0x000ee20000300800 */
[----:B------:R-:W-:-:S03]  /*b490*/  IMAD R151, R187, 0x100, R217 ;  /* 0x00000100bb977824 */ /* 0x000fc600078e02d9 */
[----:B------:R-:W3:Y:S04]  /*b4a0*/  LDL.LU R218, [R1+0x32c] ;  /* 0x00032c0001da7983 */ /* 0x000ee80000300800 */
[----:B------:R-:W3:Y:S04]  /*b4b0*/  LDL.LU R189, [R1+0x328] ;  /* 0x0003280001bd7983 */ /* 0x000ee80000300800 */
[----:B------:R-:W3:Y:S01]  /*b4c0*/  LDL.LU R219, [R1+0x324] ;  /* 0x0003240001db7983 */ /* 0x000ee20000300800 */
[----:B------:R-:W-:-:S03]  /*b4d0*/  IMAD R153, R186, 0x100, R188 ;  /* 0x00000100ba997824 */ /* 0x000fc600078e02bc */
[----:B------:R-:W3:Y:S04]  /*b4e0*/  LDL.LU R217, [R1+0x320] ;  /* 0x0003200001d97983 */ /* 0x000ee80000300800 */
[----:B------:R-:W3:Y:S01]  /*b4f0*/  LDL.LU R187, [R1+0x31c] ;  /* 0x00031c0001bb7983 */ /* 0x000ee20000300800 */
[----:B------:R-:W-:-:S03]  /*b500*/  IMAD R154, R179, 0x100, R184 ;  /* 0x00000100b39a7824 */ /* 0x000fc600078e02b8 */
[----:B------:R-:W3:Y:S04]  /*b510*/  LDL.LU R185, [R1+0x318] ;  /* 0x0003180001b97983 */ /* 0x000ee80000300800 */
[----:B------:R-:W3:Y:S01]  /*b520*/  LDL.LU R183, [R1+0x314] ;  /* 0x0003140001b77983 */ /* 0x000ee20000300800 */
[----:B------:R-:W-:-:S03]  /*b530*/  IMAD R155, R252, 0x100, R180 ;  /* 0x00000100fc9b7824 */ /* 0x000fc600078e02b4 */
[----:B------:R-:W3:Y:S04]  /*b540*/  LDL.LU R188, [R1+0x310] ;  /* 0x0003100001bc7983 */ /* 0x000ee80000300800 */
[----:B------:R-:W3:Y:S04]  /*b550*/  LDL.LU R186, [R1+0x30c] ;  /* 0x00030c0001ba7983 */ /* 0x000ee80000300800 */
[----:B------:R-:W3:Y:S04]  /*b560*/  LDL.LU R184, [R1+0x308] ;  /* 0x0003080001b87983 */ /* 0x000ee80000300800 */
[----:B------:R-:W3:Y:S04]  /*b570*/  LDL.LU R179, [R1+0x304] ;  /* 0x0003040001b37983 */ /* 0x000ee80000300800 */
[----:B------:R-:W3:Y:S04]  /*b580*/  LDL.LU R180, [R1+0x300] ;  /* 0x0003000001b47983 */ /* 0x000ee80000300800 */
[----:B------:R-:W3:Y:S04]  /*b590*/  LDL.LU R221, [R1] ;  /* 0x0000000001dd7983 */ /* 0x000ee80000300800 */
[----:B------:R-:W3:Y:S01]  /*b5a0*/  LDL.LU R202, [R1+0x8] ;  /* 0x0000080001ca7983 */ /* 0x000ee20000300800 */
[-C--:B------:R-:W-:Y:S03]  /*b5b0*/  HMMA.16816.F32 R104, R172, R2.reuse, R104 ;  /* 0x00000002ac68723c */ /* 0x080fe60000001868 */
[----:B------:R-:W3:Y:S03]  /*b5c0*/  LDL.LU R224, [R1+0x20] ;  /* 0x0000200001e07983 */ /* 0x000ee60000300800 */
[----:B----4-:R-:W-:Y:S01]  /*b5d0*/  HMMA.16816.F32 R96, R168, R2, R96 ;  /* 0x00000002a860723c */ /* 0x010fe20000001860 */
[----:B------:R-:W0:Y:S01]  /*b5e0*/  LDC R2, c[0x0][0x23c] ;  /* 0x00008f00ff027b82 */ /* 0x000e220000000800 */
[----:B------:R-:W4:Y:S04]  /*b5f0*/  LDL.LU R228, [R1+0x28] ;  /* 0x0000280001e47983 */ /* 0x000f280000300800 */
[----:B------:R-:W4:Y:S04]  /*b600*/  LDL.LU R229, [R1+0x30] ;  /* 0x0000300001e57983 */ /* 0x000f280000300800 */
[----:B------:R-:W4:Y:S04]  /*b610*/  LDL.LU R227, [R1+0x38] ;  /* 0x0000380001e37983 */ /* 0x000f280000300800 */
[----:B------:R-:W4:Y:S04]  /*b620*/  LDL.LU R198, [R1+0x40] ;  /* 0x0000400001c67983 */ /* 0x000f280000300800 */
[----:B------:R-:W4:Y:S04]  /*b630*/  LDL.LU R205, [R1+0x4] ;  /* 0x0000040001cd7983 */ /* 0x000f280000300800 */
[----:B------:R-:W4:Y:S01]  /*b640*/  LDL.LU R206, [R1+0x48] ;  /* 0x0000480001ce7983 */ /* 0x000f220000300800 */
[----:B0-----:R-:W-:-:S03]  /*b650*/  IMAD.SHL.U32 R2, R2, 0x20, RZ ;  /* 0x0000002002027824 */ /* 0x001fc600078e00ff */
[----:B------:R-:W4:Y:S02]  /*b660*/  LDL.LU R214, [R1+0xc] ;  /* 0x00000c0001d67983 */ /* 0x000f240000300800 */
[----:B------:R-:W-:Y:S02]  /*b670*/  SHF.R.S32.HI R3, RZ, 0x1f, R2 ;  /* 0x0000001fff037819 */ /* 0x000fe40000011402 */
[----:B------:R-:W4:Y:S04]  /*b680*/  LDL.LU R215, [R1+0x50] ;  /* 0x0000500001d77983 */ /* 0x000f280000300800 */
[----:B------:R-:W4:Y:S04]  /*b690*/  LDL.LU R220, [R1+0x1c] ;  /* 0x00001c0001dc7983 */ /* 0x000f280000300800 */
[----:B------:R-:W4:Y:S04]  /*b6a0*/  LDL.LU R216, [R1+0x58] ;  /* 0x0000580001d87983 */ /* 0x000f280000300800 */
[----:B------:R-:W4:Y:S04]  /*b6b0*/  LDL.LU R222, [R1+0x24] ;  /* 0x0000240001de7983 */ /* 0x000f280000300800 */
[----:B------:R-:W4:Y:S01]  /*b6c0*/  LDL.LU R199, [R1+0x60] ;  /* 0x0000600001c77983 */ /* 0x000f220000300800 */
[----:B--2---:R-:W-:-:S05]  /*b6d0*/  IADD3 R182, P6, R2, R182, RZ ;  /* 0x000000b602b67210 */ /* 0x004fca0007fde0ff */
[----:B------:R-:W-:Y:S01]  /*b6e0*/  IMAD.X R181, R3, 0x1, R181, P6 ;  /* 0x0000000103b57824 */ /* 0x000fe200030e06b5 */
[C---:B---3--:R-:W-:Y:S02]  /*b6f0*/  IADD3 R186, P1, R2.reuse, R186, RZ ;  /* 0x000000ba02ba7210 */ /* 0x048fe40007f3e0ff */
[----:B------:R-:W-:-:S03]  /*b700*/  IADD3 R184, P0, R2, R184, RZ ;  /* 0x000000b802b87210 */ /* 0x000fc60007f1e0ff */
[C---:B------:R-:W-:Y:S01]  /*b710*/  IMAD.X R185, R3.reuse, 0x1, R185, P1 ;  /* 0x0000000103b97824 */ /* 0x040fe200008e06b9 */
[C---:B------:R-:W-:Y:S01]  /*b720*/  IADD3 R241, P1, R2.reuse, R241, RZ ;  /* 0x000000f102f17210 */ /* 0x040fe20007f3e0ff */
[----:B------:R-:W-:Y:S01]  /*b730*/  IMAD.X R183, R3, 0x1, R183, P0 ;  /* 0x0000000103b77824 */ /* 0x000fe200000e06b7 */
[C---:B------:R-:W-:Y:S02]  /*b740*/  IADD3 R221, P6, R2.reuse, R221, RZ ;  /* 0x000000dd02dd7210 */ /* 0x040fe40007fde0ff */
[----:B------:R-:W-:-:S03]  /*b750*/  IADD3 R202, P0, R2, R202, RZ ;  /* 0x000000ca02ca7210 */ /* 0x000fc60007f1e0ff */
[----:B------:R0:W-:Y:S04]  /*b760*/  STL [R1], R221 ;  /* 0x000000dd01007387 */ /* 0x0001e80000100800 */
[----:B0-----:R-:W2:Y:S04]  /*b770*/  LDL.LU R221, [R1+0x2c] ;  /* 0x00002c0001dd7983 */ /* 0x001ea80000300800 */
[----:B------:R-:W3:Y:S04]  /*b780*/  LDL.LU R201, [R1+0x68] ;  /* 0x0000680001c97983 */ /* 0x000ee80000300800 */
[----:B------:R-:W-:Y:S04]  /*b790*/  STL [R1+0x8], R202 ;  /* 0x000008ca01007387 */ /* 0x000fe80000100800 */
[----:B------:R0:W-:Y:S04]  /*b7a0*/  STL [R1+0x18], R241 ;  /* 0x000018f101007387 */ /* 0x0001e80000100800 */
[----:B0-----:R-:W3:Y:S04]  /*b7b0*/  LDL.LU R241, [R1+0x2fc] ;  /* 0x0002fc0001f17983 */ /* 0x001ee80000300800 */
[----:B------:R-:W3:Y:S01]  /*b7c0*/  LDL.LU R202, [R1+0x34] ;  /* 0x0000340001ca7983 */ /* 0x000ee20000300800 */
[----:B------:R-:W-:-:S02]  /*b7d0*/  IADD3 R178, P4, R2, R178, RZ ;  /* 0x000000b202b27210 */ /* 0x000fc40007f9e0ff */
[C---:B------:R-:W-:Y:S02]  /*b7e0*/  IADD3 R180, P5, R2.reuse, R180, RZ ;  /* 0x000000b402b47210 */ /* 0x040fe40007fbe0ff */
[C---:B------:R-:W-:Y:S01]  /*b7f0*/  IADD3 R188, P2, R2.reuse, R188, RZ ;  /* 0x000000bc02bc7210 */ /* 0x040fe20007f5e0ff */
[C---:B------:R-:W-:Y:S01]  /*b800*/  IMAD.X R177, R3.reuse, 0x1, R177, P4 ;  /* 0x0000000103b17824 */ /* 0x040fe200020e06b1 */
[C---:B------:R-:W-:Y:S01]  /*b810*/  IADD3 R217, P3, R2.reuse, R217, RZ ;  /* 0x000000d902d97210 */ /* 0x040fe20007f7e0ff */
[C---:B------:R-:W-:Y:S01]  /*b820*/  IMAD.X R179, R3.reuse, 0x1, R179, P5 ;  /* 0x0000000103b37824 */ /* 0x040fe200028e06b3 */
[C---:B------:R-:W-:Y:S02]  /*b830*/  IADD3 R219, P4, R2.reuse, R219, RZ ;  /* 0x000000db02db7210 */ /* 0x040fe40007f9e0ff */
[C---:B------:R-:W-:Y:S01]  /*b840*/  IADD3 R239, P5, R2.reuse, R239, RZ ;  /* 0x000000ef02ef7210 */ /* 0x040fe20007fbe0ff */
[C---:B------:R-:W-:Y:S01]  /*b850*/  IMAD.X R187, R3.reuse, 0x1, R187, P2 ;  /* 0x0000000103bb7824 */ /* 0x040fe200010e06bb */
[C---:B------:R-:W-:Y:S01]  /*b860*/  IADD3 R224, P2, R2.reuse, R224, RZ ;  /* 0x000000e002e07210 */ /* 0x040fe20007f5e0ff */
[C---:B------:R-:W-:Y:S01]  /*b870*/  IMAD.X R189, R3.reuse, 0x1, R189, P3 ;  /* 0x0000000103bd7824 */ /* 0x040fe200018e06bd */
[C---:B----4-:R-:W-:Y:S01]  /*b880*/  IADD3 R228, P3, R2.reuse, R228, RZ ;  /* 0x000000e402e47210 */ /* 0x050fe20007f7e0ff */
[C---:B------:R-:W-:Y:S01]  /*b890*/  IMAD.X R218, R3.reuse, 0x1, R218, P4 ;  /* 0x0000000103da7824 */ /* 0x040fe200020e06da */
[C---:B------:R-:W-:Y:S01]  /*b8a0*/  IADD3 R229, P4, R2.reuse, R229, RZ ;  /* 0x000000e502e57210 */ /* 0x040fe20007f9e0ff */
[C---:B------:R-:W-:Y:S01]  /*b8b0*/  IMAD.X R223, R3.reuse, 0x1, R223, P5 ;  /* 0x0000000103df7824 */ /* 0x040fe200028e06df */
[C---:B------:R-:W-:Y:S01]  /*b8c0*/  IADD3 R227, P5, R2.reuse, R227, RZ ;  /* 0x000000e302e37210 */ /* 0x040fe20007fbe0ff */
[----:B------:R-:W-:Y:S01]  /*b8d0*/  IMAD.X R205, R3, 0x1, R205, P0 ;  /* 0x0000000103cd7824 */ /* 0x000fe200000e06cd */
[----:B------:R-:W-:Y:S01]  /*b8e0*/  STL [R1+0x20], R224 ;  /* 0x000020e001007387 */ /* 0x000fe20000100800 */
[----:B------:R-:W-:-:S03]  /*b8f0*/  IADD3 R206, P0, R2, R206, RZ ;  /* 0x000000ce02ce7210 */ /* 0x000fc60007f1e0ff */
[----:B------:R-:W-:Y:S01]  /*b900*/  STL [R1+0x28], R228 ;  /* 0x000028e401007387 */ /* 0x000fe20000100800 */
[----:B------:R-:W-:-:S03]  /*b910*/  IMAD.X R214, R3, 0x1, R214, P1 ;  /* 0x0000000103d67824 */ /* 0x000fc600008e06d6 */
[----:B------:R-:W-:Y:S01]  /*b920*/  STL [R1+0x30], R229 ;  /* 0x000030e501007387 */ /* 0x000fe20000100800 */
[----:B------:R-:W-:-:S03]  /*b930*/  IADD3 R215, P1, R2, R215, RZ ;  /* 0x000000d702d77210 */ /* 0x000fc60007f3e0ff */
[----:B------:R-:W-:Y:S04]  /*b940*/  STL [R1+0x38], R227 ;  /* 0x000038e301007387 */ /* 0x000fe80000100800 */
[----:B------:R0:W-:Y:S01]  /*b950*/  STL [R1+0x4], R205 ;  /* 0x000004cd01007387 */ /* 0x0001e20000100800 */
[C---:B------:R-:W-:Y:S01]  /*b960*/  IMAD.X R220, R3.reuse, 0x1, R220, P2 ;  /* 0x0000000103dc7824 */ /* 0x040fe200010e06dc */
[C---:B------:R-:W-:Y:S01]  /*b970*/  IADD3 R216, P2, R2.reuse, R216, RZ ;  /* 0x000000d802d87210 */ /* 0x040fe20007f5e0ff */
[C---:B------:R-:W-:Y:S01]  /*b980*/  IMAD.X R222, R3.reuse, 0x1, R222, P3 ;  /* 0x0000000103de7824 */ /* 0x040fe200018e06de */
[C---:B------:R-:W-:Y:S01]  /*b990*/  IADD3 R199, P3, R2.reuse, R199, RZ ;  /* 0x000000c702c77210 */ /* 0x040fe20007f7e0ff */
[C---:B--2---:R-:W-:Y:S02]  /*b9a0*/  IMAD.X R221, R3.reuse, 0x1, R221, P4 ;  /* 0x0000000103dd7824 */ /* 0x044fe400020e06dd */
[----:B---3--:R-:W-:Y:S01]  /*b9b0*/  IMAD.X R241, R3, 0x1, R241, P6 ;  /* 0x0000000103f17824 */ /* 0x008fe200030e06f1 */
[----:B------:R-:W-:-:S05]  /*b9c0*/  IADD3 R198, P6, R2, R198, RZ ;  /* 0x000000c602c67210 */ /* 0x000fca0007fde0ff */
[----:B------:R-:W-:Y:S04]  /*b9d0*/  STL [R1+0x40], R198 ;  /* 0x000040c601007387 */ /* 0x000fe80000100800 */
[----:B0-----:R-:W2:Y:S04]  /*b9e0*/  LDL.LU R205, [R1+0x70] ;  /* 0x0000700001cd7983 */ /* 0x001ea80000300800 */
[----:B------:R0:W-:Y:S04]  /*b9f0*/  STL [R1+0x48], R206 ;  /* 0x000048ce01007387 */ /* 0x0001e80000100800 */
[----:B0-----:R-:W3:Y:S04]  /*ba00*/  LDL.LU R206, [R1+0x3c] ;  /* 0x00003c0001ce7983 */ /* 0x001ee80000300800 */
[----:B------:R0:W-:Y:S04]  /*ba10*/  STL [R1+0xc], R214 ;  /* 0x00000cd601007387 */ /* 0x0001e80000100800 */
[----:B0-----:R-:W4:Y:S04]  /*ba20*/  LDL.LU R214, [R1+0x78] ;  /* 0x0000780001d67983 */ /* 0x001f280000300800 */
[----:B------:R0:W-:Y:S01]  /*ba30*/  STL [R1+0x50], R215 ;  /* 0x000050d701007387 */ /* 0x0001e20000100800 */
[----:B------:R-:W-:-:S03]  /*ba40*/  IADD3 R201, P4, R2, R201, RZ ;  /* 0x000000c902c97210 */ /* 0x000fc60007f9e0ff */
[----:B0-----:R-:W4:Y:S04]  /*ba50*/  LDL.LU R215, [R1+0x44] ;  /* 0x0000440001d77983 */ /* 0x001f280000300800 */
[----:B------:R0:W-:Y:S04]  /*ba60*/  STL [R1+0x1c], R220 ;  /* 0x00001cdc01007387 */ /* 0x0001e80000100800 */
[----:B0-----:R-:W4:Y:S04]  /*ba70*/  LDL.LU R220, [R1+0x80] ;  /* 0x0000800001dc7983 */ /* 0x001f280000300800 */
[----:B------:R0:W-:Y:S01]  /*ba80*/  STL [R1+0x58], R216 ;  /* 0x000058d801007387 */ /* 0x0001e20000100800 */
[----:B------:R-:W-:-:S03]  /*ba90*/  IMAD.X R202, R3, 0x1, R202, P5 ;  /* 0x0000000103ca7824 */ /* 0x000fc600028e06ca */
[----:B0-----:R-:W4:Y:S04]  /*baa0*/  LDL.LU R216, [R1+0x4c] ;  /* 0x00004c0001d87983 */ /* 0x001f280000300800 */
[----:B------:R0:W-:Y:S04]  /*bab0*/  STL [R1+0x24], R222 ;  /* 0x000024de01007387 */ /* 0x0001e80000100800 */
[----:B0-----:R-:W4:Y:S04]  /*bac0*/  LDL.LU R222, [R1+0x88] ;  /* 0x0000880001de7983 */ /* 0x001f280000300800 */
[----:B------:R0:W-:Y:S04]  /*bad0*/  STL [R1+0x2c], R221 ;  /* 0x00002cdd01007387 */ /* 0x0001e80000100800 */
[----:B0-----:R-:W4:Y:S04]  /*bae0*/  LDL.LU R221, [R1+0x54] ;  /* 0x0000540001dd7983 */ /* 0x001f280000300800 */
[----:B------:R0:W-:Y:S04]  /*baf0*/  STL [R1+0x60], R199 ;  /* 0x000060c701007387 */ /* 0x0001e80000100800 */
[----:B------:R-:W4:Y:S04]  /*bb00*/  LDL.LU R238, [R1+0x90] ;  /* 0x0000900001ee7983 */ /* 0x000f280000300800 */
[----:B------:R-:W4:Y:S04]  /*bb10*/  LDL.LU R237, [R1+0x5c] ;  /* 0x00005c0001ed7983 */ /* 0x000f280000300800 */
[----:B------:R1:W-:Y:S04]  /*bb20*/  STL [R1+0x68], R201 ;  /* 0x000068c901007387 */ /* 0x0003e80000100800 */
[----:B------:R-:W4:Y:S04]  /*bb30*/  LDL.LU R200, [R1+0x64] ;  /* 0x0000640001c87983 */ /* 0x000f280000300800 */
[----:B------:R-:W4:Y:S04]  /*bb40*/  LDL.LU R207, [R1+0xa0] ;  /* 0x0000a00001cf7983 */ /* 0x000f280000300800 */
[----:B------:R-:W4:Y:S04]  /*bb50*/  LDL.LU R226, [R1+0x6c] ;  /* 0x00006c0001e27983 */ /* 0x000f280000300800 */
[----:B------:R1:W-:Y:S04]  /*bb60*/  STL [R1+0x34], R202 ;  /* 0x000034ca01007387 */ /* 0x0003e80000100800 */
[----:B------:R-:W4:Y:S04]  /*bb70*/  LDL.LU R225, [R1+0xa8] ;  /* 0x0000a80001e17983 */ /* 0x000f280000300800 */
[----:B------:R-:W4:Y:S04]  /*bb80*/  LDL.LU R224, [R1+0x74] ;  /* 0x0000740001e07983 */ /* 0x000f280000300800 */
[----:B------:R-:W4:Y:S04]  /*bb90*/  LDL.LU R228, [R1+0xb0] ;  /* 0x0000b00001e47983 */ /* 0x000f280000300800 */
[----:B------:R-:W4:Y:S04]  /*bba0*/  LDL.LU R229, [R1+0x7c] ;  /* 0x00007c0001e57983 */ /* 0x000f280000300800 */
[----:B------:R-:W4:Y:S04]  /*bbb0*/  LDL.LU R227, [R1+0xb8] ;  /* 0x0000b80001e37983 */ /* 0x000f280000300800 */
[----:B------:R-:W4:Y:S04]  /*bbc0*/  LDL.LU R198, [R1+0x84] ;  /* 0x0000840001c67983 */ /* 0x000f280000300800 */
[----:B0-----:R-:W4:Y:S04]  /*bbd0*/  LDL.LU R199, [R1+0xc0] ;  /* 0x0000c00001c77983 */ /* 0x001f280000300800 */
[----:B-1----:R-:W4:Y:S04]  /*bbe0*/  LDL.LU R201, [R1+0x8c] ;  /* 0x00008c0001c97983 */ /* 0x002f280000300800 */
[----:B------:R-:W4:Y:S01]  /*bbf0*/  LDL.LU R202, [R1+0xc8] ;  /* 0x0000c80001ca7983 */ /* 0x000f220000300800 */
[----:B--2---:R-:W-:-:S05]  /*bc00*/  IADD3 R205, P5, R2, R205, RZ ;  /* 0x000000cd02cd7210 */ /* 0x004fca0007fbe0ff */
[----:B------:R0:W-:Y:S01]  /*bc10*/  STL [R1+0x70], R205 ;  /* 0x000070cd01007387 */ /* 0x0001e20000100800 */
[----:B---3--:R-:W-:-:S03]  /*bc20*/  IMAD.X R206, R3, 0x1, R206, P6 ;  /* 0x0000000103ce7824 */ /* 0x008fc600030e06ce */
[----:B0-----:R-:W2:Y:S04]  /*bc30*/  LDL.LU R205, [R1+0xd0] ;  /* 0x0000d00001cd7983 */ /* 0x001ea80000300800 */
[----:B------:R0:W-:Y:S01]  /*bc40*/  STL [R1+0x3c], R206 ;  /* 0x00003cce01007387 */ /* 0x0001e20000100800 */
[----:B----4-:R-:W-:-:S03]  /*bc50*/  IADD3 R214, P6, R2, R214, RZ ;  /* 0x000000d602d67210 */ /* 0x010fc60007fde0ff */
[----:B0-----:R-:W3:Y:S04]  /*bc60*/  LDL.LU R206, [R1+0x9c] ;  /* 0x00009c0001ce7983 */ /* 0x001ee80000300800 */
[----:B------:R0:W-:Y:S01]  /*bc70*/  STL [R1+0x78], R214 ;  /* 0x000078d601007387 */ /* 0x0001e20000100800 */
[----:B------:R-:W-:-:S03]  /*bc80*/  IMAD.X R215, R3, 0x1, R215, P0 ;  /* 0x0000000103d77824 */ /* 0x000fc600000e06d7 */
[----:B0-----:R-:W4:Y:S04]  /*bc90*/  LDL.LU R214, [R1+0xa4] ;  /* 0x0000a40001d67983 */ /* 0x001f280000300800 */
[----:B------:R0:W-:Y:S01]  /*bca0*/  STL [R1+0x44], R215 ;  /* 0x000044d701007387 */ /* 0x0001e20000100800 */
[----:B------:R-:W-:-:S03]  /*bcb0*/  IADD3 R220, P0, R2, R220, RZ ;  /* 0x000000dc02dc7210 */ /* 0x000fc60007f1e0ff */
[----:B0-----:R-:W4:Y:S04]  /*bcc0*/  LDL.LU R215, [R1+0xe0] ;  /* 0x0000e00001d77983 */ /* 0x001f280000300800 */
        /* <DEDUP_REMOVED lines=10> */
[C---:B------:R-:W-:Y:S01]  /*bd70*/  IADD3 R238, P2, R2.reuse, R238, RZ ;  /* 0x000000ee02ee7210 */ /* 0x040fe20007f5e0ff */
[C---:B------:R-:W-:Y:S01]  /*bd80*/  IMAD.X R237, R3.reuse, 0x1, R237, P3 ;  /* 0x0000000103ed7824 */ /* 0x040fe200018e06ed */
[----:B------:R-:W-:Y:S01]  /*bd90*/  IADD3 R164, P3, R2, R164, RZ ;  /* 0x000000a402a47210 */ /* 0x000fe20007f7e0ff */
[----:B0-----:R-:W4:Y:S04]  /*bda0*/  LDL.LU R221, [R1+0xbc] ;  /* 0x0000bc0001dd7983 */ /* 0x001f280000300800 */
[----:B------:R0:W-:Y:S01]  /*bdb0*/  STL [R1+0x98], R164 ;  /* 0x000098a401007387 */ /* 0x0001e20000100800 */
[----:B------:R-:W-:-:S03]  /*bdc0*/  IMAD.X R200, R3, 0x1, R200, P4 ;  /* 0x0000000103c87824 */ /* 0x000fc600020e06c8 */
[----:B------:R-:W-:Y:S01]  /*bdd0*/  STL [R1+0x90], R238 ;  /* 0x000090ee01007387 */ /* 0x000fe20000100800 */
[C---:B------:R-:W-:Y:S01]  /*bde0*/  IADD3 R207, P4, R2.reuse, R207, RZ ;  /* 0x000000cf02cf7210 */ /* 0x040fe20007f9e0ff */
[----:B------:R-:W-:Y:S02]  /*bdf0*/  IMAD.X R226, R3, 0x1, R226, P5 ;  /* 0x0000000103e27824 */ /* 0x000fe400028e06e2 */
[----:B0-----:R-:W4:Y:S04]  /*be00*/  LDL.LU R164, [R1+0x2f8] ;  /* 0x0002f80001a47983 */ /* 0x001f280000300800 */
[----:B------:R-:W-:Y:S01]  /*be10*/  STL [R1+0x5c], R237 ;  /* 0x00005ced01007387 */ /* 0x000fe20000100800 */
[----:B------:R-:W-:-:S03]  /*be20*/  IADD3 R225, P5, R2, R225, RZ ;  /* 0x000000e102e17210 */ /* 0x000fc60007fbe0ff */
[----:B------:R-:W-:Y:S01]  /*be30*/  STL [R1+0x64], R200 ;  /* 0x000064c801007387 */ /* 0x000fe20000100800 */
[----:B------:R-:W-:-:S03]  /*be40*/  IMAD.X R224, R3, 0x1, R224, P6 ;  /* 0x0000000103e07824 */ /* 0x000fc600030e06e0 */
[----:B------:R-:W-:Y:S01]  /*be50*/  STL [R1+0xa0], R207 ;  /* 0x0000a0cf01007387 */ /* 0x000fe20000100800 */
[----:B------:R-:W-:-:S03]  /*be60*/  IADD3 R228, P6, R2, R228, RZ ;  /* 0x000000e402e47210 */ /* 0x000fc60007fde0ff */
[----:B------:R-:W-:Y:S01]  /*be70*/  STL [R1+0x6c], R226 ;  /* 0x00006ce201007387 */ /* 0x000fe20000100800 */
[----:B------:R-:W-:-:S03]  /*be80*/  IMAD.X R229, R3, 0x1, R229, P0 ;  /* 0x0000000103e57824 */ /* 0x000fc600000e06e5 */
[----:B------:R-:W-:Y:S01]  /*be90*/  STL [R1+0xa8], R225 ;  /* 0x0000a8e101007387 */ /* 0x000fe20000100800 */
[----:B------:R-:W-:-:S03]  /*bea0*/  IADD3 R227, P0, R2, R227, RZ ;  /* 0x000000e302e37210 */ /* 0x000fc60007f1e0ff */
[----:B------:R-:W-:Y:S01]  /*beb0*/  STL [R1+0x74], R224 ;  /* 0x000074e001007387 */ /* 0x000fe20000100800 */
[C---:B------:R-:W-:Y:S02]  /*bec0*/  IMAD.X R166, R3.reuse, 0x1, R166, P3 ;  /* 0x0000000103a67824 */ /* 0x040fe400018e06a6 */
[----:B------:R-:W-:Y:S01]  /*bed0*/  IMAD.X R198, R3, 0x1, R198, P1 ;  /* 0x0000000103c67824 */ /* 0x000fe200008e06c6 */
[----:B------:R-:W-:Y:S01]  /*bee0*/  STL [R1+0xb0], R228 ;  /* 0x0000b0e401007387 */ /* 0x000fe20000100800 */
[----:B------:R-:W-:-:S03]  /*bef0*/  IADD3 R199, P1, R2, R199, RZ ;  /* 0x000000c702c77210 */ /* 0x000fc60007f3e0ff */
[----:B------:R-:W-:Y:S01]  /*bf00*/  STL [R1+0x7c], R229 ;  /* 0x00007ce501007387 */ /* 0x000fe20000100800 */
[----:B------:R-:W-:-:S03]  /*bf10*/  IMAD.X R201, R3, 0x1, R201, P2 ;  /* 0x0000000103c97824 */ /* 0x000fc600010e06c9 */
[----:B------:R-:W-:Y:S04]  /*bf20*/  STL [R1+0xb8], R227 ;  /* 0x0000b8e301007387 */ /* 0x000fe80000100800 */
[----:B------:R-:W-:Y:S04]  /*bf30*/  STL [R1+0x84], R198 ;  /* 0x000084c601007387 */ /* 0x000fe80000100800 */
[----:B------:R-:W-:Y:S04]  /*bf40*/  STL [R1+0xc0], R199 ;  /* 0x0000c0c701007387 */ /* 0x000fe80000100800 */
[----:B------:R0:W-:Y:S04]  /*bf50*/  STL [R1+0x94], R166 ;  /* 0x000094a601007387 */ /* 0x0001e80000100800 */
[----:B------:R-:W-:Y:S04]  /*bf60*/  STL [R1+0x8c], R201 ;  /* 0x00008cc901007387 */ /* 0x000fe80000100800 */
[----:B0-----:R-:W4:Y:S01]  /*bf70*/  LDL.LU R166, [R1+0x2f4] ;  /* 0x0002f40001a67983 */ /* 0x001f220000300800 */
[----:B------:R-:W-:-:S05]  /*bf80*/  IADD3 R202, P2, R2, R202, RZ ;  /* 0x000000ca02ca7210 */ /* 0x000fca0007f5e0ff */
[----:B------:R-:W-:Y:S01]  /*bf90*/  STL [R1+0xc8], R202 ;  /* 0x0000c8ca01007387 */ /* 0x000fe20000100800 */
[----:B--2---:R-:W-:-:S05]  /*bfa0*/  IADD3 R205, P3, R2, R205, RZ ;  /* 0x000000cd02cd7210 */ /* 0x004fca0007f7e0ff */
[----:B------:R-:W-:Y:S01]  /*bfb0*/  STL [R1+0xd0], R205 ;  /* 0x0000d0cd01007387 */ /* 0x000fe20000100800 */
[----:B---3--:R-:W-:Y:S01]  /*bfc0*/  IMAD.X R206, R3, 0x1, R206, P4 ;  /* 0x0000000103ce7824 */ /* 0x008fe200020e06ce */
[----:B------:R-:W-:-:S05]  /*bfd0*/  IADD3 R176, P4, R2, R176, RZ ;  /* 0x000000b002b07210 */ /* 0x000fca0007f9e0ff */
[----:B------:R0:W-:Y:S01]  /*bfe0*/  STL [R1+0xd8], R176 ;  /* 0x0000d8b001007387 */ /* 0x0001e20000100800 */
[----:B----4-:R-:W-:-:S03]  /*bff0*/  IMAD.X R214, R3, 0x1, R214, P5 ;  /* 0x0000000103d67824 */ /* 0x010fc600028e06d6 */
[----:B0-----:R-:W2:Y:S04]  /*c000*/  LDL.LU R176, [R1+0x2f0] ;  /* 0x0002f00001b07983 */ /* 0x001ea80000300800 */
[----:B------:R-:W-:Y:S04]  /*c010*/  STL [R1+0x9c], R206 ;  /* 0x00009cce01007387 */ /* 0x000fe80000100800 */
[----:B------:R-:W-:Y:S01]  /*c020*/  STL [R1+0xa4], R214 ;  /* 0x0000a4d601007387 */ /* 0x000fe20000100800 */
[----:B------:R-:W-:-:S05]  /*c030*/  IADD3 R215, P5, R2, R215, RZ ;  /* 0x000000d702d77210 */ /* 0x000fca0007fbe0ff */
[----:B------:R-:W-:Y:S01]  /*c040*/  STL [R1+0xe0], R215 ;  /* 0x0000e0d701007387 */ /* 0x000fe20000100800 */
[----:B------:R-:W-:Y:S01]  /*c050*/  IMAD.X R220, R3, 0x1, R220, P6 ;  /* 0x0000000103dc7824 */ /* 0x000fe200030e06dc */
[----:B------:R-:W-:-:S05]  /*c060*/  IADD3 R166, P6, R2, R166, RZ ;  /* 0x000000a602a67210 */ /* 0x000fca0007fde0ff */
[----:B------:R0:W-:Y:S04]  /*c070*/  STL [R1+0xe8], R166 ;  /* 0x0000e8a601007387 */ /* 0x0001e80000100800 */
[----:B0-----:R-:W3:Y:S01]  /*c080*/  LDL.LU R166, [R1+0x2ec] ;  /* 0x0002ec0001a67983 */ /* 0x001ee20000300800 */
[C---:B------:R-:W-:Y:S01]  /*c090*/  IMAD.X R216, R3.reuse, 0x1, R216, P0 ;  /* 0x0000000103d87824 */ /* 0x040fe200000e06d8 */
[----:B------:R-:W-:Y:S01]  /*c0a0*/  IADD3 R222, P0, R2, R222, RZ ;  /* 0x000000de02de7210 */ /* 0x000fe20007f1e0ff */
[C---:B------:R-:W-:Y:S01]  /*c0b0*/  IMAD.X R221, R3.reuse, 0x1, R221, P1 ;  /* 0x0000000103dd7824 */ /* 0x040fe200008e06dd */
[----:B------:R-:W-:Y:S01]  /*c0c0*/  STL [R1+0xac], R220 ;  /* 0x0000acdc01007387 */ /* 0x000fe20000100800 */
[----:B------:R-:W-:-:S03]  /*c0d0*/  IMAD.X R0, R3, 0x1, R0, P2 ;  /* 0x0000000103007824 */ /* 0x000fc600010e0600 */
[----:B------:R-:W-:Y:S01]  /*c0e0*/  STL [R1+0xb4], R216 ;  /* 0x0000b4d801007387 */ /* 0x000fe20000100800 */
[----:B------:R-:W-:-:S03]  /*c0f0*/  IMAD.X R165, R3, 0x1, R165, P4 ;  /* 0x0000000103a57824 */ /* 0x000fc600020e06a5 */
[----:B------:R-:W-:Y:S04]  /*c100*/  STL [R1+0xf0], R222 ;  /* 0x0000f0de01007387 */ /* 0x000fe80000100800 */
[----:B------:R-:W-:Y:S01]  /*c110*/  STL [R1+0xbc], R221 ;  /* 0x0000bcdd01007387 */ /* 0x000fe20000100800 */
[----:B------:R-:W-:-:S03]  /*c120*/  IMAD.X R167, R3, 0x1, R167, P6 ;  /* 0x0000000103a77824 */ /* 0x000fc600030e06a7 */
[----:B------:R0:W-:Y:S01]  /*c130*/  STL [R1+0xc4], R0 ;  /* 0x0000c40001007387 */ /* 0x0001e20000100800 */
[----:B------:R-:W-:-:S03]  /*c140*/  IMAD.X R164, R3, 0x1, R164, P0 ;  /* 0x0000000103a47824 */ /* 0x000fc600000e06a4 */
[----:B0-----:R-:W4:Y:S01]  /*c150*/  LDL.LU R0, [R1+0x2e8] ;  /* 0x0002e80001007983 */ /* 0x001f220000300800 */
[C---:B--2---:R-:W-:Y:S02]  /*c160*/  IMAD.X R176, R3.reuse, 0x1, R176, P5 ;  /* 0x0000000103b07824 */ /* 0x044fe400028e06b0 */
[----:B---3--:R-:W-:-:S05]  /*c170*/  IMAD.X R166, R3, 0x1, R166, P3 ;  /* 0x0000000103a67824 */ /* 0x008fca00018e06a6 */
[----:B------:R0:W-:Y:S04]  /*c180*/  STL [R1+0xcc], R166 ;  /* 0x0000cca601007387 */ /* 0x0001e80000100800 */
[----:B0-----:R0:W5:Y:S04]  /*c190*/  LDL.LU R166, [R1+0x2e4] ;  /* 0x0002e40001a67983 */ /* 0x0011680000300800 */
[----:B------:R1:W-:Y:S04]  /*c1a0*/  STL [R1+0xd4], R165 ;  /* 0x0000d4a501007387 */ /* 0x0003e80000100800 */
[----:B-1----:R0:W5:Y:S04]  /*c1b0*/  LDL.LU R165, [R1+0x2e0] ;  /* 0x0002e00001a57983 */ /* 0x0021680000300800 */
[----:B------:R1:W-:Y:S04]  /*c1c0*/  STL [R1+0xdc], R176 ;  /* 0x0000dcb001007387 */ /* 0x0003e80000100800 */
[----:B-1----:R0:W5:Y:S04]  /*c1d0*/  LDL.LU R176, [R1+0x2dc] ;  /* 0x0002dc0001b07983 */ /* 0x0021680000300800 */
[----:B------:R1:W-:Y:S04]  /*c1e0*/  STL [R1+0xe4], R167 ;  /* 0x0000e4a701007387 */ /* 0x0003e80000100800 */
[----:B-1----:R0:W5:Y:S04]  /*c1f0*/  LDL.LU R167, [R1+0x2d8] ;  /* 0x0002d80001a77983 */ /* 0x0021680000300800 */
[----:B------:R1:W-:Y:S04]  /*c200*/  STL [R1+0xec], R164 ;  /* 0x0000eca401007387 */ /* 0x0003e80000100800 */
[----:B-1----:R0:W5:Y:S01]  /*c210*/  LDL.LU R164, [R1+0x2d4] ;  /* 0x0002d40001a47983 */ /* 0x0021620000300800 */
[----:B------:R-:W-:-:S02]  /*c220*/  R2UR UR7, R2 ;  /* 0x00000000020772ca */ /* 0x000fc400000e0000 */
[----:B------:R-:W-:-:S11]  /*c230*/  R2UR UR61, R3 ;  /* 0x00000000033d72ca */ /* 0x000fd600000e0000 */
[----:B------:R-:W-:Y:S02]  /*c240*/  UIADD3 UR12, UP3, UR7, UR12, URZ ;  /* 0x0000000c070c7290 */ /* 0x000fe4000ff7e03f */
[----:B------:R-:W-:Y:S02]  /*c250*/  UIADD3 UR13, UP2, UR7, UR13, URZ ;  /* 0x0000000d070d7290 */ /* 0x000fe4000ff5e03f */
[----:B------:R-:W-:Y:S02]  /*c260*/  UIADD3.X UR36, UR61, UR36, URZ, UP3, !UPT ;  /* 0x000000243d247290 */ /* 0x000fe40009ffe43f */
[----:B------:R-:W-:Y:S02]  /*c270*/  UIADD3 UR14, UP1, UR7, UR14, URZ ;  /* 0x0000000e070e7290 */ /* 0x000fe4000ff3e03f */
[----:B------:R-:W-:Y:S02]  /*c280*/  UIADD3 UR15, UP6, UR7, UR15, URZ ;  /* 0x0000000f070f7290 */ /* 0x000fe4000ffde03f */
[----:B------:R-:W-:-:S02]  /*c290*/  UIADD3 UR16, UP5, UR7, UR16, URZ ;  /* 0x0000001007107290 */ /* 0x000fc4000ffbe03f */
[----:B------:R-:W-:Y:S02]  /*c2a0*/  UIADD3 UR17, UP4, UR7, UR17, URZ ;  /* 0x0000001107117290 */ /* 0x000fe4000ff9e03f */
[----:B------:R-:W-:Y:S02]  /*c2b0*/  UIADD3 UR18, UP3, UR7, UR18, URZ ;  /* 0x0000001207127290 */ /* 0x000fe4000ff7e03f */
[----:B------:R-:W-:Y:S02]  /*c2c0*/  UIADD3.X UR37, UR61, UR37, URZ, UP2, !UPT ;  /* 0x000000253d257290 */ /* 0x000fe400097fe43f */
[----:B------:R-:W-:Y:S02]  /*c2d0*/  UIADD3.X UR38, UR61, UR38, URZ, UP1, !UPT ;  /* 0x000000263d267290 */ /* 0x000fe40008ffe43f */
[----:B------:R-:W-:Y:S02]  /*c2e0*/  UIADD3.X UR39, UR61, UR39, URZ, UP6, !UPT ;  /* 0x000000273d277290 */ /* 0x000fe4000b7fe43f */
[----:B------:R-:W-:-:S02]  /*c2f0*/  UIADD3.X UR40, UR61, UR40, URZ, UP5, !UPT ;  /* 0x000000283d287290 */ /* 0x000fc4000affe43f */
[----:B------:R-:W-:Y:S02]  /*c300*/  UIADD3.X UR41, UR61, UR41, URZ, UP4, !UPT ;  /* 0x000000293d297290 */ /* 0x000fe4000a7fe43f */
[----:B------:R-:W-:Y:S02]  /*c310*/  UIADD3.X UR42, UR61, UR42, URZ, UP3, !UPT ;  /* 0x0000002a3d2a7290 */ /* 0x000fe40009ffe43f */
[----:B------:R-:W-:Y:S02]  /*c320*/  UIADD3 UR19, UP2, UR7, UR19, URZ ;  /* 0x0000001307137290 */ /* 0x000fe4000ff5e03f */
[----:B------:R-:W-:Y:S02]  /*c330*/  UIADD3 UR20, UP1, UR7, UR20, URZ ;  /* 0x0000001407147290 */ /* 0x000fe4000ff3e03f */
[----:B------:R-:W-:Y:S02]  /*c340*/  UIADD3 UR21, UP6, UR7, UR21, URZ ;  /* 0x0000001507157290 */ /* 0x000fe4000ffde03f */
[----:B------:R-:W-:-:S02]  /*c350*/  UIADD3 UR22, UP5, UR7, UR22, URZ ;  /* 0x0000001607167290 */ /* 0x000fc4000ffbe03f */
[----:B------:R-:W-:Y:S02]  /*c360*/  UIADD3 UR23, UP4, UR7, UR23, URZ ;  /* 0x0000001707177290 */ /* 0x000fe4000ff9e03f */
[----:B------:R-:W-:Y:S01]  /*c370*/  UIADD3 UR24, UP3, UR7, UR24, URZ ;  /* 0x0000001807187290 */ /* 0x000fe2000ff7e03f */
[----:B------:R-:W-:Y:S01]  /*c380*/  ISETP.NE.U32.AND P1, PT, RZ, UR6, PT ;  /* 0x00000006ff007c0c */ /* 0x000fe2000bf25070 */
        /* <DEDUP_REMOVED lines=12> */
[----:B------:R-:W-:Y:S01]  /*c450*/  F2FP.F16.E4M3.UNPACK_B R148, R148 ;  /* 0x00000094ff94723e */ /* 0x000fe200020006ff */
[----:B------:R-:W-:Y:S01]  /*c460*/  USHF.L.U32 UR60, UR60, 0x5, URZ ;  /* 0x000000053c3c7899 */ /* 0x000fe2000800063f */
[----:B------:R-:W-:Y:S02]  /*c470*/  F2FP.F16.E4M3.UNPACK_B R149, R149 ;  /* 0x00000095ff95723e */ /* 0x000fe400020006ff */
[----:B------:R-:W-:Y:S02]  /*c480*/  F2FP.F16.E4M3.UNPACK_B R150, R150 ;  /* 0x00000096ff96723e */ /* 0x000fe400020006ff */
[----:B------:R-:W-:Y:S02]  /*c490*/  F2FP.F16.E4M3.UNPACK_B R151, R151 ;  /* 0x00000097ff97723e */ /* 0x000fe400020006ff */
[----:B------:R-:W-:-:S02]  /*c4a0*/  F2FP.F16.E4M3.UNPACK_B R152, R152 ;  /* 0x00000098ff98723e */ /* 0x000fc400020006ff */
[----:B------:R-:W-:Y:S02]  /*c4b0*/  F2FP.F16.E4M3.UNPACK_B R153, R153 ;  /* 0x00000099ff99723e */ /* 0x000fe400020006ff */
[----:B------:R-:W-:Y:S02]  /*c4c0*/  F2FP.F16.E4M3.UNPACK_B R154, R154 ;  /* 0x0000009aff9a723e */ /* 0x000fe400020006ff */
[----:B------:R-:W-:Y:S01]  /*c4d0*/  F2FP.F16.E4M3.UNPACK_B R155, R155 ;  /* 0x0000009bff9b723e */ /* 0x000fe200020006ff */
        /* <DEDUP_REMOVED lines=11> */
[----:B------:R-:W-:Y:S02]  /*c590*/  UIADD3 UR35, UP4, UR7, UR35, URZ ;  /* 0x0000002307237290 */ /* 0x000fe4000ff9e03f */
[----:B------:R-:W-:Y:S01]  /*c5a0*/  UIADD3 UR4, UP3, UR7, UR4, URZ ;  /* 0x0000000407047290 */ /* 0x000fe2000ff7e03f */
[C---:B------:R-:W-:Y:S01]  /*c5b0*/  HMMA.16816.F32 R60, R148.reuse, R4, R60 ;  /* 0x00000004943c723c */ /* 0x040fe2000000183c */
[----:B------:R-:W-:Y:S02]  /*c5c0*/  UIADD3.X UR55, UR61, UR55, URZ, UP2, !UPT ;  /* 0x000000373d377290 */ /* 0x000fe400097fe43f */
[----:B------:R-:W-:Y:S02]  /*c5d0*/  UIADD3.X UR56, UR61, UR56, URZ, UP1, !UPT ;  /* 0x000000383d387290 */ /* 0x000fe40008ffe43f */
[----:B------:R-:W-:Y:S01]  /*c5e0*/  UIADD3.X UR57, UR61, UR57, URZ, UP6, !UPT ;  /* 0x000000393d397290 */ /* 0x000fe2000b7fe43f */
[----:B------:R-:W-:Y:S01]  /*c5f0*/  HMMA.16816.F32 R64, R148, R6, R64 ;  /* 0x000000069440723c */ /* 0x000fe20000001840 */
[----:B------:R-:W-:-:S02]  /*c600*/  UIADD3.X UR58, UR61, UR58, URZ, UP5, !UPT ;  /* 0x0000003a3d3a7290 */ /* 0x000fc4000affe43f */
[----:B------:R-:W-:Y:S02]  /*c610*/  UIADD3.X UR59, UR61, UR59, URZ, UP4, !UPT ;  /* 0x0000003b3d3b7290 */ /* 0x000fe4000a7fe43f */
[----:B------:R-:W-:Y:S01]  /*c620*/  UIADD3.X UR5, UR61, UR5, URZ, UP3, !UPT ;  /* 0x000000053d057290 */ /* 0x000fe20009ffe43f */
[----:B------:R-:W-:Y:S01]  /*c630*/  HMMA.16816.F32 R68, R148, R32, R68 ;  /* 0x000000209444723c */ /* 0x000fe20000001844 */
[----:B------:R-:W-:Y:S01]  /*c640*/  ULEA.HI.X.SX32 UR11, UR60, UR11, 0x1, UP0 ;  /* 0x0000000b3c0b7291 */ /* 0x000fe200080f0e3f */
[----:B----4-:R-:W-:-:S04]  /*c650*/  VIADD R0, R0, 0xffffffe0 ;  /* 0xffffffe000007836 */ /* 0x010fc80000000000 */
[C---:B------:R-:W-:Y:S06]  /*c660*/  HMMA.16816.F32 R72, R148.reuse, R34, R72 ;  /* 0x000000229448723c */ /* 0x040fec0000001848 */
[C---:B------:R-:W-:Y:S06]  /*c670*/  HMMA.16816.F32 R132, R148.reuse, R40, R132 ;  /* 0x000000289484723c */ /* 0x040fec0000001884 */
        /* <DEDUP_REMOVED lines=10> */
[----:B------:R-:W-:Y:S01]  /*c720*/  HMMA.16816.F32 R96, R152, R38, R96 ;  /* 0x000000269860723c */ /* 0x000fe20000001860 */
[----:B------:R-:W-:-:S08]  /*c730*/  NOP ;  /* 0x0000000000007918 */ /* 0x000fd00000000000 */
[----:B0-----:R-:W-:-:S15]  /*c740*/  @P1 BRA `(.L_x_1) ;  /* 0xffffffa400441947 */ /* 0x001fde000383ffff */
.L_x_0:
[----:B------:R-:W-:Y:S01]  /*c750*/  F2FP.SATFINITE.E4M3.F32.PACK_AB_MERGE_C R28, R29, R28, RZ ;  /* 0x0000001c1d1c723e */ /* 0x000fe200048070ff */
[----:B-----5:R-:W-:Y:S01]  /*c760*/  VIADD R0, R164, 0x3f ;  /* 0x0000003fa4007836 */ /* 0x020fe20000000000 */
[----:B------:R-:W-:Y:S01]  /*c770*/  F2FP.SATFINITE.E4M3.F32.PACK_AB_MERGE_C R60, R61, R60, RZ ;  /* 0x0000003c3d3c723e */ /* 0x000fe200048070ff */
[----:B------:R-:W-:Y:S01]  /*c780*/  ULDC.64 UR28, c[0x0][0x228] ;  /* 0x00008a00001c7ab9 */ /* 0x000fe20000000a00 */
[----:B------:R-:W-:Y:S01]  /*c790*/  LOP3.LUT R28, R28, 0xffff, RZ, 0xc0, !PT ;  /* 0x0000ffff1c1c7812 */ /* 0x000fe200078ec0ff */
[----:B------:R-:W-:Y:S01]  /*c7a0*/  VIADD R6, R164, 0x1 ;  /* 0x00000001a4067836 */ /* 0x000fe20000000000 */
[----:B------:R-:W-:Y:S01]  /*c7b0*/  LOP3.LUT R5, R60, 0xffff, RZ, 0xc0, !PT ;  /* 0x0000ffff3c057812 */ /* 0x000fe200078ec0ff */
[----:B------:R-:W-:Y:S01]  /*c7c0*/  ULDC UR4, c[0x0][0x22c] ;  /* 0x00008b0000047ab9 */ /* 0x000fe20000000800 */
[----:B------:R-:W-:Y:S01]  /*c7d0*/  F2FP.SATFINITE.E4M3.F32.PACK_AB_MERGE_C R44, R45, R44, RZ ;  /* 0x0000002c2d2c723e */ /* 0x000fe200048070ff */
[----:B------:R-:W-:Y:S01]  /*c7e0*/  VIADD R4, R164, 0x2 ;  /* 0x00000002a4047836 */ /* 0x000fe20000000000 */
[----:B------:R-:W-:Y:S01]  /*c7f0*/  F2FP.SATFINITE.E4M3.F32.PACK_AB_MERGE_C R108, R109, R108, RZ ;  /* 0x0000006c6d6c723e */ /* 0x000fe200048070ff */
[----:B------:R-:W-:Y:S01]  /*c800*/  ULDC UR5, c[0x0][0x22c] ;  /* 0x00008b0000057ab9 */ /* 0x000fe20000000800 */
[----:B------:R-:W-:Y:S01]  /*c810*/  F2FP.SATFINITE.E4M3.F32.PACK_AB_MERGE_C R46, R47, R46, RZ ;  /* 0x0000002e2f2e723e */ /* 0x000fe200048070ff */
[----:B------:R-:W-:Y:S01]  /*c820*/  ULDC UR26, c[0x0][0x248] ;  /* 0x00009200001a7ab9 */ /* 0x000fe20000000800 */
[----:B------:R-:W-:Y:S01]  /*c830*/  F2FP.SATFINITE.E4M3.F32.PACK_AB_MERGE_C R110, R111, R110, RZ ;  /* 0x0000006e6f6e723e */ /* 0x000fe200048070ff */
[----:B------:R-:W-:Y:S01]  /*c840*/  ULDC.64 UR6, c[0x0][0x228] ;  /* 0x00008a0000067ab9 */ /* 0x000fe20000000a00 */
[----:B------:R-:W-:Y:S01]  /*c850*/  F2FP.SATFINITE.E4M3.F32.PACK_AB_MERGE_C R21, R21, R20, RZ ;  /* 0x000000141515723e */ /* 0x000fe200048070ff */
[----:B------:R-:W-:Y:S01]  /*c860*/  ULDC.64 UR30, c[0x0][0x228] ;  /* 0x00008a00001e7ab9 */ /* 0x000fe20000000a00 */
[----:B------:R-:W-:Y:S01]  /*c870*/  ISETP.GE.AND P0, PT, R0, UR29, PT ;  /* 0x0000001d00007c0c */ /* 0x000fe2000bf06270 */
[----:B------:R-:W-:Y:S01]  /*c880*/  ULDC.64 UR12, c[0x0][0x228] ;  /* 0x00008a00000c7ab9 */ /* 0x000fe20000000a00 */
[----:B------:R-:W-:Y:S01]  /*c890*/  F2FP.SATFINITE.E4M3.F32.PACK_AB_MERGE_C R20, R17, R16, RZ ;  /* 0x000000101114723e */ /* 0x000fe200048070ff */
[----:B------:R-:W-:Y:S01]  /*c8a0*/  ULDC.64 UR10, c[0x0][0x228] ;  /* 0x00008a00000a7ab9 */ /* 0x000fe20000000a00 */
[----:B------:R-:W-:Y:S01]  /*c8b0*/  SHF.R.U32.HI R0, RZ, 0x8, R28 ;  /* 0x00000008ff007819 */ /* 0x000fe2000001161c */
[----:B------:R-:W-:Y:S01]  /*c8c0*/  ULDC.64 UR16, c[0x0][0x228] ;  /* 0x00008a0000107ab9 */ /* 0x000fe20000000a00 */
[----:B------:R-:W-:Y:S01]  /*c8d0*/  SHF.R.U32.HI R2, RZ, 0x8, R5 ;  /* 0x00000008ff027819 */ /* 0x000fe20000011605 */
[----:B------:R-:W-:Y:S01]  /*c8e0*/  ULDC.64 UR14, c[0x0][0x228] ;  /* 0x00008a00000e7ab9 */ /* 0x000fe20000000a00 */
[----:B------:R-:W-:Y:S01]  /*c8f0*/  F2FP.SATFINITE.E4M3.F32.PACK_AB_MERGE_C R24, R25, R24, RZ ;  /* 0x000000181918723e */ /* 0x000fe200048070ff */
[----:B------:R-:W-:Y:S01]  /*c900*/  ULDC.64 UR20, c[0x0][0x228] ;  /* 0x00008a0000147ab9 */ /* 0x000fe20000000a00 */
[----:B------:R-:W-:Y:S01]  /*c910*/  F2FP.SATFINITE.E4M3.F32.PACK_AB_MERGE_C R18, R19, R18, RZ ;  /* 0x000000121312723e */ /* 0x000fe200048070ff */
[----:B------:R-:W-:Y:S01]  /*c920*/  ULDC.64 UR18, c[0x0][0x228] ;  /* 0x00008a0000127ab9 */ /* 0x000fe20000000a00 */
[----:B------:R-:W-:Y:S01]  /*c930*/  F2FP.SATFINITE.E4M3.F32.PACK_AB_MERGE_C R64, R65, R64, RZ ;  /* 0x000000404140723e */ /* 0x000fe200048070ff */
[----:B------:R-:W-:Y:S01]  /*c940*/  ULDC.64 UR24, c[0x0][0x228] ;  /* 0x00008a0000187ab9 */ /* 0x000fe20000000a00 */
[----:B------:R-:W-:Y:S01]  /*c950*/  LOP3.LUT R44, R44, 0xffff, RZ, 0xc0, !PT ;  /* 0x0000ffff2c2c7812 */ /* 0x000fe200078ec0ff */
[----:B------:R-:W-:Y:S01]  /*c960*/  ULDC.64 UR22, c[0x0][0x228] ;  /* 0x00008a0000167ab9 */ /* 0x000fe20000000a00 */
[----:B------:R-:W-:-:S02]  /*c970*/  LOP3.LUT R17, R108, 0xffff, RZ, 0xc0, !PT ;  /* 0x0000ffff6c117812 */ /* 0x000fc400078ec0ff */
[----:B------:R-:W-:Y:S02]  /*c980*/  LOP3.LUT R46, R46, 0xffff, RZ, 0xc0, !PT ;  /* 0x0000ffff2e2e7812 */ /* 0x000fe400078ec0ff */
[----:B------:R-:W-:Y:S02]  /*c990*/  LOP3.LUT R19, R110, 0xffff, RZ, 0xc0, !PT ;  /* 0x0000ffff6e137812 */ /* 0x000fe400078ec0ff */
[----:B------:R-:W-:Y:S02]  /*c9a0*/  F2FP.SATFINITE.E4M3.F32.PACK_AB_MERGE_C R30, R31, R30, RZ ;  /* 0x0000001e1f1e723e */ /* 0x000fe400048070ff */
[----:B------:R-:W-:Y:S02]  /*c9b0*/  F2FP.SATFINITE.E4M3.F32.PACK_AB_MERGE_C R62, R63, R62, RZ ;  /* 0x0000003e3f3e723e */ /* 0x000fe400048070ff */
[----:B------:R-:W-:Y:S02]  /*c9c0*/  F2FP.SATFINITE.E4M3.F32.PACK_AB_MERGE_C R22, R23, R22, RZ ;  /* 0x000000161716723e */ /* 0x000fe400048070ff */
[----:B------:R-:W-:-:S02]  /*c9d0*/  LOP3.LUT R3, R0, 0xffff, RZ, 0xc0, !PT ;  /* 0x0000ffff00037812 */ /* 0x000fc400078ec0ff */
[----:B------:R-:W-:Y:S02]  /*c9e0*/  LOP3.LUT R2, R2, 0xffff, RZ, 0xc0, !PT ;  /* 0x0000ffff02027812 */ /* 0x000fe400078ec0ff */
[----:B------:R-:W-:Y:S01]  /*c9f0*/  ISETP.GE.AND P2, PT, R6, UR4, PT ;  /* 0x0000000406007c0c */ /* 0x000fe2000bf46270 */
[----:B------:R-:W-:Y:S01]  /*ca00*/  UMOV UR4, 0x400 ;  /* 0x0000040000047882 */ /* 0x000fe20000000000 */
[----:B------:R-:W-:Y:S02]  /*ca10*/  F2FP.SATFINITE.E4M3.F32.PACK_AB_MERGE_C R10, R11, R10, RZ ;  /* 0x0000000a0b0a723e */ /* 0x000fe400048070ff */
[----:B------:R-:W-:Y:S02]  /*ca20*/  LOP3.LUT R24, R24, 0xffff, RZ, 0xc0, !PT ;  /* 0x0000ffff18187812 */ /* 0x000fe400078ec0ff */
[----:B------:R-:W-:Y:S02]  /*ca30*/  LOP3.LUT R23, R64, 0xffff, RZ, 0xc0, !PT ;  /* 0x0000ffff40177812 */ /* 0x000fe400078ec0ff */
[----:B------:R-:W-:-:S02]  /*ca40*/  PRMT R6, R44, 0x3340, R17 ;  /* 0x000033402c067816 */ /* 0x000fc40000000011 */
[----:B------:R-:W-:Y:S02]  /*ca50*/  F2FP.SATFINITE.E4M3.F32.PACK_AB_MERGE_C R12, R13, R12, RZ ;  /* 0x0000000c0d0c723e */ /* 0x000fe400048070ff */
[----:B------:R-:W-:Y:S02]  /*ca60*/  F2FP.SATFINITE.E4M3.F32.PACK_AB_MERGE_C R14, R15, R14, RZ ;  /* 0x0000000e0f0e723e */ /* 0x000fe400048070ff */
[----:B------:R-:W-:Y:S02]  /*ca70*/  SHF.R.U32.HI R11, RZ, 0x8, R44 ;  /* 0x00000008ff0b7819 */ /* 0x000fe4000001162c */
[----:B------:R-:W-:Y:S02]  /*ca80*/  SHF.R.U32.HI R17, RZ, 0x8, R17 ;  /* 0x00000008ff117819 */ /* 0x000fe40000011611 */
[----:B------:R-:W-:Y:S02]  /*ca90*/  PRMT R7, R46, 0x3340, R19 ;  /* 0x000033402e077816 */ /* 0x000fe40000000013 */
[----:B------:R-:W-:-:S02]  /*caa0*/  LOP3.LUT R30, R30, 0xffff, RZ, 0xc0, !PT ;  /* 0x0000ffff1e1e7812 */ /* 0x000fc400078ec0ff */
[----:B------:R-:W-:Y:S02]  /*cab0*/  LOP3.LUT R15, R62, 0xffff, RZ, 0xc0, !PT ;  /* 0x0000ffff3e0f7812 */ /* 0x000fe400078ec0ff */
[----:B------:R-:W-:Y:S02]  /*cac0*/  SHF.R.U32.HI R13, RZ, 0x8, R46 ;  /* 0x00000008ff0d7819 */ /* 0x000fe4000001162e */
[----:B------:R-:W-:Y:S02]  /*cad0*/  SHF.R.U32.HI R19, RZ, 0x8, R19 ;  /* 0x00000008ff137819 */ /* 0x000fe40000011613 */
[----:B------:R-:W-:Y:S02]  /*cae0*/  F2FP.SATFINITE.E4M3.F32.PACK_AB_MERGE_C R26, R27, R26, RZ ;  /* 0x0000001a1b1a723e */ /* 0x000fe400048070ff */
[----:B------:R-:W-:Y:S02]  /*caf0*/  F2FP.SATFINITE.E4M3.F32.PACK_AB_MERGE_C R8, R9, R8, RZ ;  /* 0x000000080908723e */ /* 0x000fe400048070ff */
[----:B------:R-:W-:-:S02]  /*cb00*/  F2FP.SATFINITE.E4M3.F32.PACK_AB_MERGE_C R66, R67, R66, RZ ;  /* 0x000000424342723e */ /* 0x000fc400048070ff */
[----:B------:R-:W-:Y:S02]  /*cb10*/  PRMT R3, R3, 0x3340, R2 ;  /* 0x0000334003037816 */ /* 0x000fe40000000002 */
[----:B------:R-:W-:Y:S01]  /*cb20*/  ISETP.GE.AND P3, PT, R4, UR5, PT ;  /* 0x0000000504007c0c */ /* 0x000fe2000bf66270 */
[----:B------:R-:W0:Y:S01]  /*cb30*/  S2UR UR5, SR_CgaCtaId ;  /* 0x00000000000579c3 */ /* 0x000e220000008800 */
[----:B------:R-:W-:Y:S02]  /*cb40*/  SHF.R.U32.HI R9, RZ, 0x8, R24 ;  /* 0x00000008ff097819 */ /* 0x000fe40000011618 */
[----:B------:R-:W-:Y:S02]  /*cb50*/  PRMT R2, R24, 0x3340, R23 ;  /* 0x0000334018027816 */ /* 0x000fe40000000017 */
[----:B------:R-:W-:Y:S02]  /*cb60*/  F2FP.SATFINITE.E4M3.F32.PACK_AB_MERGE_C R50, R51, R50, RZ ;  /* 0x000000323332723e */ /* 0x000fe400048070ff */
[----:B------:R-:W-:-:S02]  /*cb70*/  F2FP.SATFINITE.E4M3.F32.PACK_AB_MERGE_C R78, R79, R78, RZ ;  /* 0x0000004e4f4e723e */ /* 0x000fc400048070ff */
[----:B------:R-:W-:Y:S02]  /*cb80*/  PRMT R4, R28, 0x3340, R5 ;  /* 0x000033401c047816 */ /* 0x000fe40000000005 */
[----:B------:R-:W-:Y:S02]  /*cb90*/  LOP3.LUT R24, R11, 0xffff, RZ, 0xc0, !PT ;  /* 0x0000ffff0b187812 */ /* 0x000fe400078ec0ff */
[----:B------:R-:W-:Y:S02]  /*cba0*/  LOP3.LUT R17, R17, 0xffff, RZ, 0xc0, !PT ;  /* 0x0000ffff11117812 */ /* 0x000fe400078ec0ff */
[----:B------:R-:W-:Y:S02]  /*cbb0*/  F2FP.SATFINITE.E4M3.F32.PACK_AB_MERGE_C R48, R49, R48, RZ ;  /* 0x000000303130723e */ /* 0x000fe400048070ff */
[----:B------:R-:W-:Y:S02]  /*cbc0*/  F2FP.SATFINITE.E4M3.F32.PACK_AB_MERGE_C R76, R77, R76, RZ ;  /* 0x0000004c4d4c723e */ /* 0x000fe400048070ff */
[----:B------:R-:W-:-:S02]  /*cbd0*/  SHF.R.U32.HI R0, RZ, 0x8, R30 ;  /* 0x00000008ff007819 */ /* 0x000fc4000001161e */
[----:B------:R-:W-:Y:S02]  /*cbe0*/  PRMT R5, R30, 0x3340, R15 ;  /* 0x000033401e057816 */ /* 0x000fe4000000000f */
[----:B------:R-:W-:Y:S01]  /*cbf0*/  SHF.R.U32.HI R16, RZ, 0x8, R23 ;  /* 0x00000008ff107819 */ /* 0x000fe20000011617 */
[----:B0-----:R-:W-:Y:S01]  /*cc00*/  ULEA UR4, UR5, UR4, 0x18 ;  /* 0x0000000405047291 */ /* 0x001fe2000f8ec03f */
[----:B------:R-:W-:Y:S02]  /*cc10*/  LOP3.LUT R28, R13, 0xffff, RZ, 0xc0, !PT ;  /* 0x0000ffff0d1c7812 */ /* 0x000fe400078ec0ff */
[----:B------:R-:W-:Y:S02]  /*cc20*/  LOP3.LUT R19, R19, 0xffff, RZ, 0xc0, !PT ;  /* 0x0000ffff13137812 */ /* 0x000fe400078ec0ff */
[----:B------:R-:W-:Y:S02]  /*cc30*/  F2FP.SATFINITE.E4M3.F32.PACK_AB_MERGE_C R68, R69, R68, RZ ;  /* 0x000000444544723e */ /* 0x000fe400048070ff */
[----:B------:R-:W-:-:S02]  /*cc40*/  SHF.R.U32.HI R15, RZ, 0x8, R15 ;  /* 0x00000008ff0f7819 */ /* 0x000fc4000001160f */
[----:B------:R-:W-:Y:S02]  /*cc50*/  LOP3.LUT R26, R26, 0xffff, RZ, 0xc0, !PT ;  /* 0x0000ffff1a1a7812 */ /* 0x000fe400078ec0ff */
[----:B------:R-:W-:Y:S02]  /*cc60*/  LOP3.LUT R13, R66, 0xffff, RZ, 0xc0, !PT ;  /* 0x0000ffff420d7812 */ /* 0x000fe400078ec0ff */
[----:B------:R-:W-:Y:S02]  /*cc70*/  LOP3.LUT R30, R9, 0xffff, RZ, 0xc0, !PT ;  /* 0x0000ffff091e7812 */ /* 0x000fe400078ec0ff */
[----:B------:R-:W-:Y:S02]  /*cc80*/  PRMT R17, R24, 0x3340, R17 ;  /* 0x0000334018117816 */ /* 0x000fe40000000011 */
[----:B------:R-:W-:Y:S02]  /*cc90*/  LOP3.LUT R11, R21, 0xffff, RZ, 0xc0, !PT ;  /* 0x0000ffff150b7812 */ /* 0x000fe400078ec0ff */
[----:B------:R-:W-:-:S02]  /*cca0*/  LOP3.LUT R50, R50, 0xffff, RZ, 0xc0, !PT ;  /* 0x0000ffff32327812 */ /* 0x000fc400078ec0ff */
        /* <DEDUP_REMOVED lines=8> */
[----:B------:R-:W-:Y:S02]  /*cd30*/  SHF.R.U32.HI R19, RZ, 0x8, R26 ;  /* 0x00000008ff137819 */ /* 0x000fe4000001161a */
[--C-:B------:R-:W-:Y:S02]  /*cd40*/  PRMT R16, R26, 0x3340, R13.reuse ;  /* 0x000033401a107816 */ /* 0x100fe4000000000d */
[----:B------:R-:W-:Y:S02]  /*cd50*/  SHF.R.U32.HI R26, RZ, 0x8, R13 ;  /* 0x00000008ff1a7819 */ /* 0x000fe4000001160d */
[----:B------:R-:W-:-:S02]  /*cd60*/  PRMT R13, R50, 0x3340, R29 ;  /* 0x00003340320d7816 */ /* 0x000fc4000000001d */
[--C-:B------:R-:W-:Y:S02]  /*cd70*/  PRMT R15, R48, 0x3340, R21.reuse ;  /* 0x00003340300f7816 */ /* 0x100fe40000000015 */
[----:B------:R-:W-:Y:S02]  /*cd80*/  SHF.R.U32.HI R28, RZ, 0x8, R21 ;  /* 0x00000008ff1c7819 */ /* 0x000fe40000011615 */
[----:B------:R-:W-:Y:S02]  /*cd90*/  SHF.R.U32.HI R25, RZ, 0x8, R50 ;  /* 0x00000008ff197819 */ /* 0x000fe40000011632 */
[----:B------:R-:W-:Y:S02]  /*cda0*/  SHF.R.U32.HI R29, RZ, 0x8, R29 ;  /* 0x00000008ff1d7819 */ /* 0x000fe4000001161d */
[----:B------:R-:W-:Y:S02]  /*cdb0*/  PRMT R0, R23, 0x3340, R0 ;  /* 0x0000334017007816 */ /* 0x000fe40000000000 */
[----:B------:R-:W-:-:S02]  /*cdc0*/  PRMT R9, R30, 0x3340, R9 ;  /* 0x000033401e097816 */ /* 0x000fc40000000009 */
[----:B------:R-:W-:Y:S02]  /*cdd0*/  SHF.R.U32.HI R21, RZ, 0x8, R11 ;  /* 0x00000008ff157819 */ /* 0x000fe4000001160b */
[----:B------:R-:W-:Y:S02]  /*cde0*/  SHF.R.U32.HI R27, RZ, 0x8, R68 ;  /* 0x00000008ff1b7819 */ /* 0x000fe40000011644 */
[----:B------:R-:W-:Y:S02]  /*cdf0*/  SHF.R.U32.HI R23, RZ, 0x8, R48 ;  /* 0x00000008ff177819 */ /* 0x000fe40000011630 */
[----:B------:R-:W-:Y:S02]  /*ce00*/  LOP3.LUT R30, R19, 0xffff, RZ, 0xc0, !PT ;  /* 0x0000ffff131e7812 */ /* 0x000fe400078ec0ff */
[----:B------:R-:W-:Y:S02]  /*ce10*/  LOP3.LUT R19, R26, 0xffff, RZ, 0xc0, !PT ;  /* 0x0000ffff1a137812 */ /* 0x000fe400078ec0ff */
[----:B------:R-:W-:-:S02]  /*ce20*/  LOP3.LUT R26, R25, 0xffff, RZ, 0xc0, !PT ;  /* 0x0000ffff191a7812 */ /* 0x000fc400078ec0ff */
[----:B------:R-:W-:Y:S02]  /*ce30*/  LOP3.LUT R29, R29, 0xffff, RZ, 0xc0, !PT ;  /* 0x0000ffff1d1d7812 */ /* 0x000fe400078ec0ff */
[----:B------:R-:W-:Y:S02]  /*ce40*/  LOP3.LUT R32, R21, 0xffff, RZ, 0xc0, !PT ;  /* 0x0000ffff15207812 */ /* 0x000fe400078ec0ff */
[----:B------:R-:W-:Y:S02]  /*ce50*/  LOP3.LUT R27, R27, 0xffff, RZ, 0xc0, !PT ;  /* 0x0000ffff1b1b7812 */ /* 0x000fe400078ec0ff */
[----:B------:R-:W-:Y:S02]  /*ce60*/  F2FP.SATFINITE.E4M3.F32.PACK_AB_MERGE_C R52, R53, R52, RZ ;  /* 0x000000343534723e */ /* 0x000fe400048070ff */
[----:B------:R-:W-:Y:S02]  /*ce70*/  F2FP.SATFINITE.E4M3.F32.PACK_AB_MERGE_C R80, R81, R80, RZ ;  /* 0x000000505150723e */ /* 0x000fe400048070ff */
[----:B------:R-:W-:-:S02]  /*ce80*/  LOP3.LUT R23, R23, 0xffff, RZ, 0xc0, !PT ;  /* 0x0000ffff17177812 */ /* 0x000fc400078ec0ff */
[----:B------:R-:W-:Y:S02]  /*ce90*/  LOP3.LUT R28, R28, 0xffff, RZ, 0xc0, !PT ;  /* 0x0000ffff1c1c7812 */ /* 0x000fe400078ec0ff */
[----:B------:R-:W-:Y:S02]  /*cea0*/  F2FP.SATFINITE.E4M3.F32.PACK_AB_MERGE_C R70, R71, R70, RZ ;  /* 0x000000464746723e */ /* 0x000fe400048070ff */
[----:B------:R-:W-:Y:S02]  /*ceb0*/  PRMT R19, R30, 0x3340, R19 ;  /* 0x000033401e137816 */ /* 0x000fe40000000013 */
[----:B------:R-:W-:Y:S02]  /*cec0*/  PRMT R30, R26, 0x3340, R29 ;  /* 0x000033401a1e7816 */ /* 0x000fe4000000001d */
[----:B------:R-:W-:Y:S02]  /*ced0*/  PRMT R26, R32, 0x3340, R27 ;  /* 0x00003340201a7816 */ /* 0x000fe4000000001b */
[----:B------:R-:W-:-:S02]  /*cee0*/  F2FP.SATFINITE.E4M3.F32.PACK_AB_MERGE_C R72, R73, R72, RZ ;  /* 0x000000484948723e */ /* 0x000fc400048070ff */
[----:B------:R-:W-:Y:S02]  /*cef0*/  PRMT R28, R23, 0x3340, R28 ;  /* 0x00003340171c7816 */ /* 0x000fe4000000001c */
[----:B------:R-:W-:Y:S02]  /*cf00*/  LOP3.LUT R52, R52, 0xffff, RZ, 0xc0, !PT ;  /* 0x0000ffff34347812 */ /* 0x000fe400078ec0ff */
[----:B------:R-:W-:Y:S02]  /*cf10*/  LOP3.LUT R27, R80, 0xffff, RZ, 0xc0, !PT ;  /* 0x0000ffff501b7812 */ /* 0x000fe400078ec0ff */
[----:B------:R-:W-:Y:S02]  /*cf20*/  LOP3.LUT R22, R22, 0xffff, RZ, 0xc0, !PT ;  /* 0x0000ffff16167812 */ /* 0x000fe400078ec0ff */
[----:B------:R-:W-:Y:S02]  /*cf30*/  LOP3.LUT R23, R70, 0xffff, RZ, 0xc0, !PT ;  /* 0x0000ffff46177812 */ /* 0x000fe400078ec0ff */
[----:B------:R-:W-:-:S02]  /*cf40*/  LOP3.LUT R20, R20, 0xffff, RZ, 0xc0, !PT ;  /* 0x0000ffff14147812 */ /* 0x000fc400078ec0ff */
[----:B------:R-:W-:Y:S02]  /*cf50*/  LOP3.LUT R33, R72, 0xffff, RZ, 0xc0, !PT ;  /* 0x0000ffff48217812 */ /* 0x000fe400078ec0ff */
[----:B------:R-:W-:Y:S02]  /*cf60*/  SHF.R.U32.HI R29, RZ, 0x8, R52 ;  /* 0x00000008ff1d7819 */ /* 0x000fe40000011634 */
[----:B------:R-:W-:Y:S02]  /*cf70*/  SHF.R.U32.HI R34, RZ, 0x8, R27 ;  /* 0x00000008ff227819 */ /* 0x000fe4000001161b */
[----:B------:R-:W-:Y:S02]  /*cf80*/  SHF.R.U32.HI R25, RZ, 0x8, R22 ;  /* 0x00000008ff197819 */ /* 0x000fe40000011616 */
[----:B------:R-:W-:Y:S02]  /*cf90*/  PRMT R21, R22, 0x3340, R23 ;  /* 0x0000334016157816 */ /* 0x000fe40000000017 */
[----:B------:R-:W-:-:S02]  /*cfa0*/  PRMT R22, R52, 0x3340, R27 ;  /* 0x0000334034167816 */ /* 0x000fc4000000001b */
[----:B------:R-:W-:Y:S02]  /*cfb0*/  SHF.R.U32.HI R27, RZ, 0x8, R20 ;  /* 0x00000008ff1b7819 */ /* 0x000fe40000011614 */
[----:B------:R-:W-:Y:S02]  /*cfc0*/  F2FP.SATFINITE.E4M3.F32.PACK_AB_MERGE_C R54, R55, R54, RZ ;  /* 0x000000363736723e */ /* 0x000fe400048070ff */
[----:B------:R-:W-:Y:S02]  /*cfd0*/  PRMT R20, R20, 0x3340, R33 ;  /* 0x0000334014147816 */ /* 0x000fe40000000021 */
[----:B------:R-:W-:Y:S02]  /*cfe0*/  LOP3.LUT R29, R29, 0xffff, RZ, 0xc0, !PT ;  /* 0x0000ffff1d1d7812 */ /* 0x000fe400078ec0ff */
[----:B------:R-:W-:Y:S02]  /*cff0*/  LOP3.LUT R34, R34, 0xffff, RZ, 0xc0, !PT ;  /* 0x0000ffff22227812 */ /* 0x000fe400078ec0ff */
[----:B------:R-:W-:-:S02]  /*d000*/  F2FP.SATFINITE.E4M3.F32.PACK_AB_MERGE_C R74, R75, R74, RZ ;  /* 0x0000004a4b4a723e */ /* 0x000fc400048070ff */
[----:B------:R-:W-:Y:S02]  /*d010*/  SHF.R.U32.HI R32, RZ, 0x8, R23 ;  /* 0x00000008ff207819 */ /* 0x000fe40000011617 */
[----:B------:R-:W-:Y:S02]  /*d020*/  SHF.R.U32.HI R33, RZ, 0x8, R33 ;  /* 0x00000008ff217819 */ /* 0x000fe40000011621 */
[----:B------:R-:W-:Y:S02]  /*d030*/  F2FP.SATFINITE.E4M3.F32.PACK_AB_MERGE_C R56, R57, R56, RZ ;  /* 0x000000383938723e */ /* 0x000fe400048070ff */
[----:B------:R-:W-:Y:S02]  /*d040*/  F2FP.SATFINITE.E4M3.F32.PACK_AB_MERGE_C R84, R85, R84, RZ ;  /* 0x000000545554723e */ /* 0x000fe400048070ff */
[----:B------:R-:W-:Y:S02]  /*d050*/  F2FP.SATFINITE.E4M3.F32.PACK_AB_MERGE_C R58, R59, R58, RZ ;  /* 0x0000003a3b3a723e */ /* 0x000fe400048070ff */
[----:B------:R-:W-:-:S02]  /*d060*/  LOP3.LUT R54, R54, 0xffff, RZ, 0xc0, !PT ;  /* 0x0000ffff36367812 */ /* 0x000fc400078ec0ff */
[----:B------:R-:W-:Y:S02]  /*d070*/  PRMT R41, R29, 0x3340, R34 ;  /* 0x000033401d297816 */ /* 0x000fe40000000022 */
[----:B------:R-:W-:Y:S02]  /*d080*/  LOP3.LUT R25, R25, 0xffff, RZ, 0xc0, !PT ;  /* 0x0000ffff19197812 */ /* 0x000fe400078ec0ff */
[----:B------:R-:W-:Y:S02]  /*d090*/  LOP3.LUT R32, R32, 0xffff, RZ, 0xc0, !PT ;  /* 0x0000ffff20207812 */ /* 0x000fe400078ec0ff */
[----:B------:R-:W-:Y:S02]  /*d0a0*/  LOP3.LUT R38, R27, 0xffff, RZ, 0xc0, !PT ;  /* 0x0000ffff1b267812 */ /* 0x000fe400078ec0ff */
[----:B------:R-:W-:Y:S02]  /*d0b0*/  LOP3.LUT R33, R33, 0xffff, RZ, 0xc0, !PT ;  /* 0x0000ffff21217812 */ /* 0x000fe400078ec0ff */
[----:B------:R-:W-:-:S02]  /*d0c0*/  LOP3.LUT R18, R18, 0xffff, RZ, 0xc0, !PT ;  /* 0x0000ffff12127812 */ /* 0x000fc400078ec0ff */
[----:B------:R-:W-:Y:S02]  /*d0d0*/  LOP3.LUT R29, R74, 0xffff, RZ, 0xc0, !PT ;  /* 0x0000ffff4a1d7812 */ /* 0x000fe400078ec0ff */
[----:B------:R-:W-:Y:S02]  /*d0e0*/  F2FP.SATFINITE.E4M3.F32.PACK_AB_MERGE_C R86, R87, R86, RZ ;  /* 0x000000565756723e */ /* 0x000fe400048070ff */
[----:B------:R-:W-:Y:S02]  /*d0f0*/  LOP3.LUT R56, R56, 0xffff, RZ, 0xc0, !PT ;  /* 0x0000ffff38387812 */ /* 0x000fe400078ec0ff */
[----:B------:R-:W-:Y:S02]  /*d100*/  LOP3.LUT R27, R84, 0xffff, RZ, 0xc0, !PT ;  /* 0x0000ffff541b7812 */ /* 0x000fe400078ec0ff */
[----:B------:R-:W-:Y:S02]  /*d110*/  LOP3.LUT R58, R58, 0xffff, RZ, 0xc0, !PT ;  /* 0x0000ffff3a3a7812 */ /* 0x000fe400078ec0ff */
[----:B------:R-:W-:-:S02]  /*d120*/  SHF.R.U32.HI R31, RZ, 0x8, R54 ;  /* 0x00000008ff1f7819 */ /* 0x000fc40000011636 */
[----:B------:R-:W-:Y:S02]  /*d130*/  F2FP.SATFINITE.E4M3.F32.PACK_AB_MERGE_C R132, R133, R132, RZ ;  /* 0x000000848584723e */ /* 0x000fe400048070ff */
[----:B------:R-:W-:Y:S02]  /*d140*/  PRMT R40, R25, 0x3340, R32 ;  /* 0x0000334019287816 */ /* 0x000fe40000000020 */
[----:B------:R-:W-:Y:S02]  /*d150*/  PRMT R43, R38, 0x3340, R33 ;  /* 0x00003340262b7816 */ /* 0x000fe40000000021 */
[----:B------:R-:W-:Y:S02]  /*d160*/  LOP3.LUT R50, R12, 0xffff, RZ, 0xc0, !PT ;  /* 0x0000ffff0c327812 */ /* 0x000fe400078ec0ff */
[----:B------:R-:W-:Y:S02]  /*d170*/  PRMT R44, R18, 0x3340, R29 ;  /* 0x00003340122c7816 */ /* 0x000fe4000000001d */
[----:B------:R-:W-:-:S02]  /*d180*/  LOP3.LUT R33, R86, 0xffff, RZ, 0xc0, !PT ;  /* 0x0000ffff56217812 */ /* 0x000fc400078ec0ff */
[----:B------:R-:W-:Y:S02]  /*d190*/  SHF.R.U32.HI R12, RZ, 0x8, R18 ;  /* 0x00000008ff0c7819 */ /* 0x000fe40000011612 */
[----:B------:R-:W-:Y:S02]  /*d1a0*/  SHF.R.U32.HI R29, RZ, 0x8, R29 ;  /* 0x00000008ff1d7819 */ /* 0x000fe4000001161d */
[--C-:B------:R-:W-:Y:S02]  /*d1b0*/  PRMT R46, R56, 0x3340, R27.reuse ;  /* 0x00003340382e7816 */ /* 0x100fe4000000001b */
[----:B------:R-:W-:Y:S02]  /*d1c0*/  SHF.R.U32.HI R32, RZ, 0x8, R27 ;  /* 0x00000008ff207819 */ /* 0x000fe4000001161b */
[----:B------:R-:W-:Y:S02]  /*d1d0*/  SHF.R.U32.HI R27, RZ, 0x8, R58 ;  /* 0x00000008ff1b7819 */ /* 0x000fe4000001163a */
[----:B------:R-:W-:-:S02]  /*d1e0*/  F2FP.SATFINITE.E4M3.F32.PACK_AB_MERGE_C R128, R129, R128, RZ ;  /* 0x000000808180723e */ /* 0x000fc400048070ff */
[----:B------:R-:W-:Y:S02]  /*d1f0*/  LOP3.LUT R36, R31, 0xffff, RZ, 0xc0, !PT ;  /* 0x0000ffff1f247812 */ /* 0x000fe400078ec0ff */
[----:B------:R-:W-:Y:S02]  /*d200*/  LOP3.LUT R31, R132, 0xffff, RZ, 0xc0, !PT ;  /* 0x0000ffff841f7812 */ /* 0x000fe400078ec0ff */
[----:B------:R-:W-:Y:S02]  /*d210*/  PRMT R48, R58, 0x3340, R33 ;  /* 0x000033403a307816 */ /* 0x000fe40000000021 */
[----:B------:R-:W-:Y:S02]  /*d220*/  LOP3.LUT R12, R12, 0xffff, RZ, 0xc0, !PT ;  /* 0x0000ffff0c0c7812 */ /* 0x000fe400078ec0ff */
[----:B------:R-:W-:Y:S02]  /*d230*/  LOP3.LUT R29, R29, 0xffff, RZ, 0xc0, !PT ;  /* 0x0000ffff1d1d7812 */ /* 0x000fe400078ec0ff */
[----:B------:R-:W-:-:S02]  /*d240*/  SHF.R.U32.HI R25, RZ, 0x8, R56 ;  /* 0x00000008ff197819 */ /* 0x000fc40000011638 */
[----:B------:R-:W-:Y:S02]  /*d250*/  LOP3.LUT R34, R27, 0xffff, RZ, 0xc0, !PT ;  /* 0x0000ffff1b227812 */ /* 0x000fe400078ec0ff */
[----:B------:R-:W-:Y:S02]  /*d260*/  LOP3.LUT R58, R8, 0xffff, RZ, 0xc0, !PT ;  /* 0x0000ffff083a7812 */ /* 0x000fe400078ec0ff */
[----:B------:R-:W-:Y:S02]  /*d270*/  SHF.R.U32.HI R18, RZ, 0x8, R50 ;  /* 0x00000008ff127819 */ /* 0x000fe40000011632 */
[----:B------:R-:W-:Y:S02]  /*d280*/  LOP3.LUT R27, R128, 0xffff, RZ, 0xc0, !PT ;  /* 0x0000ffff801b7812 */ /* 0x000fe400078ec0ff */
[--C-:B------:R-:W-:Y:S02]  /*d290*/  PRMT R50, R50, 0x3340, R31.reuse ;  /* 0x0000334032327816 */ /* 0x100fe4000000001f */
[----:B------:R-:W-:-:S02]  /*d2a0*/  SHF.R.U32.HI R31, RZ, 0x8, R31 ;  /* 0x00000008ff1f7819 */ /* 0x000fc4000001161f */
[----:B------:R-:W-:Y:S02]  /*d2b0*/  LOP3.LUT R32, R32, 0xffff, RZ, 0xc0, !PT ;  /* 0x0000ffff20207812 */ /* 0x000fe400078ec0ff */
[----:B------:R-:W-:Y:S02]  /*d2c0*/  PRMT R45, R12, 0x3340, R29 ;  /* 0x000033400c2d7816 */ /* 0x000fe4000000001d */
[----:B------:R-:W-:Y:S02]  /*d2d0*/  LOP3.LUT R25, R25, 0xffff, RZ, 0xc0, !PT ;  /* 0x0000ffff19197812 */ /* 0x000fe400078ec0ff */
[----:B------:R-:W-:Y:S02]  /*d2e0*/  SHF.R.U32.HI R12, RZ, 0x8, R58 ;  /* 0x00000008ff0c7819 */ /* 0x000fe4000001163a */
[--C-:B------:R-:W-:Y:S02]  /*d2f0*/  PRMT R58, R58, 0x3340, R27.reuse ;  /* 0x000033403a3a7816 */ /* 0x100fe4000000001b */
[----:B------:R-:W-:-:S02]  /*d300*/  SHF.R.U32.HI R27, RZ, 0x8, R27 ;  /* 0x00000008ff1b7819 */ /* 0x000fc4000001161b */
[----:B------:R-:W-:Y:S02]  /*d310*/  F2FP.SATFINITE.E4M3.F32.PACK_AB_MERGE_C R134, R135, R134, RZ ;  /* 0x000000868786723e */ /* 0x000fe400048070ff */
[----:B------:R-:W-:Y:S02]  /*d320*/  LOP3.LUT R18, R18, 0xffff, RZ, 0xc0, !PT ;  /* 0x0000ffff12127812 */ /* 0x000fe400078ec0ff */
[----:B------:R-:W-:Y:S02]  /*d330*/  LOP3.LUT R31, R31, 0xffff, RZ, 0xc0, !PT ;  /* 0x0000ffff1f1f7812 */ /* 0x000fe400078ec0ff */
[----:B------:R-:W-:Y:S02]  /*d340*/  F2FP.SATFINITE.E4M3.F32.PACK_AB_MERGE_C R142, R143, R142, RZ ;  /* 0x0000008e8f8e723e */ /* 0x000fe400048070ff */
[----:B------:R-:W-:Y:S02]  /*d350*/  F2FP.SATFINITE.E4M3.F32.PACK_AB_MERGE_C R90, R91, R90, RZ ;  /* 0x0000005a5b5a723e */ /* 0x000fe400048070ff */
[----:B------:R-:W-:-:S02]  /*d360*/  PRMT R47, R25, 0x3340, R32 ;  /* 0x00003340192f7816 */ /* 0x000fc40000000020 */
[----:B------:R-:W0:Y:S01]  /*d370*/  S2R R32, SR_TID.X ;  /* 0x0000000000207919 */ /* 0x000e220000002100 */
[----:B------:R-:W-:Y:S02]  /*d380*/  LOP3.LUT R12, R12, 0xffff, RZ, 0xc0, !PT ;  /* 0x0000ffff0c0c7812 */ /* 0x000fe400078ec0ff */
[----:B------:R-:W-:Y:S02]  /*d390*/  LOP3.LUT R27, R27, 0xffff, RZ, 0xc0, !PT ;  /* 0x0000ffff1b1b7812 */ /* 0x000fe400078ec0ff */
[----:B------:R-:W-:Y:S02]  /*d3a0*/  F2FP.SATFINITE.E4M3.F32.PACK_AB_MERGE_C R136, R137, R136, RZ ;  /* 0x000000888988723e */ /* 0x000fe400048070ff */
[----:B------:R-:W-:Y:S02]  /*d3b0*/  F2FP.SATFINITE.E4M3.F32.PACK_AB_MERGE_C R92, R93, R92, RZ ;  /* 0x0000005c5d5c723e */ /* 0x000fe400048070ff */
[----:B------:R-:W-:Y:S02]  /*d3c0*/  PRMT R51, R18, 0x3340, R31 ;  /* 0x0000334012337816 */ /* 0x000fe4000000001f */
[----:B------:R-:W-:-:S02]  /*d3d0*/  LOP3.LUT R14, R14, 0xffff, RZ, 0xc0, !PT ;  /* 0x0000ffff0e0e7812 */ /* 0x000fc400078ec0ff */
[----:B------:R-:W-:Y:S02]  /*d3e0*/  LOP3.LUT R25, R134, 0xffff, RZ, 0xc0, !PT ;  /* 0x0000ffff86197812 */ /* 0x000fe400078ec0ff */
[----:B------:R-:W-:Y:S02]  /*d3f0*/  F2FP.SATFINITE.E4M3.F32.PACK_AB_MERGE_C R82, R83, R82, RZ ;  /* 0x000000525352723e */ /* 0x000fe400048070ff */
[----:B------:R-:W-:Y:S02]  /*d400*/  LOP3.LUT R142, R142, 0xffff, RZ, 0xc0, !PT ;  /* 0x0000ffff8e8e7812 */ /* 0x000fe400078ec0ff */
[----:B------:R-:W-:Y:S02]  /*d410*/  LOP3.LUT R31, R90, 0xffff, RZ, 0xc0, !PT ;  /* 0x0000ffff5a1f7812 */ /* 0x000fe400078ec0ff */
[----:B------:R-:W-:Y:S02]  /*d420*/  F2FP.SATFINITE.E4M3.F32.PACK_AB_MERGE_C R140, R141, R140, RZ ;  /* 0x0000008c8d8c723e */ /* 0x000fe400048070ff */
[----:B------:R-:W-:-:S02]  /*d430*/  F2FP.SATFINITE.E4M3.F32.PACK_AB_MERGE_C R88, R89, R88, RZ ;  /* 0x000000585958723e */ /* 0x000fc400048070ff */
[----:B------:R-:W-:Y:S02]  /*d440*/  PRMT R59, R12, 0x3340, R27 ;  /* 0x000033400c3b7816 */ /* 0x000fe4000000001b */
[----:B------:R-:W-:Y:S02]  /*d450*/  PRMT R52, R14, 0x3340, R25 ;  /* 0x000033400e347816 */ /* 0x000fe40000000019 */
[----:B------:R-:W-:Y:S02]  /*d460*/  LOP3.LUT R136, R136, 0xffff, RZ, 0xc0, !PT ;  /* 0x0000ffff88887812 */ /* 0x000fe400078ec0ff */
[----:B------:R-:W-:Y:S02]  /*d470*/  LOP3.LUT R27, R92, 0xffff, RZ, 0xc0, !PT ;  /* 0x0000ffff5c1b7812 */ /* 0x000fe400078ec0ff */
[----:B------:R-:W-:Y:S02]  /*d480*/  LOP3.LUT R35, R82, 0xffff, RZ, 0xc0, !PT ;  /* 0x0000ffff52237812 */ /* 0x000fe400078ec0ff */
[----:B------:R-:W-:-:S02]  /*d490*/  SHF.R.U32.HI R8, RZ, 0x8, R14 ;  /* 0x00000008ff087819 */ /* 0x000fc4000001160e */
[----:B------:R-:W-:Y:S02]  /*d4a0*/  SHF.R.U32.HI R25, RZ, 0x8, R25 ;  /* 0x00000008ff197819 */ /* 0x000fe40000011619 */
[--C-:B------:R-:W-:Y:S02]  /*d4b0*/  PRMT R56, R142, 0x3340, R31.reuse ;  /* 0x000033408e387816 */ /* 0x100fe4000000001f */
[----:B------:R-:W-:Y:S02]  /*d4c0*/  LOP3.LUT R140, R140, 0xffff, RZ, 0xc0, !PT ;  /* 0x0000ffff8c8c7812 */ /* 0x000fe400078ec0ff */
[----:B------:R-:W-:Y:S02]  /*d4d0*/  LOP3.LUT R29, R88, 0xffff, RZ, 0xc0, !PT ;  /* 0x0000ffff581d7812 */ /* 0x000fe400078ec0ff */
[----:B------:R-:W-:Y:S02]  /*d4e0*/  SHF.R.U32.HI R18, RZ, 0x8, R142 ;  /* 0x00000008ff127819 */ /* 0x000fe4000001168e */
[----:B------:R-:W-:-:S02]  /*d4f0*/  SHF.R.U32.HI R31, RZ, 0x8, R31 ;  /* 0x00000008ff1f7819 */ /* 0x000fc4000001161f */
[----:B------:R-:W-:Y:S02]  /*d500*/  PRMT R62, R136, 0x3340, R27 ;  /* 0x00003340883e7816 */ /* 0x000fe4000000001b */
[----:B------:R-:W-:Y:S02]  /*d510*/  PRMT R23, R54, 0x3340, R35 ;  /* 0x0000334036177816 */ /* 0x000fe40000000023 */
[----:B------:R-:W-:Y:S02]  /*d520*/  LOP3.LUT R8, R8, 0xffff, RZ, 0xc0, !PT ;  /* 0x0000ffff08087812 */ /* 0x000fe400078ec0ff */
[----:B------:R-:W-:Y:S02]  /*d530*/  LOP3.LUT R25, R25, 0xffff, RZ, 0xc0, !PT ;  /* 0x0000ffff19197812 */ /* 0x000fe400078ec0ff */
[----:B------:R-:W-:Y:S02]  /*d540*/  SHF.R.U32.HI R12, RZ, 0x8, R136 ;  /* 0x00000008ff0c7819 */ /* 0x000fe40000011688 */
[----:B------:R-:W-:-:S02]  /*d550*/  SHF.R.U32.HI R27, RZ, 0x8, R27 ;  /* 0x00000008ff1b7819 */ /* 0x000fc4000001161b */
[----:B------:R-:W-:Y:S02]  /*d560*/  F2FP.SATFINITE.E4M3.F32.PACK_AB_MERGE_C R130, R131, R130, RZ ;  /* 0x000000828382723e */ /* 0x000fe400048070ff */
[----:B------:R-:W-:Y:S02]  /*d570*/  PRMT R54, R140, 0x3340, R29 ;  /* 0x000033408c367816 */ /* 0x000fe4000000001d */
[----:B------:R-:W-:Y:S02]  /*d580*/  LOP3.LUT R18, R18, 0xffff, RZ, 0xc0, !PT ;  /* 0x0000ffff12127812 */ /* 0x000fe400078ec0ff */
[----:B------:R-:W-:Y:S02]  /*d590*/  LOP3.LUT R31, R31, 0xffff, RZ, 0xc0, !PT ;  /* 0x0000ffff1f1f7812 */ /* 0x000fe400078ec0ff */
[----:B------:R-:W-:Y:S02]  /*d5a0*/  F2FP.SATFINITE.E4M3.F32.PACK_AB_MERGE_C R144, R145, R144, RZ ;  /* 0x000000909190723e */ /* 0x000fe400048070ff */
[----:B------:R-:W-:-:S02]  /*d5b0*/  F2FP.SATFINITE.E4M3.F32.PACK_AB_MERGE_C R100, R101, R100, RZ ;  /* 0x000000646564723e */ /* 0x000fc400048070ff */
[----:B------:R-:W-:Y:S02]  /*d5c0*/  SHF.R.U32.HI R14, RZ, 0x8, R140 ;  /* 0x00000008ff0e7819 */ /* 0x000fe4000001168c */
[----:B------:R-:W-:Y:S02]  /*d5d0*/  SHF.R.U32.HI R29, RZ, 0x8, R29 ;  /* 0x00000008ff1d7819 */ /* 0x000fe4000001161d */
[----:B------:R-:W-:Y:S02]  /*d5e0*/  PRMT R53, R8, 0x3340, R25 ;  /* 0x0000334008357816 */ /* 0x000fe40000000019 */
[----:B------:R-:W-:Y:S02]  /*d5f0*/  LOP3.LUT R12, R12, 0xffff, RZ, 0xc0, !PT ;  /* 0x0000ffff0c0c7812 */ /* 0x000fe400078ec0ff */
[----:B------:R-:W-:Y:S02]  /*d600*/  LOP3.LUT R27, R27, 0xffff, RZ, 0xc0, !PT ;  /* 0x0000ffff1b1b7812 */ /* 0x000fe400078ec0ff */
[----:B------:R-:W-:-:S02]  /*d610*/  F2FP.SATFINITE.E4M3.F32.PACK_AB_MERGE_C R112, R113, R112, RZ ;  /* 0x000000707170723e */ /* 0x000fc400048070ff */
[----:B------:R-:W-:Y:S02]  /*d620*/  F2FP.SATFINITE.E4M3.F32.PACK_AB_MERGE_C R124, R125, R124, RZ ;  /* 0x0000007c7d7c723e */ /* 0x000fe400048070ff */
[----:B------:R-:W-:Y:S02]  /*d630*/  PRMT R57, R18, 0x3340, R31 ;  /* 0x0000334012397816 */ /* 0x000fe4000000001f */
[----:B------:R-:W-:Y:S02]  /*d640*/  LOP3.LUT R10, R10, 0xffff, RZ, 0xc0, !PT ;  /* 0x0000ffff0a0a7812 */ /* 0x000fe400078ec0ff */
[----:B------:R-:W-:Y:S02]  /*d650*/  LOP3.LUT R25, R130, 0xffff, RZ, 0xc0, !PT ;  /* 0x0000ffff82197812 */ /* 0x000fe400078ec0ff */
[----:B------:R-:W-:Y:S02]  /*d660*/  LOP3.LUT R14, R14, 0xffff, RZ, 0xc0, !PT ;  /* 0x0000ffff0e0e7812 */ /* 0x000fe400078ec0ff */
[----:B------:R-:W-:-:S02]  /*d670*/  LOP3.LUT R29, R29, 0xffff, RZ, 0xc0, !PT ;  /* 0x0000ffff1d1d7812 */ /* 0x000fc400078ec0ff */
[----:B------:R-:W-:Y:S02]  /*d680*/  LOP3.LUT R144, R144, 0xffff, RZ, 0xc0, !PT ;  /* 0x0000ffff90907812 */ /* 0x000fe400078ec0ff */
[----:B------:R-:W-:Y:S02]  /*d690*/  LOP3.LUT R31, R100, 0xffff, RZ, 0xc0, !PT ;  /* 0x0000ffff641f7812 */ /* 0x000fe400078ec0ff */
[----:B------:R-:W-:Y:S02]  /*d6a0*/  F2FP.SATFINITE.E4M3.F32.PACK_AB_MERGE_C R138, R139, R138, RZ ;  /* 0x0000008a8b8a723e */ /* 0x000fe400048070ff */
[----:B------:R-:W-:Y:S02]  /*d6b0*/  F2FP.SATFINITE.E4M3.F32.PACK_AB_MERGE_C R94, R95, R94, RZ ;  /* 0x0000005e5f5e723e */ /* 0x000fe400048070ff */
[----:B------:R-:W-:Y:S02]  /*d6c0*/  PRMT R63, R12, 0x3340, R27 ;  /* 0x000033400c3f7816 */ /* 0x000fe4000000001b */
[----:B------:R-:W-:-:S02]  /*d6d0*/  SHF.R.U32.HI R8, RZ, 0x8, R10 ;  /* 0x00000008ff087819 */ /* 0x000fc4000001160a */
[--C-:B------:R-:W-:Y:S02]  /*d6e0*/  PRMT R60, R10, 0x3340, R25.reuse ;  /* 0x000033400a3c7816 */ /* 0x100fe40000000019 */
[----:B------:R-:W-:Y:S02]  /*d6f0*/  SHF.R.U32.HI R18, RZ, 0x8, R25 ;  /* 0x00000008ff127819 */ /* 0x000fe40000011619 */
[----:B------:R-:W-:Y:S02]  /*d700*/  LOP3.LUT R112, R112, 0xffff, RZ, 0xc0, !PT ;  /* 0x0000ffff70707812 */ /* 0x000fe400078ec0ff */
[----:B------:R-:W-:Y:S02]  /*d710*/  LOP3.LUT R27, R124, 0xffff, RZ, 0xc0, !PT ;  /* 0x0000ffff7c1b7812 */ /* 0x000fe400078ec0ff */
[----:B------:R-:W-:Y:S02]  /*d720*/  PRMT R55, R14, 0x3340, R29 ;  /* 0x000033400e377816 */ /* 0x000fe4000000001d */
[----:B------:R-:W-:-:S02]  /*d730*/  SHF.R.U32.HI R10, RZ, 0x8, R144 ;  /* 0x00000008ff0a7819 */ /* 0x000fc40000011690 */
[----:B------:R-:W-:Y:S02]  /*d740*/  SHF.R.U32.HI R25, RZ, 0x8, R31 ;  /* 0x00000008ff197819 */ /* 0x000fe4000001161f */
[----:B------:R-:W-:Y:S02]  /*d750*/  LOP3.LUT R138, R138, 0xffff, RZ, 0xc0, !PT ;  /* 0x0000ffff8a8a7812 */ /* 0x000fe400078ec0ff */
[----:B------:R-:W-:Y:S02]  /*d760*/  LOP3.LUT R29, R94, 0xffff, RZ, 0xc0, !PT ;  /* 0x0000ffff5e1d7812 */ /* 0x000fe400078ec0ff */
[----:B------:R-:W-:Y:S02]  /*d770*/  F2FP.SATFINITE.E4M3.F32.PACK_AB_MERGE_C R122, R123, R122, RZ ;  /* 0x0000007a7b7a723e */ /* 0x000fe400048070ff */
[----:B------:R-:W-:Y:S02]  /*d780*/  PRMT R70, R112, 0x3340, R27 ;  /* 0x0000334070467816 */ /* 0x000fe4000000001b */
[----:B------:R-:W-:-:S02]  /*d790*/  PRMT R66, R144, 0x3340, R31 ;  /* 0x0000334090427816 */ /* 0x000fc4000000001f */
[----:B------:R-:W-:Y:S02]  /*d7a0*/  LOP3.LUT R10, R10, 0xffff, RZ, 0xc0, !PT ;  /* 0x0000ffff0a0a7812 */ /* 0x000fe400078ec0ff */
[----:B------:R-:W-:Y:S02]  /*d7b0*/  LOP3.LUT R25, R25, 0xffff, RZ, 0xc0, !PT ;  /* 0x0000ffff19197812 */ /* 0x000fe400078ec0ff */
[----:B------:R-:W-:Y:S02]  /*d7c0*/  SHF.R.U32.HI R12, RZ, 0x8, R112 ;  /* 0x00000008ff0c7819 */ /* 0x000fe40000011670 */
[----:B------:R-:W-:Y:S02]  /*d7d0*/  SHF.R.U32.HI R27, RZ, 0x8, R27 ;  /* 0x00000008ff1b7819 */ /* 0x000fe4000001161b */
[----:B------:R-:W-:Y:S02]  /*d7e0*/  F2FP.SATFINITE.E4M3.F32.PACK_AB_MERGE_C R146, R147, R146, RZ ;  /* 0x000000929392723e */ /* 0x000fe400048070ff */
[----:B------:R-:W-:-:S02]  /*d7f0*/  F2FP.SATFINITE.E4M3.F32.PACK_AB_MERGE_C R116, R117, R116, RZ ;  /* 0x000000747574723e */ /* 0x000fc400048070ff */
[----:B------:R-:W-:Y:S02]  /*d800*/  F2FP.SATFINITE.E4M3.F32.PACK_AB_MERGE_C R102, R103, R102, RZ ;  /* 0x000000666766723e */ /* 0x000fe400048070ff */
[----:B------:R-:W-:Y:S02]  /*d810*/  F2FP.SATFINITE.E4M3.F32.PACK_AB_MERGE_C R96, R97, R96, RZ ;  /* 0x000000606160723e */ /* 0x000fe400048070ff */
[----:B------:R-:W-:Y:S02]  /*d820*/  PRMT R64, R138, 0x3340, R29 ;  /* 0x000033408a407816 */ /* 0x000fe4000000001d */
[----:B------:R-:W-:Y:S02]  /*d830*/  LOP3.LUT R31, R8, 0xffff, RZ, 0xc0, !PT ;  /* 0x0000ffff081f7812 */ /* 0x000fe400078ec0ff */
[----:B------:R-:W-:Y:S02]  /*d840*/  LOP3.LUT R18, R18, 0xffff, RZ, 0xc0, !PT ;  /* 0x0000ffff12127812 */ /* 0x000fe400078ec0ff */
[----:B------:R-:W-:-:S02]  /*d850*/  F2FP.SATFINITE.E4M3.F32.PACK_AB_MERGE_C R120, R121, R120, RZ ;  /* 0x000000787978723e */ /* 0x000fc400048070ff */
[----:B------:R-:W-:Y:S02]  /*d860*/  F2FP.SATFINITE.E4M3.F32.PACK_AB_MERGE_C R104, R105, R104, RZ ;  /* 0x000000686968723e */ /* 0x000fe400048070ff */
[----:B------:R-:W-:Y:S02]  /*d870*/  SHF.R.U32.HI R14, RZ, 0x8, R138 ;  /* 0x00000008ff0e7819 */ /* 0x000fe4000001168a */
[----:B------:R-:W-:Y:S02]  /*d880*/  SHF.R.U32.HI R29, RZ, 0x8, R29 ;  /* 0x00000008ff1d7819 */ /* 0x000fe4000001161d */
[----:B------:R-:W-:Y:S02]  /*d890*/  LOP3.LUT R122, R122, 0xffff, RZ, 0xc0, !PT ;  /* 0x0000ffff7a7a7812 */ /* 0x000fe400078ec0ff */
[----:B------:R-:W-:Y:S02]  /*d8a0*/  PRMT R67, R10, 0x3340, R25 ;  /* 0x000033400a437816 */ /* 0x000fe40000000019 */
[----:B------:R-:W-:-:S02]  /*d8b0*/  LOP3.LUT R12, R12, 0xffff, RZ, 0xc0, !PT ;  /* 0x0000ffff0c0c7812 */ /* 0x000fc400078ec0ff */
[----:B------:R-:W-:Y:S02]  /*d8c0*/  LOP3.LUT R27, R27, 0xffff, RZ, 0xc0, !PT ;  /* 0x0000ffff1b1b7812 */ /* 0x000fe400078ec0ff */
[----:B------:R-:W-:Y:S02]  /*d8d0*/  PRMT R6, R6, 0x5410, R17 ;  /* 0x0000541006067816 */ /* 0x000fe40000000011 */
[----:B------:R-:W-:Y:S02]  /*d8e0*/  PRMT R61, R31, 0x3340, R18 ;  /* 0x000033401f3d7816 */ /* 0x000fe40000000012 */
[----:B------:R-:W-:Y:S02]  /*d8f0*/  LOP3.LUT R146, R146, 0xffff, RZ, 0xc0, !PT ;  /* 0x0000ffff92927812 */ /* 0x000fe400078ec0ff */
[----:B------:R-:W-:Y:S02]  /*d900*/  LOP3.LUT R25, R102, 0xffff, RZ, 0xc0, !PT ;  /* 0x0000ffff66197812 */ /* 0x000fe400078ec0ff */
[----:B------:R-:W-:-:S02]  /*d910*/  PRMT R5, R5, 0x5410, R0 ;  /* 0x0000541005057816 */ /* 0x000fc40000000000 */
[----:B------:R-:W-:Y:S02]  /*d920*/  LOP3.LUT R116, R116, 0xffff, RZ, 0xc0, !PT ;  /* 0x0000ffff74747812 */ /* 0x000fe400078ec0ff */
[----:B------:R-:W-:Y:S02]  /*d930*/  LOP3.LUT R17, R96, 0xffff, RZ, 0xc0, !PT ;  /* 0x0000ffff60117812 */ /* 0x000fe400078ec0ff */
[----:B------:R-:W-:Y:S02]  /*d940*/  LOP3.LUT R14, R14, 0xffff, RZ, 0xc0, !PT ;  /* 0x0000ffff0e0e7812 */ /* 0x000fe400078ec0ff */
[----:B------:R-:W-:Y:S02]  /*d950*/  LOP3.LUT R29, R29, 0xffff, RZ, 0xc0, !PT ;  /* 0x0000ffff1d1d7812 */ /* 0x000fe400078ec0ff */
[----:B------:R-:W-:Y:S02]  /*d960*/  LOP3.LUT R120, R120, 0xffff, RZ, 0xc0, !PT ;  /* 0x0000ffff78787812 */ /* 0x000fe400078ec0ff */
[----:B------:R-:W-:-:S02]  /*d970*/  LOP3.LUT R31, R104, 0xffff, RZ, 0xc0, !PT ;  /* 0x0000ffff681f7812 */ /* 0x000fc400078ec0ff */
[----:B------:R-:W-:Y:S02]  /*d980*/  SHF.R.U32.HI R0, RZ, 0x8, R122 ;  /* 0x00000008ff007819 */ /* 0x000fe4000001167a */
[----:B------:R-:W-:Y:S02]  /*d990*/  F2FP.SATFINITE.E4M3.F32.PACK_AB_MERGE_C R114, R115, R114, RZ ;  /* 0x000000727372723e */ /* 0x000fe400048070ff */
[----:B------:R-:W-:Y:S02]  /*d9a0*/  F2FP.SATFINITE.E4M3.F32.PACK_AB_MERGE_C R126, R127, R126, RZ ;  /* 0x0000007e7f7e723e */ /* 0x000fe400048070ff */
[----:B------:R-:W-:Y:S02]  /*d9b0*/  SHF.R.U32.HI R35, RZ, 0x8, R35 ;  /* 0x00000008ff237819 */ /* 0x000fe40000011623 */
[----:B0-----:R-:W-:Y:S02]  /*d9c0*/  LOP3.LUT R32, R32, 0x1f, RZ, 0xc0, !PT ;  /* 0x0000001f20207812 */ /* 0x001fe400078ec0ff */
[----:B------:R-:W-:-:S02]  /*d9d0*/  PRMT R11, R11, 0x3340, R68 ;  /* 0x000033400b0b7816 */ /* 0x000fc40000000044 */
[----:B------:R-:W-:Y:S02]  /*d9e0*/  SHF.R.U32.HI R33, RZ, 0x8, R33 ;  /* 0x00000008ff217819 */ /* 0x000fe40000011621 */
[----:B------:R-:W-:Y:S02]  /*d9f0*/  PRMT R71, R12, 0x3340, R27 ;  /* 0x000033400c477816 */ /* 0x000fe4000000001b */
[--C-:B------:R-:W-:Y:S02]  /*da00*/  PRMT R68, R146, 0x3340, R25.reuse ;  /* 0x0000334092447816 */ /* 0x100fe40000000019 */
[----:B------:R-:W-:Y:S02]  /*da10*/  SHF.R.U32.HI R18, RZ, 0x8, R25 ;  /* 0x00000008ff127819 */ /* 0x000fe40000011619 */
[--C-:B------:R-:W-:Y:S02]  /*da20*/  PRMT R77, R116, 0x3340, R17.reuse ;  /* 0x00003340744d7816 */ /* 0x100fe40000000011 */
[----:B------:R-:W-:-:S02]  /*da30*/  SHF.R.U32.HI R12, RZ, 0x8, R17 ;  /* 0x00000008ff0c7819 */ /* 0x000fc40000011611 */
[----:B------:R-:W-:Y:S02]  /*da40*/  PRMT R65, R14, 0x3340, R29 ;  /* 0x000033400e417816 */ /* 0x000fe4000000001d */
[----:B------:R-:W-:Y:S02]  /*da50*/  SHF.R.U32.HI R10, RZ, 0x8, R120 ;  /* 0x00000008ff0a7819 */ /* 0x000fe40000011678 */
[----:B------:R-:W-:Y:S02]  /*da60*/  SHF.R.U32.HI R25, RZ, 0x8, R31 ;  /* 0x00000008ff197819 */ /* 0x000fe4000001161f */
[----:B------:R-:W-:Y:S02]  /*da70*/  LOP3.LUT R17, R0, 0xffff, RZ, 0xc0, !PT ;  /* 0x0000ffff00117812 */ /* 0x000fe400078ec0ff */
[----:B------:R-:W-:Y:S02]  /*da80*/  F2FP.SATFINITE.E4M3.F32.PACK_AB_MERGE_C R106, R107, R106, RZ ;  /* 0x0000006a6b6a723e */ /* 0x000fe400048070ff */
[----:B------:R-:W-:-:S02]  /*da90*/  LOP3.LUT R35, R35, 0xffff, RZ, 0xc0, !PT ;  /* 0x0000ffff23237812 */ /* 0x000fc400078ec0ff */
[----:B------:R-:W-:Y:S02]  /*daa0*/  LOP3.LUT R114, R114, 0xffff, RZ, 0xc0, !PT ;  /* 0x0000ffff72727812 */ /* 0x000fe400078ec0ff */
[----:B------:R-:W-:Y:S02]  /*dab0*/  LOP3.LUT R29, R126, 0xffff, RZ, 0xc0, !PT ;  /* 0x0000ffff7e1d7812 */ /* 0x000fe400078ec0ff */
[----:B------:R-:W-:Y:S02]  /*dac0*/  PRMT R4, R4, 0x5410, R3 ;  /* 0x0000541004047816 */ /* 0x000fe40000000003 */
[----:B------:R-:W-:Y:S02]  /*dad0*/  PRMT R7, R7, 0x5410, R24 ;  /* 0x0000541007077816 */ /* 0x000fe40000000018 */
[----:B------:R-:W-:Y:S01]  /*dae0*/  LEA R0, R32, UR4, 0x4 ;  /* 0x0000000420007c11 */ /* 0x000fe2000f8e20ff */
[----:B------:R-:W-:Y:S01]  /*daf0*/  BAR.SYNC.DEFER_BLOCKING 0x0 ;  /* 0x0000000000007b1d */ /* 0x000fe20000010000 */
[----:B------:R-:W-:-:S02]  /*db00*/  LOP3.LUT R33, R33, 0xffff, RZ, 0xc0, !PT ;  /* 0x0000ffff21217812 */ /* 0x000fc400078ec0ff */
[----:B------:R-:W-:Y:S02]  /*db10*/  F2FP.SATFINITE.E4M3.F32.PACK_AB_MERGE_C R118, R119, R118, RZ ;  /* 0x000000767776723e */ /* 0x000fe400048070ff */
[----:B------:R-:W-:Y:S01]  /*db20*/  LOP3.LUT R10, R10, 0xffff, RZ, 0xc0, !PT ;  /* 0x0000ffff0a0a7812 */ /* 0x000fe200078ec0ff */
[----:B------:R-:W-:Y:S01]  /*db30*/  ULDC.64 UR4, c[0x0][0x220] ;  /* 0x0000880000047ab9 */ /* 0x000fe20000000a00 */
[----:B------:R-:W-:Y:S02]  /*db40*/  LOP3.LUT R25, R25, 0xffff, RZ, 0xc0, !PT ;  /* 0x0000ffff19197812 */ /* 0x000fe400078ec0ff */
[----:B------:R-:W-:Y:S02]  /*db50*/  PRMT R42, R36, 0x3340, R35 ;  /* 0x00003340242a7816 */ /* 0x000fe40000000023 */
[----:B------:R-:W-:Y:S02]  /*db60*/  PRMT R72, R114, 0x3340, R29 ;  /* 0x0000334072487816 */ /* 0x000fe4000000001d */
[----:B------:R-:W-:-:S02]  /*db70*/  LOP3.LUT R3, R106, 0xffff, RZ, 0xc0, !PT ;  /* 0x0000ffff6a037812 */ /* 0x000fc400078ec0ff */
[----:B------:R-:W-:Y:S02]  /*db80*/  SHF.R.U32.HI R14, RZ, 0x8, R114 ;  /* 0x00000008ff0e7819 */ /* 0x000fe40000011672 */
[----:B------:R-:W-:Y:S02]  /*db90*/  SHF.R.U32.HI R29, RZ, 0x8, R29 ;  /* 0x00000008ff1d7819 */ /* 0x000fe4000001161d */
[----:B------:R-:W-:Y:S02]  /*dba0*/  PRMT R36, R2, 0x5410, R9 ;  /* 0x0000541002247816 */ /* 0x000fe40000000009 */
[----:B------:R-:W-:Y:S01]  /*dbb0*/  F2FP.SATFINITE.E4M3.F32.PACK_AB_MERGE_C R98, R99, R98, RZ ;  /* 0x000000626362723e */ /* 0x000fe200048070ff */
[----:B------:R-:W0:Y:S01]  /*dbc0*/  LDC R2, c[0x0][0x244] ;  /* 0x00009100ff027b82 */ /* 0x000e220000000800 */
[----:B------:R-:W-:Y:S01]  /*dbd0*/  PRMT R49, R34, 0x3340, R33 ;  /* 0x0000334022317816 */ /* 0x000fe20000000021 */
[----:B------:R1:W-:Y:S01]  /*dbe0*/  STSM.16.M88.4 [R0], R4 ;  /* 0x0000000400007844 */ /* 0x0003e20000000200 */
[----:B------:R-:W-:Y:S01]  /*dbf0*/  SHF.R.U32.HI R8, RZ, 0x8, R146 ;  /* 0x00000008ff087819 */ /* 0x000fe20000011692 */
[----:B------:R-:W-:Y:S01]  /*dc00*/  NOP ;  /* 0x0000000000007918 */ /* 0x000fe20000000000 */
[----:B------:R-:W-:Y:S01]  /*dc10*/  PRMT R75, R10, 0x3340, R25 ;  /* 0x000033400a4b7816 */ /* 0x000fe20000000019 */
[----:B------:R-:W2:Y:S01]  /*dc20*/  LDS.128 R32, [R0] ;  /* 0x0000000000207984 */ /* 0x000ea20000000c00 */
[----:B------:R-:W-:-:S02]  /*dc30*/  LOP3.LUT R118, R118, 0xffff, RZ, 0xc0, !PT ;  /* 0x0000ffff76767812 */ /* 0x000fc400078ec0ff */
[----:B------:R-:W-:Y:S02]  /*dc40*/  SHF.R.U32.HI R10, RZ, 0x8, R3 ;  /* 0x00000008ff0a7819 */ /* 0x000fe40000011603 */
[----:B------:R-:W-:Y:S02]  /*dc50*/  PRMT R74, R120, 0x3340, R31 ;  /* 0x00003340784a7816 */ /* 0x000fe4000000001f */
[----:B------:R-:W-:Y:S02]  /*dc60*/  LOP3.LUT R14, R14, 0xffff, RZ, 0xc0, !PT ;  /* 0x0000ffff0e0e7812 */ /* 0x000fe400078ec0ff */
[----:B------:R-:W-:Y:S02]  /*dc70*/  LOP3.LUT R29, R29, 0xffff, RZ, 0xc0, !PT ;  /* 0x0000ffff1d1d7812 */ /* 0x000fe400078ec0ff */
[----:B------:R-:W-:Y:S02]  /*dc80*/  LOP3.LUT R31, R8, 0xffff, RZ, 0xc0, !PT ;  /* 0x0000ffff081f7812 */ /* 0x000fe400078ec0ff */
[----:B------:R-:W-:-:S02]  /*dc90*/  LOP3.LUT R25, R98, 0xffff, RZ, 0xc0, !PT ;  /* 0x0000ffff62197812 */ /* 0x000fc400078ec0ff */
[----:B------:R-:W-:Y:S02]  /*dca0*/  PRMT R76, R122, 0x3340, R3 ;  /* 0x000033407a4c7816 */ /* 0x000fe40000000003 */
[----:B------:R-:W-:Y:S02]  /*dcb0*/  SHF.R.U32.HI R3, RZ, 0x8, R116 ;  /* 0x00000008ff037819 */ /* 0x000fe40000011674 */
[----:B------:R-:W-:Y:S02]  /*dcc0*/  SHF.R.U32.HI R8, RZ, 0x8, R118 ;  /* 0x00000008ff087819 */ /* 0x000fe40000011676 */
[----:B------:R-:W-:Y:S02]  /*dcd0*/  LOP3.LUT R10, R10, 0xffff, RZ, 0xc0, !PT ;  /* 0x0000ffff0a0a7812 */ /* 0x000fe400078ec0ff */
[----:B------:R-:W-:Y:S02]  /*dce0*/  PRMT R73, R14, 0x3340, R29 ;  /* 0x000033400e497816 */ /* 0x000fe4000000001d */
[----:B------:R-:W-:-:S02]  /*dcf0*/  PRMT R37, R16, 0x5410, R19 ;  /* 0x0000541010257816 */ /* 0x000fc40000000013 */
[----:B------:R-:W-:Y:S02]  /*dd00*/  PRMT R38, R15, 0x5410, R28 ;  /* 0x000054100f267816 */ /* 0x000fe4000000001c */
[----:B------:R-:W-:Y:S01]  /*dd10*/  PRMT R39, R13, 0x5410, R30 ;  /* 0x000054100d277816 */ /* 0x000fe2000000001e */
[----:B------:R-:W-:Y:S01]  /*dd20*/  NOP ;  /* 0x0000000000007918 */ /* 0x000fe20000000000 */
[----:B------:R-:W-:-:S03]  /*dd30*/  PRMT R79, R118, 0x3340, R25 ;  /* 0x00003340764f7816 */ /* 0x000fc60000000019 */
[----:B------:R3:W-:Y:S01]  /*dd40*/  STSM.16.M88.4 [R0], R36 ;  /* 0x0000002400007844 */ /* 0x0007e20000000200 */
[----:B------:R-:W-:Y:S02]  /*dd50*/  SHF.R.U32.HI R14, RZ, 0x8, R25 ;  /* 0x00000008ff0e7819 */ /* 0x000fe40000011619 */
[----:B------:R-:W-:Y:S02]  /*dd60*/  LOP3.LUT R18, R18, 0xffff, RZ, 0xc0, !PT ;  /* 0x0000ffff12127812 */ /* 0x000fe400078ec0ff */
[----:B------:R-:W-:Y:S02]  /*dd70*/  LOP3.LUT R25, R3, 0xffff, RZ, 0xc0, !PT ;  /* 0x0000ffff03197812 */ /* 0x000fe400078ec0ff */
[----:B------:R-:W-:Y:S02]  /*dd80*/  LOP3.LUT R27, R8, 0xffff, RZ, 0xc0, !PT ;  /* 0x0000ffff081b7812 */ /* 0x000fe400078ec0ff */
[----:B------:R-:W-:Y:S02]  /*dd90*/  PRMT R3, R17, 0x3340, R10 ;  /* 0x0000334011037816 */ /* 0x000fe4000000000a */
[----:B------:R-:W-:-:S02]  /*dda0*/  PRMT R8, R11, 0x5410, R26 ;  /* 0x000054100b087816 */ /* 0x000fc4000000001a */
[----:B------:R-:W-:Y:S02]  /*ddb0*/  PRMT R9, R21, 0x5410, R40 ;  /* 0x0000541015097816 */ /* 0x000fe40000000028 */
[----:B------:R-:W-:Y:S02]  /*ddc0*/  PRMT R10, R22, 0x5410, R41 ;  /* 0x00005410160a7816 */ /* 0x000fe40000000029 */
[----:B------:R-:W-:Y:S01]  /*ddd0*/  PRMT R11, R23, 0x5410, R42 ;  /* 0x00005410170b7816 */ /* 0x000fe2000000002a */
[----:B------:R-:W-:Y:S01]  /*dde0*/  NOP ;  /* 0x0000000000007918 */ /* 0x000fe20000000000 */
[----:B------:R-:W-:Y:S02]  /*ddf0*/  PRMT R69, R31, 0x3340, R18 ;  /* 0x000033401f457816 */ /* 0x000fe40000000012 */
[----:B------:R-:W-:Y:S01]  /*de00*/  LOP3.LUT R12, R12, 0xffff, RZ, 0xc0, !PT ;  /* 0x0000ffff0c0c7812 */ /* 0x000fe200078ec0ff */
[----:B------:R-:W4:Y:S01]  /*de10*/  LDS.128 R28, [R0] ;  /* 0x00000000001c7984 */ /* 0x000f220000000c00 */
[----:B------:R-:W-:Y:S01]  /*de20*/  LOP3.LUT R14, R14, 0xffff, RZ, 0xc0, !PT ;  /* 0x0000ffff0e0e7812 */ /* 0x000fe200078ec0ff */
[----:B------:R-:W-:Y:S01]  /*de30*/  NOP ;  /* 0x0000000000007918 */ /* 0x000fe20000000000 */
[----:B------:R-:W-:Y:S01]  /*de40*/  PRMT R20, R20, 0x5410, R43 ;  /* 0x0000541014147816 */ /* 0x000fe2000000002b */
[----:B------:R-:W-:Y:S01]  /*de50*/  STSM.16.M88.4 [R0], R8 ;  /* 0x0000000800007844 */ /* 0x000fe20000000200 */
[----:B------:R-:W-:Y:S01]  /*de60*/  PRMT R21, R44, 0x5410, R45 ;  /* 0x000054102c157816 */ /* 0x000fe2000000002d */
[----:B------:R-:W-:Y:S01]  /*de70*/  NOP ;  /* 0x0000000000007918 */ /* 0x000fe20000000000 */
[----:B------:R-:W-:-:S02]  /*de80*/  PRMT R22, R46, 0x5410, R47 ;  /* 0x000054102e167816 */ /* 0x000fc4000000002f */
[----:B------:R-:W-:Y:S02]  /*de90*/  PRMT R23, R48, 0x5410, R49 ;  /* 0x0000541030177816 */ /* 0x000fe40000000031 */
[----:B------:R-:W-:Y:S02]  /*dea0*/  PRMT R78, R25, 0x3340, R12 ;  /* 0x00003340194e7816 */ /* 0x000fe4000000000c */
[----:B------:R-:W-:Y:S02]  /*deb0*/  PRMT R80, R27, 0x3340, R14 ;  /* 0x000033401b507816 */ /* 0x000fe4000000000e */
[----:B------:R-:W4:Y:S01]  /*dec0*/  LDS.128 R24, [R0] ;  /* 0x0000000000187984 */ /* 0x000f220000000c00 */
[----:B------:R-:W-:Y:S01]  /*ded0*/  NOP ;  /* 0x0000000000007918 */ /* 0x000fe20000000000 */
[----:B-1----:R-:W-:Y:S02]  /*dee0*/  PRMT R4, R50, 0x5410, R51 ;  /* 0x0000541032047816 */ /* 0x002fe40000000033 */
[----:B------:R1:W-:Y:S01]  /*def0*/  STSM.16.M88.4 [R0], R20 ;  /* 0x0000001400007844 */ /* 0x0003e20000000200 */
[----:B------:R-:W-:Y:S01]  /*df00*/  PRMT R5, R52, 0x5410, R53 ;  /* 0x0000541034057816 */ /* 0x000fe20000000035 */
[----:B------:R-:W-:Y:S01]  /*df10*/  NOP ;  /* 0x0000000000007918 */ /* 0x000fe20000000000 */
[----:B------:R-:W-:Y:S01]  /*df20*/  PRMT R6, R54, 0x5410, R55 ;  /* 0x0000541036067816 */ /* 0x000fe20000000037 */
[----:B------:R-:W4:Y:S01]  /*df30*/  LDS.128 R16, [R0] ;  /* 0x0000000000107984 */ /* 0x000f220000000c00 */
[----:B------:R-:W-:Y:S01]  /*df40*/  PRMT R7, R56, 0x5410, R57 ;  /* 0x0000541038077816 */ /* 0x000fe20000000039 */
[----:B------:R-:W-:Y:S01]  /*df50*/  NOP ;  /* 0x0000000000007918 */ /* 0x000fe20000000000 */
[----:B---3--:R-:W-:-:S03]  /*df60*/  PRMT R36, R58, 0x5410, R59 ;  /* 0x000054103a247816 */ /* 0x008fc6000000003b */
[----:B------:R-:W-:Y:S01]  /*df70*/  STSM.16.M88.4 [R0], R4 ;  /* 0x0000000400007844 */ /* 0x000fe20000000200 */
[----:B------:R-:W-:Y:S01]  /*df80*/  PRMT R37, R60, 0x5410, R61 ;  /* 0x000054103c257816 */ /* 0x000fe2000000003d */
[----:B------:R-:W-:Y:S01]  /*df90*/  NOP ;  /* 0x0000000000007918 */ /* 0x000fe20000000000 */
[----:B------:R-:W-:Y:S01]  /*dfa0*/  PRMT R38, R62, 0x5410, R63 ;  /* 0x000054103e267816 */ /* 0x000fe2000000003f */
[----:B------:R-:W3:Y:S01]  /*dfb0*/  LDS.128 R12, [R0] ;  /* 0x00000000000c7984 */ /* 0x000ee20000000c00 */
[----:B------:R-:W-:Y:S01]  /*dfc0*/  PRMT R39, R64, 0x5410, R65 ;  /* 0x0000541040277816 */ /* 0x000fe20000000041 */
[----:B------:R-:W-:Y:S01]  /*dfd0*/  NOP ;  /* 0x0000000000007918 */ /* 0x000fe20000000000 */
[----:B------:R-:W-:Y:S01]  /*dfe0*/  PRMT R45, R76, 0x5410, R3 ;  /* 0x000054104c2d7816 */ /* 0x000fe20000000003 */
[C---:B0-----:R-:W-:Y:S02]  /*dff0*/  IMAD R3, R167.reuse, R2, RZ ;  /* 0x00000002a7037224 */ /* 0x041fe400078e02ff */
[----:B------:R0:W-:Y:S01]  /*e000*/  STSM.16.M88.4 [R0], R36 ;  /* 0x0000002400007844 */ /* 0x0001e20000000200 */
[----:B------:R-:W-:Y:S01]  /*e010*/  ISETP.GE.AND P1, PT, R167, UR6, PT ;  /* 0x00000006a7007c0c */ /* 0x000fe2000bf26270 */
[----:B------:R-:W-:Y:S01]  /*e020*/  NOP ;  /* 0x0000000000007918 */ /* 0x000fe20000000000 */
[C---:B-1----:R-:W-:Y:S01]  /*e030*/  IADD3 R20, P4, R3.reuse, UR4, RZ ;  /* 0x0000000403147c10 */ /* 0x042fe2000ff9e0ff */
[----:B------:R-:W-:Y:S01]  /*e040*/  IMAD R21, R2, 0x20, R3 ;  /* 0x0000002002157824 */ /* 0x000fe200078e0203 */
[----:B------:R-:W-:Y:S01]  /*e050*/  ISETP.LT.AND P1, PT, R164, UR31, !P1 ;  /* 0x0000001fa4007c0c */ /* 0x000fe2000cf21270 */
[----:B------:R-:W1:Y:S01]  /*e060*/  LDS.128 R8, [R0] ;  /* 0x0000000000087984 */ /* 0x000e620000000c00 */
[----:B------:R-:W-:-:S02]  /*e070*/  LEA.HI.X.SX32 R3, R3, UR5, 0x1, P4 ;  /* 0x0000000503037c11 */ /* 0x000fc4000a0f0eff */
[----:B------:R-:W-:Y:S01]  /*e080*/  PRMT R40, R66, 0x5410, R67 ;  /* 0x0000541042287816 */ /* 0x000fe20000000043 */
[----:B0-----:R-:W-:Y:S01]  /*e090*/  IMAD R37, R164, UR26, RZ ;  /* 0x0000001aa4257c24 */ /* 0x001fe2000f8e02ff */
[----:B------:R-:W-:Y:S02]  /*e0a0*/  PRMT R41, R68, 0x5410, R69 ;  /* 0x0000541044297816 */ /* 0x000fe40000000045 */
[----:B------:R-:W-:Y:S01]  /*e0b0*/  PRMT R42, R70, 0x5410, R71 ;  /* 0x00005410462a7816 */ /* 0x000fe20000000047 */
[C---:B------:R-:W-:Y:S01]  /*e0c0*/  VIADD R39, R37.reuse, UR26 ;  /* 0x0000001a25277c36 */ /* 0x040fe20008000000 */
[----:B------:R-:W-:Y:S02]  /*e0d0*/  SHF.R.S32.HI R38, RZ, 0x1f, R37 ;  /* 0x0000001fff267819 */ /* 0x000fe40000011425 */
[----:B------:R-:W-:Y:S02]  /*e0e0*/  IADD3 R22, P4, R37, R20, RZ ;  /* 0x0000001425167210 */ /* 0x000fe40007f9e0ff */
[----:B------:R-:W-:Y:S01]  /*e0f0*/  PRMT R43, R72, 0x5410, R73 ;  /* 0x00005410482b7816 */ /* 0x000fe20000000049 */
[----:B------:R-:W-:Y:S01]  /*e100*/  NOP ;  /* 0x0000000000007918 */ /* 0x000fe20000000000 */
[----:B------:R-:W-:Y:S01]  /*e110*/  PRMT R44, R74, 0x5410, R75 ;  /* 0x000054104a2c7816 */ /* 0x000fe2000000004b */
[----:B------:R-:W-:Y:S01]  /*e120*/  IMAD.X R23, R38, 0x1, R3, P4 ;  /* 0x0000000126177824 */ /* 0x000fe200020e0603 */
[----:B------:R-:W-:Y:S01]  /*e130*/  PRMT R46, R77, 0x5410, R78 ;  /* 0x000054104d2e7816 */ /* 0x000fe2000000004e */
[----:B------:R2:W-:Y:S01]  /*e140*/  STSM.16.M88.4 [R0], R40 ;  /* 0x0000002800007844 */ /* 0x0005e20000000200 */
[----:B------:R-:W-:Y:S01]  /*e150*/  PRMT R47, R79, 0x5410, R80 ;  /* 0x000054104f2f7816 */ /* 0x000fe20000000050 */
[----:B------:R-:W-:Y:S01]  /*e160*/  NOP ;  /* 0x0000000000007918 */ /* 0x000fe20000000000 */
[----:B------:R-:W-:Y:S01]  /*e170*/  ISETP.GE.AND P4, PT, R164, UR7, PT ;  /* 0x00000007a4007c0c */ /* 0x000fe2000bf86270 */
[----:B------:R-:W0:Y:S01]  /*e180*/  LDS.128 R4, [R0] ;  /* 0x0000000000047984 */ /* 0x000e220000000c00 */
[C---:B------:R-:W-:Y:S01]  /*e190*/  IADD3 R2, P5, R21.reuse, UR4, RZ ;  /* 0x0000000415027c10 */ /* 0x040fe2000ffbe0ff */
[----:B------:R-:W-:Y:S01]  /*e1a0*/  ULDC.64 UR6, c[0x0][0x228] ;  /* 0x00008a0000067ab9 */ /* 0x000fe20000000a00 */
[----:B------:R-:W-:Y:S01]  /*e1b0*/  NOP ;  /* 0x0000000000007918 */ /* 0x000fe20000000000 */
[----:B--2---:R-:W-:Y:S01]  /*e1c0*/  PRMT R41, R32, 0x7770, RZ ;  /* 0x0000777020297816 */ /* 0x004fe200000000ff */
[----:B------:R2:W-:Y:S01]  /*e1d0*/  STSM.16.M88.4 [R0], R44 ;  /* 0x0000002c00007844 */ /* 0x0005e20000000200 */
[----:B------:R-:W-:Y:S01]  /*e1e0*/  ISETP.LT.AND P4, PT, R176, UR6, !P4 ;  /* 0x00000006b0007c0c */ /* 0x000fe2000e781270 */
[----:B------:R-:W-:Y:S01]  /*e1f0*/  NOP ;  /* 0x0000000000007918 */ /* 0x000fe20000000000 */
[----:B------:R-:W-:Y:S01]  /*e200*/  LEA.HI.X.SX32 R21, R21, UR5, 0x1, P5 ;  /* 0x0000000515157c11 */ /* 0x000fe2000a8f0eff */
[----:B------:R4:W-:Y:S01]  /*e210*/  @P1 STG.E.U8 desc[UR8][R22.64], R41 ;  /* 0x0000002916001986 */ /* 0x0009e2000c101108 */
[----:B------:R-:W-:Y:S01]  /*e220*/  ULDC.64 UR4, c[0x0][0x228] ;  /* 0x00008a0000047ab9 */ /* 0x000fe20000000a00 */
[----:B------:R-:W-:Y:S01]  /*e230*/  IADD3 R36, P1, R37, R2, RZ ;  /* 0x0000000225247210 */ /* 0x000fe20007f3e0ff */
[----:B------:R-:W-:Y:S01]  /*e240*/  VIADD R40, R164, 0x3 ;  /* 0x00000003a4287836 */ /* 0x000fe20000000000 */
[----:B------:R-:W-:Y:S01]  /*e250*/  ISETP.LT.AND P5, PT, R167, UR4, !P2 ;  /* 0x00000004a7007c0c */ /* 0x000fe2000d7a1270 */
[C---:B------:R-:W-:Y:S01]  /*e260*/  VIADD R43, R39.reuse, UR26 ;  /* 0x0000001a272b7c36 */ /* 0x040fe20008000000 */
[----:B------:R-:W-:Y:S01]  /*e270*/  SHF.R.S32.HI R42, RZ, 0x1f, R39 ;  /* 0x0000001fff2a7819 */ /* 0x000fe20000011427 */
[----:B------:R-:W-:Y:S01]  /*e280*/  IMAD.X R37, R38, 0x1, R21, P1 ;  /* 0x0000000126257824 */ /* 0x000fe200008e0615 */
[C---:B--2---:R-:W-:Y:S01]  /*e290*/  PRMT R47, R32.reuse, 0x7771, RZ ;  /* 0x00007771202f7816 */ /* 0x044fe200000000ff */
[----:B------:R-:W-:Y:S01]  /*e2a0*/  ULDC UR4, c[0x0][0x22c] ;  /* 0x00008b0000047ab9 */ /* 0x000fe20000000800 */
[----:B------:R-:W-:Y:S01]  /*e2b0*/  PRMT R45, R32, 0x7772, RZ ;  /* 0x00007772202d7816 */ /* 0x000fe200000000ff */
[----:B------:R-:W-:Y:S01]  /*e2c0*/  VIADD R46, R164, 0x4 ;  /* 0x00000004a42e7836 */ /* 0x000fe20000000000 */
[C---:B----4-:R-:W-:Y:S01]  /*e2d0*/  IADD3 R22, P6, R39.reuse, R20, RZ ;  /* 0x0000001427167210 */ /* 0x050fe20007fde0ff */
[----:B------:R2:W-:Y:S01]  /*e2e0*/  @P4 STG.E.U8 desc[UR8][R36.64], R47 ;  /* 0x0000002f24004986 */ /* 0x0005e2000c101108 */
[----:B------:R-:W-:Y:S01]  /*e2f0*/  ISETP.LT.AND P4, PT, R176, UR12, !P2 ;  /* 0x0000000cb0007c0c */ /* 0x000fe2000d781270 */
[----:B------:R-:W-:Y:S01]  /*e300*/  ULDC UR6, c[0x0][0x228] ;  /* 0x00008a0000067ab9 */ /* 0x000fe20000000800 */
[----:B------:R-:W-:Y:S01]  /*e310*/  IADD3 R38, P2, R39, R2, RZ ;  /* 0x0000000227267210 */ /* 0x000fe20007f5e0ff */
[----:B------:R-:W-:Y:S01]  /*e320*/  IMAD.X R23, R42, 0x1, R3, P6 ;  /* 0x000000012a177824 */ /* 0x000fe200030e0603 */
[----:B------:R-:W-:Y:S01]  /*e330*/  ISETP.GE.AND P1, PT, R40, UR4, PT ;  /* 0x0000000428007c0c */ /* 0x000fe2000bf26270 */
[----:B------:R-:W-:Y:S01]  /*e340*/  ULDC UR4, c[0x0][0x22c] ;  /* 0x00008b0000047ab9 */ /* 0x000fe20000000800 */
[----:B------:R-:W-:Y:S01]  /*e350*/  SHF.R.S32.HI R44, RZ, 0x1f, R43 ;  /* 0x0000001fff2c7819 */ /* 0x000fe2000001142b */
[----:B------:R-:W-:Y:S01]  /*e360*/  IMAD.X R39, R42, 0x1, R21, P2 ;  /* 0x000000012a277824 */ /* 0x000fe200010e0615 */
[----:B------:R4:W-:Y:S01]  /*e370*/  @P5 STG.E.U8 desc[UR8][R22.64], R45 ;  /* 0x0000002d16005986 */ /* 0x0009e2000c101108 */
[----:B------:R-:W-:-:S02]  /*e380*/  ISETP.LT.AND P5, PT, R167, UR10, !P3 ;  /* 0x0000000aa7007c0c */ /* 0x000fc4000dfa1270 */
[----:B------:R-:W-:Y:S02]  /*e390*/  IADD3 R40, P6, R43, R20, RZ ;  /* 0x000000142b287210 */ /* 0x000fe40007fde0ff */
[----:B------:R-:W-:Y:S01]  /*e3a0*/  PRMT R49, R32, 0x7773, RZ ;  /* 0x0000777320317816 */ /* 0x000fe200000000ff */
[----:B------:R-:W-:Y:S01]  /*e3b0*/  VIADD R32, R164, 0x5 ;  /* 0x00000005a4207836 */ /* 0x000fe20000000000 */
[----:B--2---:R-:W-:Y:S01]  /*e3c0*/  PRMT R47, R33, 0x7770, RZ ;  /* 0x00007770212f7816 */ /* 0x004fe200000000ff */
[----:B------:R-:W-:Y:S01]  /*e3d0*/  IMAD.X R41, R44, 0x1, R3, P6 ;  /* 0x000000012c297824 */ /* 0x000fe200030e0603 */
[----:B------:R-:W-:Y:S01]  /*e3e0*/  ISETP.GE.AND P2, PT, R46, UR4, PT ;  /* 0x000000042e007c0c */ /* 0x000fe2000bf46270 */
[----:B------:R-:W-:Y:S01]  /*e3f0*/  @P4 STG.E.U8 desc[UR8][R38.64], R49 ;  /* 0x0000003126004986 */ /* 0x000fe2000c101108 */
[----:B------:R-:W-:Y:S01]  /*e400*/  ISETP.LT.AND P4, PT, R176, UR16, !P3 ;  /* 0x00000010b0007c0c */ /* 0x000fe2000df81270 */
[C---:B----4-:R-:W-:Y:S01]  /*e410*/  VIADD R45, R43.reuse, UR26 ;  /* 0x0000001a2b2d7c36 */ /* 0x050fe20008000000 */
[----:B------:R-:W-:Y:S01]  /*e420*/  IADD3 R22, P3, R43, R2, RZ ;  /* 0x000000022b167210 */ /* 0x000fe20007f7e0ff */
[----:B------:R2:W-:Y:S01]  /*e430*/  @P5 STG.E.U8 desc[UR8][R40.64], R47 ;  /* 0x0000002f28005986 */ /* 0x0005e2000c101108 */
[----:B------:R-:W-:Y:S01]  /*e440*/  ISETP.LT.AND P5, PT, R167, UR14, !P1 ;  /* 0x0000000ea7007c0c */ /* 0x000fe2000cfa1270 */
[----:B------:R-:W-:Y:S01]  /*e450*/  ULDC UR4, c[0x0][0x22c] ;  /* 0x00008b0000047ab9 */ /* 0x000fe20000000800 */
[----:B------:R-:W-:Y:S01]  /*e460*/  SHF.R.S32.HI R42, RZ, 0x1f, R45 ;  /* 0x0000001fff2a7819 */ /* 0x000fe2000001142d */
[----:B------:R-:W-:Y:S01]  /*e470*/  IMAD.X R23, R44, 0x1, R21, P3 ;  /* 0x000000012c177824 */ /* 0x000fe200018e0615 */
[----:B------:R-:W-:Y:S01]  /*e480*/  IADD3 R36, P6, R45, R20, RZ ;  /* 0x000000142d247210 */ /* 0x000fe20007fde0ff */
[----:B------:R-:W-:Y:S01]  /*e490*/  VIADD R44, R164, 0x6 ;  /* 0x00000006a42c7836 */ /* 0x000fe20000000000 */
[----:B------:R-:W-:-:S02]  /*e4a0*/  PRMT R43, R33, 0x7772, RZ ;  /* 0x00007772212b7816 */ /* 0x000fc400000000ff */
[----:B------:R-:W-:Y:S01]  /*e4b0*/  ISETP.GE.AND P3, PT, R32, UR4, PT ;  /* 0x0000000420007c0c */ /* 0x000fe2000bf66270 */
[----:B------:R-:W-:Y:S01]  /*e4c0*/  IMAD.X R37, R42, 0x1, R3, P6 ;  /* 0x000000012a257824 */ /* 0x000fe200030e0603 */
[----:B------:R-:W-:Y:S01]  /*e4d0*/  ULDC UR4, c[0x0][0x22c] ;  /* 0x00008b0000047ab9 */ /* 0x000fe20000000800 */
[----:B--2---:R-:W-:Y:S01]  /*e4e0*/  PRMT R47, R33, 0x7771, RZ ;  /* 0x00007771212f7816 */ /* 0x004fe200000000ff */
[----:B------:R-:W-:-:S04]  /*e4f0*/  VIADD R41, R45, UR26 ;  /* 0x0000001a2d297c36 */ /* 0x000fc80008000000 */
[----:B------:R-:W-:Y:S01]  /*e500*/  @P4 STG.E.U8 desc[UR8][R22.64], R47 ;  /* 0x0000002f16004986 */ /* 0x000fe2000c101108 */
[----:B------:R-:W-:Y:S02]  /*e510*/  ISETP.LT.AND P4, PT, R176, UR20, !P1 ;  /* 0x00000014b0007c0c */ /* 0x000fe4000cf81270 */
[----:B------:R-:W-:Y:S01]  /*e520*/  IADD3 R38, P1, R45, R2, RZ ;  /* 0x000000022d267210 */ /* 0x000fe20007f3e0ff */
[----:B------:R2:W-:Y:S01]  /*e530*/  @P5 STG.E.U8 desc[UR8][R36.64], R43 ;  /* 0x0000002b24005986 */ /* 0x0005e2000c101108 */
[----:B------:R-:W-:Y:S02]  /*e540*/  ISETP.LT.AND P5, PT, R167, UR18, !P2 ;  /* 0x00000012a7007c0c */ /* 0x000fe4000d7a1270 */
[----:B------:R-:W-:Y:S01]  /*e550*/  SHF.R.S32.HI R40, RZ, 0x1f, R41 ;  /* 0x0000001fff287819 */ /* 0x000fe20000011429 */
[----:B------:R-:W-:Y:S01]  /*e560*/  IMAD.X R39, R42, 0x1, R21, P1 ;  /* 0x000000012a277824 */ /* 0x000fe200008e0615 */
[----:B------:R-:W-:Y:S02]  /*e570*/  IADD3 R32, P6, R41, R20, RZ ;  /* 0x0000001429207210 */ /* 0x000fe40007fde0ff */
[----:B------:R-:W-:-:S02]  /*e580*/  PRMT R45, R34, 0x7770, RZ ;  /* 0x00007770222d7816 */ /* 0x000fc400000000ff */
[----:B------:R-:W-:Y:S01]  /*e590*/  ISETP.GE.AND P1, PT, R44, UR4, PT ;  /* 0x000000042c007c0c */ /* 0x000fe2000bf26270 */
[----:B------:R-:W-:Y:S01]  /*e5a0*/  VIADD R44, R164, 0x7 ;  /* 0x00000007a42c7836 */ /* 0x000fe20000000000 */
[----:B------:R-:W-:Y:S01]  /*e5b0*/  ULDC UR4, c[0x0][0x22c] ;  /* 0x00008b0000047ab9 */ /* 0x000fe20000000800 */
[----:B--2---:R-:W-:Y:S01]  /*e5c0*/  PRMT R37, R33, 0x7773, RZ ;  /* 0x0000777321257816 */ /* 0x004fe200000000ff */
[----:B------:R-:W-:Y:S01]  /*e5d0*/  IMAD.X R33, R40, 0x1, R3, P6 ;  /* 0x0000000128217824 */ /* 0x000fe200030e0603 */
[----:B------:R-:W-:Y:S01]  /*e5e0*/  PRMT R47, R35, 0x7771, RZ ;  /* 0x00007771232f7816 */ /* 0x000fe200000000ff */
[C---:B------:R-:W-:Y:S02]  /*e5f0*/  VIADD R43, R41.reuse, UR26 ;  /* 0x0000001a292b7c36 */ /* 0x040fe40008000000 */
[----:B------:R2:W-:Y:S01]  /*e600*/  @P4 STG.E.U8 desc[UR8][R38.64], R37 ;  /* 0x0000002526004986 */ /* 0x0005e2000c101108 */
[----:B------:R-:W-:Y:S02]  /*e610*/  ISETP.LT.AND P4, PT, R176, UR24, !P2 ;  /* 0x00000018b0007c0c */ /* 0x000fe4000d781270 */
[----:B------:R-:W-:Y:S01]  /*e620*/  IADD3 R22, P2, R41, R2, RZ ;  /* 0x0000000229167210 */ /* 0x000fe20007f5e0ff */
[----:B------:R4:W-:Y:S01]  /*e630*/  @P5 STG.E.U8 desc[UR8][R32.64], R45 ;  /* 0x0000002d20005986 */ /* 0x0009e2000c101108 */
[----:B------:R-:W-:-:S02]  /*e640*/  ISETP.LT.AND P5, PT, R167, UR22, !P3 ;  /* 0x00000016a7007c0c */ /* 0x000fc4000dfa1270 */
[----:B------:R-:W-:Y:S01]  /*e650*/  SHF.R.S32.HI R42, RZ, 0x1f, R43 ;  /* 0x0000001fff2a7819 */ /* 0x000fe2000001142b */
[----:B------:R-:W-:Y:S01]  /*e660*/  IMAD.X R23, R40, 0x1, R21, P2 ;  /* 0x0000000128177824 */ /* 0x000fe200010e0615 */
[----:B------:R-:W-:Y:S02]  /*e670*/  IADD3 R36, P6, R43, R20, RZ ;  /* 0x000000142b247210 */ /* 0x000fe40007fde0ff */
[----:B------:R-:W-:Y:S01]  /*e680*/  PRMT R41, R34, 0x7773, RZ ;  /* 0x0000777322297816 */ /* 0x000fe200000000ff */
[----:B--2---:R-:W-:Y:S01]  /*e690*/  VIADD R38, R164, 0x8 ;  /* 0x00000008a4267836 */ /* 0x004fe20000000000 */
[----:B------:R-:W-:Y:S01]  /*e6a0*/  PRMT R39, R34, 0x7772, RZ ;  /* 0x0000777222277816 */ /* 0x000fe200000000ff */
[----:B------:R-:W-:Y:S01]  /*e6b0*/  IMAD.X R37, R42, 0x1, R3, P6 ;  /* 0x000000012a257824 */ /* 0x000fe200030e0603 */
[----:B------:R-:W-:Y:S01]  /*e6c0*/  ISETP.GE.AND P2, PT, R44, UR4, PT ;  /* 0x000000042c007c0c */ /* 0x000fe2000bf46270 */
[----:B------:R-:W-:Y:S01]  /*e6d0*/  ULDC UR4, c[0x0][0x22c] ;  /* 0x00008b0000047ab9 */ /* 0x000fe20000000800 */
[----:B----4-:R-:W-:-:S05]  /*e6e0*/  PRMT R45, R34, 0x7771, RZ ;  /* 0x00007771222d7816 */ /* 0x010fca00000000ff */
[----:B------:R2:W-:Y:S01]  /*e6f0*/  @P4 STG.E.U8 desc[UR8][R22.64], R45 ;  /* 0x0000002d16004986 */ /* 0x0005e2000c101108 */
[----:B------:R-:W-:Y:S02]  /*e700*/  ISETP.LT.AND P4, PT, R176, UR28, !P3 ;  /* 0x0000001cb0007c0c */ /* 0x000fe4000df81270 */
[C---:B------:R-:W-:Y:S01]  /*e710*/  IADD3 R32, P3, R43.reuse, R2, RZ ;  /* 0x000000022b207210 */ /* 0x040fe20007f7e0ff */
[----:B------:R-:W-:Y:S01]  /*e720*/  VIADD R43, R43, UR26 ;  /* 0x0000001a2b2b7c36 */ /* 0x000fe20008000000 */
[----:B------:R4:W-:Y:S01]  /*e730*/  @P5 STG.E.U8 desc[UR8][R36.64], R39 ;  /* 0x0000002724005986 */ /* 0x0009e2000c101108 */
[----:B------:R-:W-:Y:S02]  /*e740*/  ISETP.LT.AND P5, PT, R167, UR30, !P1 ;  /* 0x0000001ea7007c0c */ /* 0x000fe4000cfa1270 */
[----:B------:R-:W-:Y:S01]  /*e750*/  IMAD.X R33, R42, 0x1, R21, P3 ;  /* 0x000000012a217824 */ /* 0x000fe200018e0615 */
[----:B------:R-:W-:Y:S01]  /*e760*/  SHF.R.S32.HI R34, RZ, 0x1f, R43 ;  /* 0x0000001fff227819 */ /* 0x000fe2000001142b */
[----:B------:R-:W-:Y:S01]  /*e770*/  VIADD R42, R164, 0xb ;  /* 0x0000000ba42a7836 */ /* 0x000fe20000000000 */
[----:B------:R-:W-:Y:S01]  /*e780*/  ISETP.GE.AND P3, PT, R38, UR4, PT ;  /* 0x0000000426007c0c */ /* 0x000fe2000bf66270 */
[----:B------:R-:W-:Y:S01]  /*e790*/  ULDC UR4, c[0x0][0x22c] ;  /* 0x00008b0000047ab9 */ /* 0x000fe20000000800 */
[----:B--2---:R-:W-:Y:S01]  /*e7a0*/  IADD3 R22, P6, R43, R20, RZ ;  /* 0x000000142b167210 */ /* 0x004fe20007fde0ff */
[----:B------:R2:W-:Y:S01]  /*e7b0*/  @P4 STG.E.U8 desc[UR8][R32.64], R41 ;  /* 0x0000002920004986 */ /* 0x0005e2000c101108 */
[----:B------:R-:W-:Y:S01]  /*e7c0*/  ISETP.LT.AND P1, PT, R176, UR6, !P1 ;  /* 0x00000006b0007c0c */ /* 0x000fe2000cf21270 */
[----:B------:R-:W-:Y:S01]  /*e7d0*/  ULDC UR6, c[0x0][0x228] ;  /* 0x00008a0000067ab9 */ /* 0x000fe20000000800 */
[----:B----4-:R-:W-:Y:S01]  /*e7e0*/  VIADD R36, R164, 0x9 ;  /* 0x00000009a4247836 */ /* 0x010fe20000000000 */
[C---:B------:R-:W-:Y:S01]  /*e7f0*/  PRMT R39, R35.reuse, 0x7770, RZ ;  /* 0x0000777023277816 */ /* 0x040fe200000000ff */
[----:B------:R-:W-:Y:S01]  /*e800*/  IMAD.X R23, R34, 0x1, R3, P6 ;  /* 0x0000000122177824 */ /* 0x000fe200030e0603 */
[----:B------:R-:W-:-:S02]  /*e810*/  PRMT R45, R35, 0x7773, RZ ;  /* 0x00007773232d7816 */ /* 0x000fc400000000ff */
[----:B------:R-:W-:Y:S01]  /*e820*/  ISETP.GE.AND P4, PT, R36, UR4, PT ;  /* 0x0000000424007c0c */ /* 0x000fe2000bf86270 */
[----:B------:R-:W-:Y:S01]  /*e830*/  ULDC UR4, c[0x0][0x228] ;  /* 0x00008a0000047ab9 */ /* 0x000fe20000000800 */
[C---:B------:R-:W-:Y:S01]  /*e840*/  IADD3 R36, P6, R43.reuse, R2, RZ ;  /* 0x000000022b247210 */ /* 0x040fe20007fde0ff */
[----:B------:R-:W-:Y:S01]  /*e850*/  VIADD R43, R43, UR26 ;  /* 0x0000001a2b2b7c36 */ /* 0x000fe20008000000 */
[----:B------:R4:W-:Y:S01]  /*e860*/  @P5 STG.E.U8 desc[UR8][R22.64], R39 ;  /* 0x0000002716005986 */ /* 0x0009e2000c101108 */
[----:B------:R-:W-:Y:S01]  /*e870*/  ISETP.LT.AND P5, PT, R167, UR4, !P2 ;  /* 0x00000004a7007c0c */ /* 0x000fe2000d7a1270 */
[----:B------:R-:W-:Y:S01]  /*e880*/  ULDC UR4, c[0x0][0x228] ;  /* 0x00008a0000047ab9 */ /* 0x000fe20000000800 */
[----:B------:R-:W-:Y:S01]  /*e890*/  IMAD.X R37, R34, 0x1, R21, P6 ;  /* 0x0000000122257824 */ /* 0x000fe200030e0615 */
[----:B------:R-:W-:Y:S02]  /*e8a0*/  SHF.R.S32.HI R38, RZ, 0x1f, R43 ;  /* 0x0000001fff267819 */ /* 0x000fe4000001142b */
[----:B--2---:R-:W-:-:S02]  /*e8b0*/  IADD3 R32, P6, R43, R20, RZ ;  /* 0x000000142b207210 */ /* 0x004fc40007fde0ff */
[----:B------:R-:W-:Y:S01]  /*e8c0*/  PRMT R41, R35, 0x7772, RZ ;  /* 0x0000777223297816 */ /* 0x000fe200000000ff */
[----:B------:R2:W-:Y:S01]  /*e8d0*/  @P1 STG.E.U8 desc[UR8][R36.64], R47 ;  /* 0x0000002f24001986 */ /* 0x0005e2000c101108 */
[----:B------:R-:W-:Y:S01]  /*e8e0*/  ISETP.LT.AND P2, PT, R176, UR4, !P2 ;  /* 0x00000004b0007c0c */ /* 0x000fe2000d741270 */
[----:B------:R-:W-:Y:S01]  /*e8f0*/  IMAD.X R33, R38, 0x1, R3, P6 ;  /* 0x0000000126217824 */ /* 0x000fe200030e0603 */
[----:B------:R-:W-:Y:S01]  /*e900*/  ISETP.LT.AND P6, PT, R167, UR6, !P3 ;  /* 0x00000006a7007c0c */ /* 0x000fe2000dfc1270 */
[C---:B----4-:R-:W-:Y:S01]  /*e910*/  VIADD R39, R43.reuse, UR26 ;  /* 0x0000001a2b277c36 */ /* 0x050fe20008000000 */
[----:B------:R-:W-:Y:S01]  /*e920*/  IADD3 R22, P1, R43, R2, RZ ;  /* 0x000000022b167210 */ /* 0x000fe20007f3e0ff */
[----:B------:R-:W-:Y:S01]  /*e930*/  ULDC UR4, c[0x0][0x22c] ;  /* 0x00008b0000047ab9 */ /* 0x000fe20000000800 */
[----:B------:R4:W-:Y:S01]  /*e940*/  @P5 STG.E.U8 desc[UR8][R32.64], R41 ;  /* 0x0000002920005986 */ /* 0x0009e2000c101108 */
[----:B------:R-:W-:Y:S01]  /*e950*/  PRMT R43, R28, 0x7770, RZ ;  /* 0x000077701c2b7816 */ /* 0x000fe200000000ff */
[----:B------:R-:W-:Y:S01]  /*e960*/  ULDC UR6, c[0x0][0x228] ;  /* 0x00008a0000067ab9 */ /* 0x000fe20000000800 */
[----:B------:R-:W-:Y:S01]  /*e970*/  SHF.R.S32.HI R40, RZ, 0x1f, R39 ;  /* 0x0000001fff287819 */ /* 0x000fe20000011427 */
[----:B------:R-:W-:Y:S01]  /*e980*/  IMAD.X R23, R38, 0x1, R21, P1 ;  /* 0x0000000126177824 */ /* 0x000fe200008e0615 */
[----:B------:R-:W-:Y:S01]  /*e990*/  IADD3 R34, P5, R39, R20, RZ ;  /* 0x0000001427227210 */ /* 0x000fe20007fbe0ff */
[----:B--2---:R-:W-:-:S03]  /*e9a0*/  VIADD R36, R164, 0xa ;  /* 0x0000000aa4247836 */ /* 0x004fc60000000000 */
[----:B------:R2:W-:Y:S01]  /*e9b0*/  @P2 STG.E.U8 desc[UR8][R22.64], R45 ;  /* 0x0000002d16002986 */ /* 0x0005e2000c101108 */
[----:B------:R-:W-:Y:S01]  /*e9c0*/  IMAD.X R35, R40, 0x1, R3, P5 ;  /* 0x0000000128237824 */ /* 0x000fe200028e0603 */
[----:B------:R-:W-:Y:S01]  /*e9d0*/  ISETP.GE.AND P1, PT, R36, UR4, PT ;  /* 0x0000000424007c0c */ /* 0x000fe2000bf26270 */
[----:B------:R-:W-:Y:S01]  /*e9e0*/  ULDC UR4, c[0x0][0x228] ;  /* 0x00008a0000047ab9 */ /* 0x000fe20000000800 */
[----:B----4-:R-:W-:Y:S01]  /*e9f0*/  VIADD R41, R39, UR26 ;  /* 0x0000001a27297c36 */ /* 0x010fe20008000000 */
[----:B------:R-:W-:Y:S01]  /*ea00*/  ISETP.LT.AND P3, PT, R176, UR4, !P3 ;  /* 0x00000004b0007c0c */ /* 0x000fe2000df61270 */
[----:B------:R4:W-:Y:S01]  /*ea10*/  @P6 STG.E.U8 desc[UR8][R34.64], R43 ;  /* 0x0000002b22006986 */ /* 0x0009e2000c101108 */
[----:B------:R-:W-:Y:S01]  /*ea20*/  ISETP.LT.AND P5, PT, R167, UR6, !P4 ;  /* 0x00000006a7007c0c */ /* 0x000fe2000e7a1270 */
[----:B------:R-:W-:Y:S01]  /*ea30*/  ULDC UR4, c[0x0][0x22c] ;  /* 0x00008b0000047ab9 */ /* 0x000fe20000000800 */
[----:B------:R-:W-:Y:S01]  /*ea40*/  IADD3 R32, P2, R39, R2, RZ ;  /* 0x0000000227207210 */ /* 0x000fe20007f5e0ff */
[----:B------:R-:W-:Y:S01]  /*ea50*/  ULDC UR6, c[0x0][0x228] ;  /* 0x00008a0000067ab9 */ /* 0x000fe20000000800 */
[----:B------:R-:W-:Y:S01]  /*ea60*/  SHF.R.S32.HI R38, RZ, 0x1f, R41 ;  /* 0x0000001fff267819 */ /* 0x000fe20000011429 */
[C---:B------:R-:W-:Y:S01]  /*ea70*/  VIADD R39, R41.reuse, UR26 ;  /* 0x0000001a29277c36 */ /* 0x040fe20008000000 */
[----:B------:R-:W-:Y:S01]  /*ea80*/  IADD3 R36, P6, R41, R20, RZ ;  /* 0x0000001429247210 */ /* 0x000fe20007fde0ff */
[----:B------:R-:W-:Y:S01]  /*ea90*/  IMAD.X R33, R40, 0x1, R21, P2 ;  /* 0x0000000128217824 */ /* 0x000fe200010e0615 */
[----:B--2---:R-:W-:-:S02]  /*eaa0*/  PRMT R45, R28, 0x7771, RZ ;  /* 0x000077711c2d7816 */ /* 0x004fc400000000ff */
[----:B------:R-:W-:Y:S01]  /*eab0*/  ISETP.GE.AND P2, PT, R42, UR4, PT ;  /* 0x000000042a007c0c */ /* 0x000fe2000bf46270 */
[----:B------:R-:W-:Y:S01]  /*eac0*/  IMAD.X R37, R38, 0x1, R3, P6 ;  /* 0x0000000126257824 */ /* 0x000fe200030e0603 */
[----:B----4-:R-:W-:Y:S01]  /*ead0*/  PRMT R43, R28, 0x7772, RZ ;  /* 0x000077721c2b7816 */ /* 0x010fe200000000ff */
[----:B------:R-:W-:Y:S01]  /*eae0*/  ULDC UR4, c[0x0][0x228] ;  /* 0x00008a0000047ab9 */ /* 0x000fe20000000800 */
[----:B------:R2:W-:Y:S01]  /*eaf0*/  @P3 STG.E.U8 desc[UR8][R32.64], R45 ;  /* 0x0000002d20003986 */ /* 0x0005e2000c101108 */
[----:B------:R-:W-:Y:S01]  /*eb00*/  ISETP.LT.AND P4, PT, R176, UR4, !P4 ;  /* 0x00000004b0007c0c */ /* 0x000fe2000e781270 */
[----:B------:R-:W-:Y:S01]  /*eb10*/  VIADD R42, R164, 0xc ;  /* 0x0000000ca42a7836 */ /* 0x000fe20000000000 */
[----:B------:R-:W-:Y:S01]  /*eb20*/  IADD3 R22, P3, R41, R2, RZ ;  /* 0x0000000229167210 */ /* 0x000fe20007f7e0ff */
[----:B------:R4:W-:Y:S01]  /*eb30*/  @P5 STG.E.U8 desc[UR8][R36.64], R43 ;  /* 0x0000002b24005986 */ /* 0x0009e2000c101108 */
[----:B------:R-:W-:Y:S01]  /*eb40*/  ISETP.LT.AND P5, PT, R167, UR6, !P1 ;  /* 0x00000006a7007c0c */ /* 0x000fe2000cfa1270 */
[----:B------:R-:W-:Y:S01]  /*eb50*/  ULDC UR4, c[0x0][0x22c] ;  /* 0x00008b0000047ab9 */ /* 0x000fe20000000800 */
[----:B------:R-:W-:Y:S01]  /*eb60*/  SHF.R.S32.HI R40, RZ, 0x1f, R39 ;  /* 0x0000001fff287819 */ /* 0x000fe20000011427 */
[----:B------:R-:W-:Y:S01]  /*eb70*/  IMAD.X R23, R38, 0x1, R21, P3 ;  /* 0x0000000126177824 */ /* 0x000fe200018e0615 */
[----:B------:R-:W-:Y:S01]  /*eb80*/  IADD3 R34, P6, R39, R20, RZ ;  /* 0x0000001427227210 */ /* 0x000fe20007fde0ff */
[----:B------:R-:W-:Y:S01]  /*eb90*/  ULDC UR6, c[0x0][0x228] ;  /* 0x00008a0000067ab9 */ /* 0x000fe20000000800 */
[----:B------:R-:W-:Y:S01]  /*eba0*/  ISETP.GE.AND P3, PT, R42, UR4, PT ;  /* 0x000000042a007c0c */ /* 0x000fe2000bf66270 */
[----:B------:R-:W-:Y:S01]  /*ebb0*/  ULDC UR4, c[0x0][0x228] ;  /* 0x00008a0000047ab9 */ /* 0x000fe20000000800 */
[----:B--2---:R-:W-:Y:S01]  /*ebc0*/  PRMT R45, R28, 0x7773, RZ ;  /* 0x000077731c2d7816 */ /* 0x004fe200000000ff */
[----:B------:R-:W-:Y:S01]  /*ebd0*/  IMAD.X R35, R40, 0x1, R3, P6 ;  /* 0x0000000128237824 */ /* 0x000fe200030e0603 */
[----:B----4-:R-:W-:Y:S01]  /*ebe0*/  PRMT R43, R29, 0x7770, RZ ;  /* 0x000077701d2b7816 */ /* 0x010fe200000000ff */
[----:B------:R-:W-:-:S02]  /*ebf0*/  VIADD R41, R39, UR26 ;  /* 0x0000001a27297c36 */ /* 0x000fc40008000000 */
[----:B------:R-:W-:Y:S01]  /*ec00*/  @P4 STG.E.U8 desc[UR8][R22.64], R45 ;  /* 0x0000002d16004986 */ /* 0x000fe2000c101108 */
        /* <DEDUP_REMOVED lines=12> */
[C---:B------:R-:W-:Y:S01]  /*ecd0*/  PRMT R39, R29.reuse, 0x7772, RZ ;  /* 0x000077721d277816 */ /* 0x040fe200000000ff */
[----:B------:R-:W-:Y:S01]  /*ece0*/  IMAD.X R37, R38, 0x1, R3, P6 ;  /* 0x0000000126257824 */ /* 0x000fe200030e0603 */
[----:B--2---:R-:W-:Y:S01]  /*ecf0*/  PRMT R43, R29, 0x7771, RZ ;  /* 0x000077711d2b7816 */ /* 0x004fe200000000ff */
[----:B------:R-:W-:-:S02]  /*ed00*/  VIADD R35, R41, UR26 ;  /* 0x0000001a29237c36 */ /* 0x000fc40008000000 */
[----:B------:R-:W-:Y:S02]  /*ed10*/  VIADD R40, R164, 0xe ;  /* 0x0000000ea4287836 */ /* 0x000fe40000000000 */
[----:B------:R-:W-:Y:S01]  /*ed20*/  @P4 STG.E.U8 desc[UR8][R32.64], R43 ;  /* 0x0000002b20004986 */ /* 0x000fe2000c101108 */
[----:B------:R-:W-:Y:S01]  /*ed30*/  ISETP.LT.AND P4, PT, R176, UR4, !P2 ;  /* 0x00000004b0007c0c */ /* 0x000fe2000d781270 */
[----:B------:R-:W-:Y:S01]  /*ed40*/  ULDC UR4, c[0x0][0x22c] ;  /* 0x00008b0000047ab9 */ /* 0x000fe20000000800 */
        /* <DEDUP_REMOVED lines=13> */
[----:B------:R2:W-:Y:S01]  /*ee20*/  @P4 STG.E.U8 desc[UR8][R22.64], R41 ;  /* 0x0000002916004986 */ /* 0x0005e2000c101108 */
[----:B------:R-:W-:Y:S01]  /*ee30*/  ISETP.LT.AND P4, PT, R176, UR4, !P3 ;  /* 0x00000004b0007c0c */ /* 0x000fe2000df81270 */
[C---:B------:R-:W-:Y:S01]  /*ee40*/  VIADD R37, R35.reuse, UR26 ;  /* 0x0000001a23257c36 */ /* 0x040fe20008000000 */
[----:B------:R-:W-:Y:S01]  /*ee50*/  IADD3 R32, P3, R35, R2, RZ ;  /* 0x0000000223207210 */ /* 0x000fe20007f7e0ff */
[----:B------:R4:W-:Y:S01]  /*ee60*/  @P5 STG.E.U8 desc[UR8][R28.64], R39 ;  /* 0x000000271c005986 */ /* 0x0009e2000c101108 */
[----:B------:R-:W-:Y:S01]  /*ee70*/  ISETP.LT.AND P5, PT, R167, UR6, !P1 ;  /* 0x00000006a7007c0c */ /* 0x000fe2000cfa1270 */
[----:B------:R-:W-:Y:S01]  /*ee80*/  ULDC UR4, c[0x0][0x22c] ;  /* 0x00008b0000047ab9 */ /* 0x000fe20000000800 */
[----:B------:R-:W-:Y:S01]  /*ee90*/  SHF.R.S32.HI R36, RZ, 0x1f, R37 ;  /* 0x0000001fff247819 */ /* 0x000fe20000011425 */
[----:B------:R-:W-:Y:S01]  /*eea0*/  IMAD.X R33, R34, 0x1, R21, P3 ;  /* 0x0000000122217824 */ /* 0x000fe200018e0615 */
[----:B------:R-:W-:Y:S01]  /*eeb0*/  ISETP.GE.AND P3, PT, R38, UR4, PT ;  /* 0x0000000426007c0c */ /* 0x000fe2000bf66270 */
[----:B------:R-:W-:Y:S01]  /*eec0*/  ULDC UR4, c[0x0][0x228] ;  /* 0x00008a0000047ab9 */ /* 0x000fe20000000800 */
[----:B------:R-:W-:Y:S01]  /*eed0*/  PRMT R35, R30, 0x7772, RZ ;  /* 0x000077721e237816 */ /* 0x000fe200000000ff */
[----:B------:R-:W-:Y:S01]  /*eee0*/  ULDC UR6, c[0x0][0x228] ;  /* 0x00008a0000067ab9 */ /* 0x000fe20000000800 */
[----:B--2---:R-:W-:Y:S01]  /*eef0*/  IADD3 R22, P6, R37, R20, RZ ;  /* 0x0000001425167210 */ /* 0x004fe20007fde0ff */
[----:B------:R-:W-:Y:S01]  /*ef00*/  VIADD R34, R164, 0x10 ;  /* 0x00000010a4227836 */ /* 0x000fe20000000000 */
[----:B------:R-:W-:Y:S01]  /*ef10*/  PRMT R41, R30, 0x7771, RZ ;  /* 0x000077711e297816 */ /* 0x000fe200000000ff */
[----:B------:R-:W-:Y:S01]  /*ef20*/  VIADD R38, R164, 0x13 ;  /* 0x00000013a4267836 */ /* 0x000fe20000000000 */
[----:B----4-:R-:W-:Y:S01]  /*ef30*/  PRMT R39, R30, 0x7773, RZ ;  /* 0x000077731e277816 */ /* 0x010fe200000000ff */
[----:B------:R-:W-:Y:S01]  /*ef40*/  IMAD.X R23, R36, 0x1, R3, P6 ;  /* 0x0000000124177824 */ /* 0x000fe200030e0603 */
[----:B------:R-:W-:Y:S01]  /*ef50*/  PRMT R43, R31, 0x7771, RZ ;  /* 0x000077711f2b7816 */ /* 0x000fe200000000ff */
[----:B------:R2:W-:Y:S01]  /*ef60*/  @P4 STG.E.U8 desc[UR8][R32.64], R41 ;  /* 0x0000002920004986 */ /* 0x0005e2000c101108 */
[----:B------:R-:W-:Y:S01]  /*ef70*/  ISETP.LT.AND P4, PT, R176, UR4, !P1 ;  /* 0x00000004b0007c0c */ /* 0x000fe2000cf81270 */
[----:B------:R-:W-:Y:S01]  /*ef80*/  ULDC UR4, c[0x0][0x22c] ;  /* 0x00008b0000047ab9 */ /* 0x000fe20000000800 */
[C---:B------:R-:W-:Y:S01]  /*ef90*/  IADD3 R28, P1, R37.reuse, R2, RZ ;  /* 0x00000002251c7210 */ /* 0x040fe20007f3e0ff */
[----:B------:R-:W-:Y:S01]  /*efa0*/  VIADD R37, R37, UR26 ;  /* 0x0000001a25257c36 */ /* 0x000fe20008000000 */
[----:B------:R4:W-:Y:S01]  /*efb0*/  @P5 STG.E.U8 desc[UR8][R22.64], R35 ;  /* 0x0000002316005986 */ /* 0x0009e2000c101108 */
[----:B------:R-:W-:Y:S01]  /*efc0*/  ISETP.LT.AND P5, PT, R167, UR6, !P2 ;  /* 0x00000006a7007c0c */ /* 0x000fe2000d7a1270 */
[----:B------:R-:W-:Y:S01]  /*efd0*/  ULDC UR6, c[0x0][0x228] ;  /* 0x00008a0000067ab9 */ /* 0x000fe20000000800 */
[----:B------:R-:W-:Y:S01]  /*efe0*/  IMAD.X R29, R36, 0x1, R21, P1 ;  /* 0x00000001241d7824 */ /* 0x000fe200008e0615 */
[----:B------:R-:W-:-:S02]  /*eff0*/  SHF.R.S32.HI R30, RZ, 0x1f, R37 ;  /* 0x0000001fff1e7819 */ /* 0x000fc40000011425 */
[----:B------:R-:W-:Y:S01]  /*f000*/  ISETP.GE.AND P1, PT, R34, UR4, PT ;  /* 0x0000000422007c0c */ /* 0x000fe2000bf26270 */
[----:B--2---:R-:W-:Y:S01]  /*f010*/  VIADD R32, R164, 0x11 ;  /* 0x00000011a4207836 */ /* 0x004fe20000000000 */
[----:B------:R-:W-:Y:S01]  /*f020*/  ULDC UR4, c[0x0][0x22c] ;  /* 0x00008b0000047ab9 */ /* 0x000fe20000000800 */
[----:B------:R2:W-:Y:S01]  /*f030*/  @P4 STG.E.U8 desc[UR8][R28.64], R39 ;  /* 0x000000271c004986 */ /* 0x0005e2000c101108 */
[----:B------:R-:W-:Y:S01]  /*f040*/  ISETP.LT.AND P2, PT, R176, UR6, !P2 ;  /* 0x00000006b0007c0c */ /* 0x000fe2000d741270 */
[----:B------:R-:W-:Y:S01]  /*f050*/  ULDC UR6, c[0x0][0x228] ;  /* 0x00008a0000067ab9 */ /* 0x000fe20000000800 */
[----:B----4-:R-:W-:Y:S02]  /*f060*/  IADD3 R22, P6, R37, R20, RZ ;  /* 0x0000001425167210 */ /* 0x010fe40007fde0ff */
[----:B------:R-:W-:Y:S02]  /*f070*/  PRMT R35, R31, 0x7770, RZ ;  /* 0x000077701f237816 */ /* 0x000fe400000000ff */
[----:B------:R-:W-:Y:S01]  /*f080*/  ISETP.GE.AND P4, PT, R32, UR4, PT ;  /* 0x0000000420007c0c */ /* 0x000fe2000bf86270 */
[C---:B------:R-:W-:Y:S01]  /*f090*/  IMAD.X R23, R30.reuse, 0x1, R3, P6 ;  /* 0x000000011e177824 */ /* 0x040fe200030e0603 */
[C---:B------:R-:W-:Y:S01]  /*f0a0*/  IADD3 R32, P6, R37.reuse, R2, RZ ;  /* 0x0000000225207210 */ /* 0x040fe20007fde0ff */
[----:B------:R-:W-:Y:S01]  /*f0b0*/  ULDC UR4, c[0x0][0x228] ;  /* 0x00008a0000047ab9 */ /* 0x000fe20000000800 */
[----:B------:R-:W-:Y:S01]  /*f0c0*/  VIADD R37, R37, UR26 ;  /* 0x0000001a25257c36 */ /* 0x000fe20008000000 */
[----:B------:R-:W-:Y:S01]  /*f0d0*/  PRMT R41, R31, 0x7772, RZ ;  /* 0x000077721f297816 */ /* 0x000fe200000000ff */
[----:B------:R4:W-:Y:S01]  /*f0e0*/  @P5 STG.E.U8 desc[UR8][R22.64], R35 ;  /* 0x0000002316005986 */ /* 0x0009e2000c101108 */
[----:B------:R-:W-:Y:S01]  /*f0f0*/  ISETP.LT.AND P5, PT, R167, UR4, !P3 ;  /* 0x00000004a7007c0c */ /* 0x000fe2000dfa1270 */
[----:B------:R-:W-:Y:S01]  /*f100*/  IMAD.X R33, R30, 0x1, R21, P6 ;  /* 0x000000011e217824 */ /* 0x000fe200030e0615 */
[----:B------:R-:W-:Y:S01]  /*f110*/  SHF.R.S32.HI R34, RZ, 0x1f, R37 ;  /* 0x0000001fff227819 */ /* 0x000fe20000011425 */
[----:B------:R-:W-:Y:S01]  /*f120*/  ULDC UR4, c[0x0][0x228] ;  /* 0x00008a0000047ab9 */ /* 0x000fe20000000800 */
[----:B--2---:R-:W-:-:S02]  /*f130*/  IADD3 R28, P6, R37, R20, RZ ;  /* 0x00000014251c7210 */ /* 0x004fc40007fde0ff */
[----:B------:R-:W-:Y:S01]  /*f140*/  ISETP.LT.AND P3, PT, R176, UR4, !P3 ;  /* 0x00000004b0007c0c */ /* 0x000fe2000df61270 */
[----:B------:R2:W-:Y:S01]  /*f150*/  @P2 STG.E.U8 desc[UR8][R32.64], R43 ;  /* 0x0000002b20002986 */ /* 0x0005e2000c101108 */
[----:B------:R-:W-:Y:S01]  /*f160*/  PRMT R39, R31, 0x7773, RZ ;  /* 0x000077731f277816 */ /* 0x000fe200000000ff */
[C---:B------:R-:W-:Y:S01]  /*f170*/  IMAD.X R29, R34.reuse, 0x1, R3, P6 ;  /* 0x00000001221d7824 */ /* 0x040fe200030e0603 */
[----:B------:R-:W-:Y:S01]  /*f180*/  ISETP.LT.AND P6, PT, R167, UR6, !P1 ;  /* 0x00000006a7007c0c */ /* 0x000fe2000cfc1270 */
[C---:B----4-:R-:W-:Y:S01]  /*f190*/  VIADD R35, R37.reuse, UR26 ;  /* 0x0000001a25237c36 */ /* 0x050fe20008000000 */
[----:B------:R-:W-:Y:S01]  /*f1a0*/  IADD3 R22, P2, R37, R2, RZ ;  /* 0x0000000225167210 */ /* 0x000fe20007f5e0ff */
[----:B------:R-:W-:Y:S01]  /*f1b0*/  ULDC UR4, c[0x0][0x22c] ;  /* 0x00008b0000047ab9 */ /* 0x000fe20000000800 */
[----:B------:R4:W-:Y:S01]  /*f1c0*/  @P5 STG.E.U8 desc[UR8][R28.64], R41 ;  /* 0x000000291c005986 */ /* 0x0009e2000c101108 */
[----:B------:R-:W-:Y:S01]  /*f1d0*/  ULDC UR6, c[0x0][0x228] ;  /* 0x00008a0000067ab9 */ /* 0x000fe20000000800 */
[----:B------:R-:W-:Y:S01]  /*f1e0*/  SHF.R.S32.HI R36, RZ, 0x1f, R35 ;  /* 0x0000001fff247819 */ /* 0x000fe20000011423 */
[----:B------:R-:W-:Y:S01]  /*f1f0*/  IMAD.X R23, R34, 0x1, R21, P2 ;  /* 0x0000000122177824 */ /* 0x000fe200010e0615 */
[C---:B------:R-:W-:Y:S01]  /*f200*/  IADD3 R30, P5, R35.reuse, R20, RZ ;  /* 0x00000014231e7210 */ /* 0x040fe20007fbe0ff */
[----:B--2---:R-:W-:Y:S01]  /*f210*/  VIADD R32, R164, 0x12 ;  /* 0x00000012a4207836 */ /* 0x004fe20000000000 */
[----:B------:R-:W-:Y:S01]  /*f220*/  PRMT R43, R24, 0x7770, RZ ;  /* 0x00007770182b7816 */ /* 0x000fe200000000ff */
[----:B------:R-:W-:Y:S01]  /*f230*/  VIADD R37, R35, UR26 ;  /* 0x0000001a23257c36 */ /* 0x000fe20008000000 */
[----:B------:R2:W-:Y:S01]  /*f240*/  @P3 STG.E.U8 desc[UR8][R22.64], R39 ;  /* 0x0000002716003986 */ /* 0x0005e2000c101108 */
[----:B------:R-:W-:Y:S01]  /*f250*/  IMAD.X R31, R36, 0x1, R3, P5 ;  /* 0x00000001241f7824 */ /* 0x000fe200028e0603 */
[----:B------:R-:W-:Y:S01]  /*f260*/  ISETP.GE.AND P2, PT, R32, UR4, PT ;  /* 0x0000000420007c0c */ /* 0x000fe2000bf46270 */
[----:B------:R-:W-:Y:S01]  /*f270*/  ULDC UR4, c[0x0][0x228] ;  /* 0x00008a0000047ab9 */ /* 0x000fe20000000800 */
[----:B------:R-:W-:Y:S01]  /*f280*/  ISETP.LT.AND P5, PT, R167, UR6, !P4 ;  /* 0x00000006a7007c0c */ /* 0x000fe2000e7a1270 */
[----:B------:R-:W-:Y:S01]  /*f290*/  ULDC UR6, c[0x0][0x228] ;  /* 0x00008a0000067ab9 */ /* 0x000fe20000000800 */
[----:B------:R-:W-:Y:S01]  /*f2a0*/  ISETP.LT.AND P3, PT, R176, UR4, !P1 ;  /* 0x00000004b0007c0c */ /* 0x000fe2000cf61270 */
[----:B------:R3:W-:Y:S01]  /*f2b0*/  @P6 STG.E.U8 desc[UR8][R30.64], R43 ;  /* 0x0000002b1e006986 */ /* 0x0007e2000c101108 */
[----:B----4-:R-:W-:Y:S01]  /*f2c0*/  IADD3 R28, P1, R35, R2, RZ ;  /* 0x00000002231c7210 */ /* 0x010fe20007f3e0ff */
[----:B------:R-:W-:Y:S01]  /*f2d0*/  ULDC UR4, c[0x0][0x22c] ;  /* 0x00008b0000047ab9 */ /* 0x000fe20000000800 */
[----:B------:R-:W-:Y:S01]  /*f2e0*/  SHF.R.S32.HI R34, RZ, 0x1f, R37 ;  /* 0x0000001fff227819 */ /* 0x000fe20000011425 */
[C---:B------:R-:W-:Y:S01]  /*f2f0*/  VIADD R35, R37.reuse, UR26 ;  /* 0x0000001a25237c36 */ /* 0x040fe20008000000 */
[----:B------:R-:W-:Y:S01]  /*f300*/  IADD3 R32, P6, R37, R20, RZ ;  /* 0x0000001425207210 */ /* 0x000fe20007fde0ff */
[----:B------:R-:W-:Y:S01]  /*f310*/  IMAD.X R29, R36, 0x1, R21, P1 ;  /* 0x00000001241d7824 */ /* 0x000fe200008e0615 */
[----:B------:R-:W-:-:S02]  /*f320*/  PRMT R41, R24, 0x7771, RZ ;  /* 0x0000777118297816 */ /* 0x000fc400000000ff */
[----:B------:R-:W-:Y:S01]  /*f330*/  ISETP.GE.AND P1, PT, R38, UR4, PT ;  /* 0x0000000426007c0c */ /* 0x000fe2000bf26270 */
[----:B------:R-:W-:Y:S01]  /*f340*/  IMAD.X R33, R34, 0x1, R3, P6 ;  /* 0x0000000122217824 */ /* 0x000fe200030e0603 */
[----:B--2---:R-:W-:Y:S01]  /*f350*/  PRMT R39, R24, 0x7772, RZ ;  /* 0x0000777218277816 */ /* 0x004fe200000000ff */
        /* <DEDUP_REMOVED lines=10> */
[----:B---3--:R-:W-:Y:S01]  /*f400*/  IADD3 R30, P6, R35, R20, RZ ;  /* 0x00000014231e7210 */ /* 0x008fe20007fde0ff */
        /* <DEDUP_REMOVED lines=58> */
[----:B---3--:R-:W-:Y:S01]  /*f7b0*/  PRMT R35, R26, 0x7773, RZ ;  /* 0x000077731a237816 */ /* 0x008fe200000000ff */
        /* <DEDUP_REMOVED lines=18> */
[----:B---3--:R-:W-:Y:S02]  /*f8e0*/  IADD3 R22, P6, R33, R20, RZ ;  /* 0x0000001421167210 */ /* 0x008fe40007fde0ff */
        /* <DEDUP_REMOVED lines=18> */
[C---:B---3--:R-:W-:Y:S01]  /*fa10*/  VIADD R31, R33.reuse, UR26 ;  /* 0x0000001a211f7c36 */ /* 0x048fe20008000000 */
        /* <DEDUP_REMOVED lines=18> */
[----:B---3--:R-:W-:Y:S01]  /*fb40*/  IADD3 R24, P2, R31, R2, RZ ;  /* 0x000000021f187210 */ /* 0x008fe20007f5e0ff */
        /* <DEDUP_REMOVED lines=19> */
[----:B----4-:R-:W-:Y:S01]  /*fc80*/  IADD3 R26, P6, R31, R20, RZ ;  /* 0x000000141f1a7210 */ /* 0x010fe20007fde0ff */
[----:B------:R-:W-:Y:S01]  /*fc90*/  ULDC UR6, c[0x0][0x228] ;  /* 0x00008a0000067ab9 */ /* 0x000fe20000000800 */
[----:B------:R-:W-:Y:S01]  /*fca0*/  ISETP.GE.AND P3, PT, R34, UR4, PT ;  /* 0x0000000422007c0c */ /* 0x000fe2000bf66270 */
[----:B------:R-:W-:Y:S01]  /*fcb0*/  ULDC UR4, c[0x0][0x228] ;  /* 0x00008a0000047ab9 */ /* 0x000fe20000000800 */
[----:B--2---:R-:W-:Y:S01]  /*fcc0*/  PRMT R37, R16, 0x7773, RZ ;  /* 0x0000777310257816 */ /* 0x004fe200000000ff */
[----:B------:R-:W-:Y:S01]  /*fcd0*/  IMAD.X R27, R32, 0x1, R3, P6 ;  /* 0x00000001201b7824 */ /* 0x000fe200030e0603 */
[----:B---3--:R-:W-:Y:S01]  /*fce0*/  PRMT R35, R17, 0x7770, RZ ;  /* 0x0000777011237816 */ /* 0x008fe200000000ff */
        /* <DEDUP_REMOVED lines=46> */
[C---:B------:R-:W-:Y:S01]  /*ffd0*/  PRMT R27, R18.reuse, 0x7772, RZ ;  /* 0x00007772121b7816 */ /* 0x040fe200000000ff */
[----:B------:R-:W-:Y:S01]  /*ffe0*/  ULDC UR6, c[0x0][0x228] ;  /* 0x00008a0000067ab9 */ /* 0x000fe20000000800 */
[----:B--2---:R-:W-:Y:S01]  /*fff0*/  PRMT R33, R18, 0x7771, RZ ;  /* 0x0000777112217816 */ /* 0x004fe200000000ff */
[C---:B------:R-:W-:Y:S01]  /*10000*/  VIADD R26, R164.reuse, 0x20 ;  /* 0x00000020a41a7836 */ /* 0x040fe20000000000 */
[----:B------:R-:W-:Y:S01]  /*10010*/  PRMT R35, R19, 0x7771, RZ ;  /* 0x0000777113237816 */ /* 0x000fe200000000ff */
[----:B------:R-:W-:Y:S01]  /*10020*/  VIADD R30, R164, 0x23 ;  /* 0x00000023a41e7836 */ /* 0x000fe20000000000 */
[C---:B---3--:R-:W-:Y:S01]  /*10030*/  IADD3 R16, P6, R29.reuse, R20, RZ ;  /* 0x000000141d107210 */ /* 0x048fe20007fde0ff */
[----:B------:R2:W-:Y:S01]  /*10040*/  @P4 STG.E.U8 desc[UR8][R24.64], R33 ;  /* 0x0000002118004986 */ /* 0x0005e2000c101108 */
[----:B------:R-:W-:Y:S01]  /*10050*/  ISETP.LT.AND P4, PT, R176, UR4, !P1 ;  /* 0x00000004b0007c0c */ /* 0x000fe2000cf81270 */
[----:B------:R-:W-:Y:S01]  /*10060*/  ULDC UR4, c[0x0][0x22c] ;  /* 0x00008b0000047ab9 */ /* 0x000fe20000000800 */
[C---:B------:R-:W-:Y:S01]  /*10070*/  IADD3 R22, P1, R29.reuse, R2, RZ ;  /* 0x000000021d167210 */ /* 0x040fe20007f3e0ff */
[----:B------:R-:W-:Y:S01]  /*10080*/  IMAD.X R17, R28, 0x1, R3, P6 ;  /* 0x000000011c117824 */ /* 0x000fe200030e0603 */
[----:B------:R-:W-:Y:S01]  /*10090*/  PRMT R31, R18, 0x7773, RZ ;  /* 0x00007773121f7816 */ /* 0x000fe200000000ff */
[----:B------:R-:W-:-:S02]  /*100a0*/  VIADD R29, R29, UR26 ;  /* 0x0000001a1d1d7c36 */ /* 0x000fc40008000000 */
[----:B------:R-:W-:Y:S01]  /*100b0*/  IMAD.X R23, R28, 0x1, R21, P1 ;  /* 0x000000011c177824 */ /* 0x000fe200008e0615 */
[----:B------:R3:W-:Y:S01]  /*100c0*/  @P5 STG.E.U8 desc[UR8][R16.64], R27 ;  /* 0x0000001b10005986 */ /* 0x0007e2000c101108 */
[----:B------:R-:W-:Y:S01]  /*100d0*/  ISETP.LT.AND P5, PT, R167, UR6, !P2 ;  /* 0x00000006a7007c0c */ /* 0x000fe2000d7a1270 */
[----:B------:R-:W-:Y:S01]  /*100e0*/  ULDC UR6, c[0x0][0x228] ;  /* 0x00008a0000067ab9 */ /* 0x000fe20000000800 */
[----:B------:R-:W-:Y:S01]  /*100f0*/  SHF.R.S32.HI R18, RZ, 0x1f, R29 ;  /* 0x0000001fff127819 */ /* 0x000fe2000001141d */
[----:B--2---:R-:W-:Y:S01]  /*10100*/  VIADD R24, R164, 0x21 ;  /* 0x00000021a4187836 */ /* 0x004fe20000000000 */
[----:B------:R-:W-:Y:S01]  /*10110*/  ISETP.GE.AND P1, PT, R26, UR4, PT ;  /* 0x000000041a007c0c */ /* 0x000fe2000bf26270 */
[----:B------:R-:W-:Y:S01]  /*10120*/  ULDC UR4, c[0x0][0x22c] ;  /* 0x00008b0000047ab9 */ /* 0x000fe20000000800 */
[----:B------:R2:W-:Y:S01]  /*10130*/  @P4 STG.E.U8 desc[UR8][R22.64], R31 ;  /* 0x0000001f16004986 */ /* 0x0005e2000c101108 */
[----:B------:R-:W-:Y:S01]  /*10140*/  ISETP.LT.AND P2, PT, R176, UR6, !P2 ;  /* 0x00000006b0007c0c */ /* 0x000fe2000d741270 */
[----:B------:R-:W-:Y:S01]  /*10150*/  ULDC UR6, c[0x0][0x228] ;  /* 0x00008a0000067ab9 */ /* 0x000fe20000000800 */
[----:B------:R-:W-:Y:S01]  /*10160*/  ISETP.GE.AND P4, PT, R24, UR4, PT ;  /* 0x0000000418007c0c */ /* 0x000fe2000bf86270 */
[----:B------:R-:W-:Y:S01]  /*10170*/  ULDC UR4, c[0x0][0x228] ;  /* 0x00008a0000047ab9 */ /* 0x000fe20000000800 */
[----:B---3--:R-:W-:-:S02]  /*10180*/  IADD3 R16, P6, R29, R20, RZ ;  /* 0x000000141d107210 */ /* 0x008fc40007fde0ff */
[C---:B------:R-:W-:Y:S02]  /*10190*/  PRMT R27, R19.reuse, 0x7770, RZ ;  /* 0x00007770131b7816 */ /* 0x040fe400000000ff */
[----:B------:R-:W-:Y:S01]  /*101a0*/  PRMT R33, R19, 0x7772, RZ ;  /* 0x0000777213217816 */ /* 0x000fe200000000ff */
[C---:B------:R-:W-:Y:S01]  /*101b0*/  IMAD.X R17, R18.reuse, 0x1, R3, P6 ;  /* 0x0000000112117824 */ /* 0x040fe200030e0603 */
[C---:B------:R-:W-:Y:S01]  /*101c0*/  IADD3 R24, P6, R29.reuse, R2, RZ ;  /* 0x000000021d187210 */ /* 0x040fe20007fde0ff */
[----:B------:R-:W-:Y:S01]  /*101d0*/  VIADD R29, R29, UR26 ;  /* 0x0000001a1d1d7c36 */ /* 0x000fe20008000000 */
[----:B--2---:R-:W-:Y:S02]  /*101e0*/  PRMT R31, R19, 0x7773, RZ ;  /* 0x00007773131f7816 */ /* 0x004fe400000000ff */
[----:B------:R2:W-:Y:S01]  /*101f0*/  @P5 STG.E.U8 desc[UR8][R16.64], R27 ;  /* 0x0000001b10005986 */ /* 0x0005e2000c101108 */
[----:B------:R-:W-:Y:S01]  /*10200*/  ISETP.LT.AND P5, PT, R167, UR4, !P3 ;  /* 0x00000004a7007c0c */ /* 0x000fe2000dfa1270 */
[----:B------:R-:W-:Y:S01]  /*10210*/  IMAD.X R25, R18, 0x1, R21, P6 ;  /* 0x0000000112197824 */ /* 0x000fe200030e0615 */
[----:B------:R-:W-:Y:S01]  /*10220*/  SHF.R.S32.HI R26, RZ, 0x1f, R29 ;  /* 0x0000001fff1a7819 */ /* 0x000fe2000001141d */
[----:B------:R-:W-:Y:S01]  /*10230*/  ULDC UR4, c[0x0][0x228] ;  /* 0x00008a0000047ab9 */ /* 0x000fe20000000800 */
[----:B------:R-:W-:-:S02]  /*10240*/  IADD3 R18, P6, R29, R20, RZ ;  /* 0x000000141d127210 */ /* 0x000fc40007fde0ff */
[----:B------:R-:W-:Y:S01]  /*10250*/  ISETP.LT.AND P3, PT, R176, UR4, !P3 ;  /* 0x00000004b0007c0c */ /* 0x000fe2000df61270 */
[----:B------:R3:W-:Y:S01]  /*10260*/  @P2 STG.E.U8 desc[UR8][R24.64], R35 ;  /* 0x0000002318002986 */ /* 0x0007e2000c101108 */
[----:B------:R-:W-:Y:S01]  /*10270*/  ULDC UR4, c[0x0][0x22c] ;  /* 0x00008b0000047ab9 */ /* 0x000fe20000000800 */
[C---:B------:R-:W-:Y:S01]  /*10280*/  IMAD.X R19, R26.reuse, 0x1, R3, P6 ;  /* 0x000000011a137824 */ /* 0x040fe200030e0603 */
[----:B------:R-:W-:Y:S01]  /*10290*/  ISETP.LT.AND P6, PT, R167, UR6, !P1 ;  /* 0x00000006a7007c0c */ /* 0x000fe2000cfc1270 */
[C---:B--2---:R-:W-:Y:S01]  /*102a0*/  VIADD R27, R29.reuse, UR26 ;  /* 0x0000001a1d1b7c36 */ /* 0x044fe20008000000 */
[----:B------:R-:W-:Y:S01]  /*102b0*/  IADD3 R16, P2, R29, R2, RZ ;  /* 0x000000021d107210 */ /* 0x000fe20007f5e0ff */
[----:B------:R-:W-:Y:S01]  /*102c0*/  ULDC UR6, c[0x0][0x228] ;  /* 0x00008a0000067ab9 */ /* 0x000fe20000000800 */
[----:B------:R2:W-:Y:S01]  /*102d0*/  @P5 STG.E.U8 desc[UR8][R18.64], R33 ;  /* 0x0000002112005986 */ /* 0x0005e2000c101108 */
[C---:B------:R-:W-:Y:S01]  /*102e0*/  VIADD R29, R27.reuse, UR26 ;  /* 0x0000001a1b1d7c36 */ /* 0x040fe20008000000 */
[----:B------:R-:W-:Y:S01]  /*102f0*/  SHF.R.S32.HI R28, RZ, 0x1f, R27 ;  /* 0x0000001fff1c7819 */ /* 0x000fe2000001141b */
[----:B------:R-:W-:Y:S01]  /*10300*/  IMAD.X R17, R26, 0x1, R21, P2 ;  /* 0x000000011a117824 */ /* 0x000fe200010e0615 */
[----:B------:R-:W-:Y:S01]  /*10310*/  IADD3 R22, P5, R27, R20, RZ ;  /* 0x000000141b167210 */ /* 0x000fe20007fbe0ff */
[----:B---3--:R-:W-:Y:S01]  /*10320*/  VIADD R24, R164, 0x22 ;  /* 0x00000022a4187836 */ /* 0x008fe20000000000 */
[----:B------:R-:W-:-:S02]  /*10330*/  PRMT R35, R12, 0x7770, RZ ;  /* 0x000077700c237816 */ /* 0x000fc400000000ff */
        /* <DEDUP_REMOVED lines=8> */
[----:B--2---:R-:W-:Y:S01]  /*103c0*/  IADD3 R18, P1, R27, R2, RZ ;  /* 0x000000021b127210 */ /* 0x004fe20007f3e0ff */
        /* <DEDUP_REMOVED lines=8> */
[----:B---3--:R-:W-:Y:S01]  /*10450*/  PRMT R31, R12, 0x7772, RZ ;  /* 0x000077720c1f7816 */ /* 0x008fe200000000ff */
        /* <DEDUP_REMOVED lines=85> */
[----:B------:R-:W-:Y:S01]  /*109b0*/  ISETP.LT.AND P1, PT, R176, UR6, !P1 ;  /* 0x00000006b0007c0c */ /* 0x000fe2000cf21270 */
[----:B------:R2:W-:Y:S01]  /*109c0*/  @P4 STG.E.U8 desc[UR8][R16.64], R27 ;  /* 0x0000001b10004986 */ /* 0x0005e2000c101108 */
[----:B------:R-:W-:Y:S01]  /*109d0*/  ISETP.GE.AND P4, PT, R18, UR4, PT ;  /* 0x0000000412007c0c */ /* 0x000fe2000bf86270 */
[----:B------:R-:W-:Y:S01]  /*109e0*/  ULDC UR4, c[0x0][0x228] ;  /* 0x00008a0000047ab9 */ /* 0x000fe20000000800 */
[----:B------:R-:W-:Y:S01]  /*109f0*/  PRMT R29, R15, 0x7772, RZ ;  /* 0x000077720f1d7816 */ /* 0x000fe200000000ff */
[----:B------:R-:W-:Y:S01]  /*10a00*/  ULDC UR6, c[0x0][0x228] ;  /* 0x00008a0000067ab9 */ /* 0x000fe20000000800 */
[----:B---3--:R-:W-:-:S02]  /*10a10*/  IADD3 R12, P6, R25, R20, RZ ;  /* 0x00000014190c7210 */ /* 0x008fc40007fde0ff */
[----:B------:R-:W-:-:S03]  /*10a20*/  PRMT R23, R15, 0x7770, RZ ;  /* 0x000077700f177816 */ /* 0x000fc600000000ff */
        /* <DEDUP_REMOVED lines=24> */
[----:B-1----:R-:W-:-:S02]  /*10bb0*/  PRMT R31, R8, 0x7770, RZ ;  /* 0x00007770081f7816 */ /* 0x002fc400000000ff */
        /* <DEDUP_REMOVED lines=16> */
[----:B------:R-:W-:Y:S01]  /*10cc0*/  ULDC UR4, c[0x0][0x228] ;  /* 0x00008a0000047ab9 */ /* 0x000fe20000000800 */
[----:B------:R-:W-:Y:S01]  /*10cd0*/  IMAD.X R19, R22, 0x1, R3, P6 ;  /* 0x0000000116137824 */ /* 0x000fe200030e0603 */
[----:B-1----:R-:W-:Y:S01]  /*10ce0*/  PRMT R27, R8, 0x7772, RZ ;  /* 0x00007772081b7816 */ /* 0x002fe200000000ff */
        /* <DEDUP_REMOVED lines=13> */
[----:B-1----:R-:W-:Y:S01]  /*10dc0*/  PRMT R29, R8, 0x7773, RZ ;  /* 0x00007773081d7816 */ /* 0x002fe200000000ff */
[----:B------:R-:W-:Y:S01]  /*10dd0*/  IMAD.X R17, R24, 0x1, R3, P6 ;  /* 0x0000000118117824 */ /* 0x000fe200030e0603 */
[----:B--2---:R-:W-:Y:S01]  /*10de0*/  PRMT R27, R9, 0x7770, RZ ;  /* 0x00007770091b7816 */ /* 0x004fe200000000ff */
        /* <DEDUP_REMOVED lines=16> */
[----:B-1----:R-:W-:Y:S01]  /*10ef0*/  PRMT R27, R9, 0x7771, RZ ;  /* 0x00007771091b7816 */ /* 0x002fe200000000ff */
        /* <DEDUP_REMOVED lines=9> */
[----:B------:R-:W-:Y:S01]  /*10f90*/  PRMT R25, R9, 0x7773, RZ ;  /* 0x0000777309197816 */ /* 0x000fe200000000ff */
[----:B------:R-:W-:Y:S01]  /*10fa0*/  IMAD.X R13, R22, 0x1, R21, P2 ;  /* 0x00000001160d7824 */ /* 0x000fe200010e0615 */
[----:B------:R-:W-:Y:S01]  /*10fb0*/  SHF.R.S32.HI R16, RZ, 0x1f, R17 ;  /* 0x0000001fff107819 */ /* 0x000fe20000011411 */
[----:B------:R-:W-:Y:S01]  /*10fc0*/  VIADD R22, R164, 0x2f ;  /* 0x0000002fa4167836 */ /* 0x000fe20000000000 */
[----:B------:R-:W-:-:S02]  /*10fd0*/  IADD3 R8, P6, R17, R20, RZ ;  /* 0x0000001411087210 */ /* 0x000fc40007fde0ff */
[----:B------:R-:W-:Y:S01]  /*10fe0*/  ISETP.GE.AND P2, PT, R24, UR4, PT ;  /* 0x0000000418007c0c */ /* 0x000fe2000bf46270 */
[----:B------:R-:W-:Y:S01]  /*10ff0*/  ULDC UR4, c[0x0][0x228] ;  /* 0x00008a0000047ab9 */ /* 0x000fe20000000800 */
[----:B------:R2:W-:Y:S01]  /*11000*/  @P4 STG.E.U8 desc[UR8][R12.64], R25 ;  /* 0x000000190c004986 */ /* 0x0005e2000c101108 */
[----:B------:R-:W-:Y:S01]  /*11010*/  IMAD.X R9, R16, 0x1, R3, P6 ;  /* 0x0000000110097824 */ /* 0x000fe200030e0603 */
[----:B-1----:R-:W-:Y:S01]  /*11020*/  PRMT R23, R10, 0x7770, RZ ;  /* 0x000077700a177816 */ /* 0x002fe200000000ff */
[C---:B------:R-:W-:Y:S01]  /*11030*/  VIADD R19, R17.reuse, UR26 ;  /* 0x0000001a11137c36 */ /* 0x040fe20008000000 */
        /* <DEDUP_REMOVED lines=8> */
[----:B--2---:R-:W-:Y:S01]  /*110c0*/  PRMT R25, R10, 0x7771, RZ ;  /* 0x000077710a197816 */ /* 0x004fe200000000ff */
[----:B------:R-:W-:Y:S01]  /*110d0*/  VIADD R16, R164, 0x30 ;  /* 0x00000030a4107836 */ /* 0x000fe20000000000 */
[----:B------:R-:W-:Y:S01]  /*110e0*/  ISETP.GE.AND P3, PT, R22, UR4, PT ;  /* 0x0000000416007c0c */ /* 0x000fe2000bf66270 */
[----:B------:R-:W-:Y:S01]  /*110f0*/  ULDC UR4, c[0x0][0x228] ;  /* 0x00008a0000047ab9 */ /* 0x000fe20000000800 */
[----:B------:R-:W-:Y:S01]  /*11100*/  PRMT R17, R10, 0x7772, RZ ;  /* 0x000077720a117816 */ /* 0x000fe200000000ff */
[----:B------:R2:W-:Y:S01]  /*11110*/  @P4 STG.E.U8 desc[UR8][R14.64], R25 ;  /* 0x000000190e004986 */ /* 0x0005e2000c101108 */
[----:B------:R-:W-:Y:S01]  /*11120*/  ISETP.LT.AND P4, PT, R176, UR4, !P1 ;  /* 0x00000004b0007c0c */ /* 0x000fe2000cf81270 */
[----:B------:R-:W-:Y:S01]  /*11130*/  ULDC UR4, c[0x0][0x22c] ;  /* 0x00008b0000047ab9 */ /* 0x000fe20000000800 */
[C---:B-1----:R-:W-:Y:S01]  /*11140*/  IADD3 R8, P6, R19.reuse, R20, RZ ;  /* 0x0000001413087210 */ /* 0x042fe20007fde0ff */
[----:B------:R-:W-:Y:S01]  /*11150*/  VIADD R22, R164, 0x33 ;  /* 0x00000033a4167836 */ /* 0x000fe20000000000 */
[C---:B------:R-:W-:Y:S01]  /*11160*/  IADD3 R12, P1, R19.reuse, R2, RZ ;  /* 0x00000002130c7210 */ /* 0x040fe20007f3e0ff */
[----:B------:R-:W-:Y:S01]  /*11170*/  VIADD R19, R19, UR26 ;  /* 0x0000001a13137c36 */ /* 0x000fe20008000000 */
[----:B------:R-:W-:Y:S01]  /*11180*/  PRMT R23, R10, 0x7773, RZ ;  /* 0x000077730a177816 */ /* 0x000fe200000000ff */
[C---:B------:R-:W-:Y:S01]  /*11190*/  IMAD.X R9, R18.reuse, 0x1, R3, P6 ;  /* 0x0000000112097824 */ /* 0x040fe200030e0603 */
[----:B------:R-:W-:Y:S01]  /*111a0*/  PRMT R27, R11, 0x7771, RZ ;  /* 0x000077710b1b7816 */ /* 0x000fe200000000ff */
[----:B------:R-:W-:Y:S01]  /*111b0*/  IMAD.X R13, R18, 0x1, R21, P1 ;  /* 0x00000001120d7824 */ /* 0x000fe200008e0615 */
[----:B------:R-:W-:Y:S01]  /*111c0*/  SHF.R.S32.HI R10, RZ, 0x1f, R19 ;  /* 0x0000001fff0a7819 */ /* 0x000fe20000011413 */
[----:B--2---:R-:W-:Y:S01]  /*111d0*/  VIADD R14, R164, 0x31 ;  /* 0x00000031a40e7836 */ /* 0x004fe20000000000 */
[----:B------:R1:W-:Y:S01]  /*111e0*/  @P5 STG.E.U8 desc[UR8][R8.64], R17 ;  /* 0x0000001108005986 */ /* 0x0003e2000c101108 */
[----:B------:R-:W-:Y:S01]  /*111f0*/  ISETP.LT.AND P5, PT, R167, UR6, !P2 ;  /* 0x00000006a7007c0c */ /* 0x000fe2000d7a1270 */
[----:B------:R-:W-:Y:S01]  /*11200*/  ULDC UR6, c[0x0][0x228] ;  /* 0x00008a0000067ab9 */ /* 0x000fe20000000800 */
        /* <DEDUP_REMOVED lines=8> */
[----:B-1----:R-:W-:-:S02]  /*11290*/  IADD3 R8, P6, R19, R20, RZ ;  /* 0x0000001413087210 */ /* 0x002fc40007fde0ff */
        /* <DEDUP_REMOVED lines=8> */
[----:B------:R-:W-:Y:S01]  /*11320*/  ULDC UR4, c[0x0][0x228] ;  /* 0x00008a0000047ab9 */ /* 0x000fe20000000800 */
[----:B------:R-:W-:Y:S02]  /*11330*/  SHF.R.S32.HI R16, RZ, 0x1f, R19 ;  /* 0x0000001fff107819 */ /* 0x000fe40000011413 */
[----:B------:R-:W-:Y:S01]  /*11340*/  IADD3 R10, P6, R19, R20, RZ ;  /* 0x00000014130a7210 */ /* 0x000fe20007fde0ff */
[----:B------:R2:W-:Y:S01]  /*11350*/  @P2 STG.E.U8 desc[UR8][R14.64], R27 ;  /* 0x0000001b0e002986 */ /* 0x0005e2000c101108 */
[----:B------:R-:W-:Y:S01]  /*11360*/  ISETP.LT.AND P3, PT, R176, UR4, !P3 ;  /* 0x00000004b0007c0c */ /* 0x000fe2000df61270 */
[----:B------:R-:W-:-:S02]  /*11370*/  ULDC UR4, c[0x0][0x22c] ;  /* 0x00008b0000047ab9 */ /* 0x000fc40000000800 */
[C---:B------:R-:W-:Y:S01]  /*11380*/  IMAD.X R11, R16.reuse, 0x1, R3, P6 ;  /* 0x00000001100b7824 */ /* 0x040fe200030e0603 */
[C---:B-1----:R-:W-:Y:S01]  /*11390*/  IADD3 R8, P2, R19.reuse, R2, RZ ;  /* 0x0000000213087210 */ /* 0x042fe20007f5e0ff */
[----:B------:R-:W-:Y:S01]  /*113a0*/  VIADD R17, R19, UR26 ;  /* 0x0000001a13117c36 */ /* 0x000fe20008000000 */
[----:B------:R-:W-:Y:S01]  /*113b0*/  ISETP.LT.AND P6, PT, R167, UR6, !P1 ;  /* 0x00000006a7007c0c */ /* 0x000fe2000cfc1270 */
[----:B------:R-:W-:Y:S01]  /*113c0*/  ULDC UR6, c[0x0][0x228] ;  /* 0x00008a0000067ab9 */ /* 0x000fe20000000800 */
[----:B------:R1:W-:Y:S01]  /*113d0*/  @P5 STG.E.U8 desc[UR8][R10.64], R25 ;  /* 0x000000190a005986 */ /* 0x0003e2000c101108 */
[----:B------:R-:W-:Y:S01]  /*113e0*/  IMAD.X R9, R16, 0x1, R21, P2 ;  /* 0x0000000110097824 */ /* 0x000fe200010e0615 */
[----:B------:R-:W-:Y:S01]  /*113f0*/  SHF.R.S32.HI R18, RZ, 0x1f, R17 ;  /* 0x0000001fff127819 */ /* 0x000fe20000011411 */
[----:B--2---:R-:W-:Y:S01]  /*11400*/  VIADD R14, R164, 0x32 ;  /* 0x00000032a40e7836 */ /* 0x004fe20000000000 */
[C---:B------:R-:W-:Y:S01]  /*11410*/  IADD3 R12, P5, R17.reuse, R20, RZ ;  /* 0x00000014110c7210 */ /* 0x040fe20007fbe0ff */
[----:B------:R-:W-:Y:S01]  /*11420*/  VIADD R19, R17, UR26 ;  /* 0x0000001a11137c36 */ /* 0x000fe20008000000 */
[----:B------:R2:W-:Y:S01]  /*11430*/  @P3 STG.E.U8 desc[UR8][R8.64], R23 ;  /* 0x0000001708003986 */ /* 0x0005e2000c101108 */
[----:B0-----:R-:W-:-:S02]  /*11440*/  PRMT R27, R4, 0x7770, RZ ;  /* 0x00007770041b7816 */ /* 0x001fc400000000ff */
[----:B------:R-:W-:Y:S01]  /*11450*/  ISETP.GE.AND P2, PT, R14, UR4, PT ;  /* 0x000000040e007c0c */ /* 0x000fe2000bf46270 */
[----:B------:R-:W-:Y:S01]  /*11460*/  ULDC UR4, c[0x0][0x228] ;  /* 0x00008a0000047ab9 */ /* 0x000fe20000000800 */
[----:B------:R-:W-:Y:S01]  /*11470*/  IMAD.X R13, R18, 0x1, R3, P5 ;  /* 0x00000001120d7824 */ /* 0x000fe200028e0603 */
[----:B------:R-:W-:Y:S01]  /*11480*/  ISETP.LT.AND P3, PT, R176, UR4, !P1 ;  /* 0x00000004b0007c0c */ /* 0x000fe2000cf61270 */
[----:B------:R-:W-:Y:S01]  /*11490*/  ULDC UR4, c[0x0][0x22c] ;  /* 0x00008b0000047ab9 */ /* 0x000fe20000000800 */
[----:B-1----:R-:W-:Y:S01]  /*114a0*/  IADD3 R10, P1, R17, R2, RZ ;  /* 0x00000002110a7210 */ /* 0x002fe20007f3e0ff */
[----:B------:R-:W-:Y:S01]  /*114b0*/  VIADD R17, R19, UR26 ;  /* 0x0000001a13117c36 */ /* 0x000fe20008000000 */
[----:B------:R-:W-:Y:S01]  /*114c0*/  ISETP.LT.AND P5, PT, R167, UR6, !P4 ;  /* 0x00000006a7007c0c */ /* 0x000fe2000e7a1270 */
[----:B------:R0:W-:Y:S01]  /*114d0*/  @P6 STG.E.U8 desc[UR8][R12.64], R27 ;  /* 0x0000001b0c006986 */ /* 0x0001e2000c101108 */
[----:B------:R-:W-:Y:S01]  /*114e0*/  SHF.R.S32.HI R16, RZ, 0x1f, R19 ;  /* 0x0000001fff107819 */ /* 0x000fe20000011413 */
[----:B------:R-:W-:Y:S01]  /*114f0*/  IMAD.X R11, R18, 0x1, R21, P1 ;  /* 0x00000001120b7824 */ /* 0x000fe200008e0615 */
[----:B------:R-:W-:Y:S01]  /*11500*/  IADD3 R14, P6, R19, R20, RZ ;  /* 0x00000014130e7210 */ /* 0x000fe20007fde0ff */
[----:B------:R-:W-:Y:S01]  /*11510*/  ULDC UR6, c[0x0][0x228] ;  /* 0x00008a0000067ab9 */ /* 0x000fe20000000800 */
[----:B------:R-:W-:-:S02]  /*11520*/  PRMT R25, R4, 0x7771, RZ ;  /* 0x0000777104197816 */ /* 0x000fc400000000ff */
[----:B------:R-:W-:Y:S01]  /*11530*/  ISETP.GE.AND P1, PT, R22, UR4, PT ;  /* 0x0000000416007c0c */ /* 0x000fe2000bf26270 */
[----:B------:R-:W-:Y:S01]  /*11540*/  ULDC UR4, c[0x0][0x228] ;  /* 0x00008a0000047ab9 */ /* 0x000fe20000000800 */
[----:B------:R-:W-:Y:S01]  /*11550*/  IMAD.X R15, R16, 0x1, R3, P6 ;  /* 0x00000001100f7824 */ /* 0x000fe200030e0603 */
[----:B------:R-:W-:Y:S01]  /*11560*/  ISETP.LT.AND P4, PT, R176, UR4, !P4 ;  /* 0x00000004b0007c0c */ /* 0x000fe2000e781270 */
[----:B------:R1:W-:Y:S01]  /*11570*/  @P3 STG.E.U8 desc[UR8][R10.64], R25 ;  /* 0x000000190a003986 */ /* 0x0003e2000c101108 */
[----:B--2---:R-:W-:Y:S01]  /*11580*/  PRMT R23, R4, 0x7772, RZ ;  /* 0x0000777204177816 */ /* 0x004fe200000000ff */
[----:B------:R-:W-:Y:S01]  /*11590*/  VIADD R22, R164, 0x34 ;  /* 0x00000034a4167836 */ /* 0x000fe20000000000 */
[----:B------:R-:W-:Y:S01]  /*115a0*/  IADD3 R8, P3, R19, R2, RZ ;  /* 0x0000000213087210 */ /* 0x000fe20007f7e0ff */
[----:B------:R-:W-:Y:S01]  /*115b0*/  ULDC UR4, c[0x0][0x22c] ;  /* 0x00008b0000047ab9 */ /* 0x000fe20000000800 */
[----:B------:R-:W-:Y:S01]  /*115c0*/  SHF.R.S32.HI R18, RZ, 0x1f, R17 ;  /* 0x0000001fff127819 */ /* 0x000fe20000011411 */
[----:B------:R2:W-:Y:S01]  /*115d0*/  @P5 STG.E.U8 desc[UR8][R14.64], R23 ;  /* 0x000000170e005986 */ /* 0x0005e2000c101108 */
[----:B------:R-:W-:Y:S01]  /*115e0*/  ISETP.LT.AND P5, PT, R167, UR6, !P2 ;  /* 0x00000006a7007c0c */ /* 0x000fe2000d7a1270 */
[----:B------:R-:W-:Y:S01]  /*115f0*/  IMAD.X R9, R16, 0x1, R21, P3 ;  /* 0x0000000110097824 */ /* 0x000fe200018e0615 */
[----:B------:R-:W-:Y:S01]  /*11600*/  ISETP.GE.AND P3, PT, R22, UR4, PT ;  /* 0x0000000416007c0c */ /* 0x000fe2000bf66270 */
[----:B------:R-:W-:Y:S01]  /*11610*/  ULDC UR4, c[0x0][0x228] ;  /* 0x00008a0000047ab9 */ /* 0x000fe20000000800 */
[----:B0-----:R-:W-:Y:S01]  /*11620*/  IADD3 R12, P6, R17, R20, RZ ;  /* 0x00000014110c7210 */ /* 0x001fe20007fde0ff */
[----:B------:R-:W-:Y:S01]  /*11630*/  ULDC UR6, c[0x0][0x228] ;  /* 0x00008a0000067ab9 */ /* 0x000fe20000000800 */
[----:B------:R-:W-:Y:S01]  /*11640*/  PRMT R19, R5, 0x7770, RZ ;  /* 0x0000777005137816 */ /* 0x000fe200000000ff */
[----:B------:R-:W-:Y:S01]  /*11650*/  VIADD R22, R164, 0x38 ;  /* 0x00000038a4167836 */ /* 0x000fe20000000000 */
[----:B-1----:R-:W-:Y:S01]  /*11660*/  PRMT R25, R7, 0x7771, RZ ;  /* 0x0000777107197816 */ /* 0x002fe200000000ff */
[----:B------:R-:W-:Y:S01]  /*11670*/  IMAD.X R13, R18, 0x1, R3, P6 ;  /* 0x00000001120d7824 */ /* 0x000fe200030e0603 */
[----:B--2---:R-:W-:Y:S01]  /*11680*/  PRMT R23, R4, 0x7773, RZ ;  /* 0x0000777304177816 */ /* 0x004fe200000000ff */
[----:B------:R-:W-:-:S02]  /*11690*/  VIADD R15, R17, UR26 ;  /* 0x0000001a110f7c36 */ /* 0x000fc40008000000 */
[----:B------:R-:W-:Y:S02]  /*116a0*/  VIADD R14, R164, 0x35 ;  /* 0x00000035a40e7836 */ /* 0x000fe40000000000 */
[----:B------:R0:W-:Y:S01]  /*116b0*/  @P4 STG.E.U8 desc[UR8][R8.64], R23 ;  /* 0x0000001708004986 */ /* 0x0001e2000c101108 */
        /* <DEDUP_REMOVED lines=8> */
[----:B------:R-:W-:-:S02]  /*11740*/  PRMT R17, R5, 0x7773, RZ ;  /* 0x0000777305117816 */ /* 0x000fc400000000ff */
[----:B------:R-:W-:Y:S01]  /*11750*/  ISETP.GE.AND P2, PT, R14, UR7, PT ;  /* 0x000000070e007c0c */ /* 0x000fe2000bf46270 */
[----:B------:R-:W-:Y:S01]  /*11760*/  VIADD R14, R164, 0x36 ;  /* 0x00000036a40e7836 */ /* 0x000fe20000000000 */
[----:B0-----:R-:W-:Y:S02]  /*11770*/  PRMT R23, R5, 0x7771, RZ ;  /* 0x0000777105177816 */ /* 0x001fe400000000ff */
[----:B------:R-:W-:Y:S02]  /*11780*/  IADD3 R8, P6, R15, R20, RZ ;  /* 0x000000140f087210 */ /* 0x000fe40007fde0ff */
[----:B-1----:R-:W-:Y:S01]  /*11790*/  PRMT R19, R5, 0x7772, RZ ;  /* 0x0000777205137816 */ /* 0x002fe200000000ff */
[----:B------:R0:W-:Y:S01]  /*117a0*/  @P4 STG.E.U8 desc[UR8][R10.64], R23 ;  /* 0x000000170a004986 */ /* 0x0001e2000c101108 */
[----:B------:R-:W-:Y:S01]  /*117b0*/  ISETP.LT.AND P4, PT, R176, UR4, !P1 ;  /* 0x00000004b0007c0c */ /* 0x000fe2000cf81270 */
[----:B------:R-:W-:Y:S01]  /*117c0*/  IMAD.X R9, R4, 0x1, R3, P6 ;  /* 0x0000000104097824 */ /* 0x000fe200030e0603 */
[C---:B------:R-:W-:Y:S01]  /*117d0*/  IADD3 R12, P1, R15.reuse, R2, RZ ;  /* 0x000000020f0c7210 */ /* 0x040fe20007f3e0ff */
[----:B------:R-:W-:Y:S01]  /*117e0*/  ULDC UR4, c[0x0][0x228] ;  /* 0x00008a0000047ab9 */ /* 0x000fe20000000800 */
[----:B------:R-:W-:-:S02]  /*117f0*/  VIADD R15, R15, UR26 ;  /* 0x0000001a0f0f7c36 */ /* 0x000fc40008000000 */
[----:B------:R1:W-:Y:S01]  /*11800*/  @P5 STG.E.U8 desc[UR8][R8.64], R19 ;  /* 0x0000001308005986 */ /* 0x0003e2000c101108 */
[----:B------:R-:W-:Y:S01]  /*11810*/  IMAD.X R13, R4, 0x1, R21, P1 ;  /* 0x00000001040d7824 */ /* 0x000fe200008e0615 */
[----:B------:R-:W-:Y:S01]  /*11820*/  ISETP.LT.AND P5, PT, R167, UR4, !P3 ;  /* 0x00000004a7007c0c */ /* 0x000fe2000dfa1270 */
[----:B------:R-:W-:Y:S01]  /*11830*/  ULDC UR4, c[0x0][0x228] ;  /* 0x00008a0000047ab9 */ /* 0x000fe20000000800 */
[----:B------:R-:W-:Y:S01]  /*11840*/  ISETP.GE.AND P1, PT, R14, UR5, PT ;  /* 0x000000050e007c0c */ /* 0x000fe2000bf26270 */
[----:B------:R-:W-:Y:S01]  /*11850*/  ULDC UR5, c[0x0][0x228] ;  /* 0x00008a0000057ab9 */ /* 0x000fe20000000800 */
[----:B0-----:R-:W-:Y:S01]  /*11860*/  SHF.R.S32.HI R10, RZ, 0x1f, R15 ;  /* 0x0000001fff0a7819 */ /* 0x001fe2000001140f */
[----:B------:R0:W-:Y:S01]  /*11870*/  @P4 STG.E.U8 desc[UR8][R12.64], R17 ;  /* 0x000000110c004986 */ /* 0x0001e2000c101108 */
[----:B------:R-:W-:Y:S01]  /*11880*/  ISETP.LT.AND P4, PT, R176, UR4, !P3 ;  /* 0x00000004b0007c0c */ /* 0x000fe2000df81270 */
[----:B------:R-:W-:Y:S01]  /*11890*/  ULDC UR4, c[0x0][0x228] ;  /* 0x00008a0000047ab9 */ /* 0x000fe20000000800 */
[----:B------:R-:W-:-:S02]  /*118a0*/  IADD3 R4, P6, R15, R20, RZ ;  /* 0x000000140f047210 */ /* 0x000fc40007fde0ff */
[C---:B------:R-:W-:Y:S01]  /*118b0*/  IADD3 R14, P3, R15.reuse, R2, RZ ;  /* 0x000000020f0e7210 */ /* 0x040fe20007f7e0ff */
[----:B-1----:R-:W-:Y:S01]  /*118c0*/  VIADD R9, R15, UR26 ;  /* 0x0000001a0f097c36 */ /* 0x002fe20008000000 */
[----:B------:R-:W-:Y:S01]  /*118d0*/  PRMT R11, R6, 0x7770, RZ ;  /* 0x00007770060b7816 */ /* 0x000fe200000000ff */
[----:B------:R-:W-:Y:S01]  /*118e0*/  IMAD.X R5, R10, 0x1, R3, P6 ;  /* 0x000000010a057824 */ /* 0x000fe200030e0603 */
[----:B------:R-:W-:Y:S01]  /*118f0*/  PRMT R23, R6, 0x7771, RZ ;  /* 0x0000777106177816 */ /* 0x000fe200000000ff */
[----:B------:R-:W-:Y:S01]  /*11900*/  IMAD.X R15, R10, 0x1, R21, P3 ;  /* 0x000000010a0f7824 */ /* 0x000fe200018e0615 */
[----:B------:R-:W-:Y:S01]  /*11910*/  ISETP.LT.AND P6, PT, R167, UR5, !P2 ;  /* 0x00000005a7007c0c */ /* 0x000fe2000d7c1270 */
[----:B------:R-:W-:Y:S01]  /*11920*/  VIADD R8, R164, 0x37 ;  /* 0x00000037a4087836 */ /* 0x000fe20000000000 */
[----:B------:R1:W-:Y:S01]  /*11930*/  @P5 STG.E.U8 desc[UR8][R4.64], R11 ;  /* 0x0000000b04005986 */ /* 0x0003e2000c101108 */
[----:B------:R-:W-:Y:S01]  /*11940*/  SHF.R.S32.HI R16, RZ, 0x1f, R9 ;  /* 0x0000001fff107819 */ /* 0x000fe20000011409 */
[C---:B0-----:R-:W-:Y:S01]  /*11950*/  VIADD R17, R9.reuse, UR26 ;  /* 0x0000001a09117c36 */ /* 0x041fe20008000000 */
[----:B------:R-:W-:Y:S01]  /*11960*/  IADD3 R12, P5, R9, R20, RZ ;  /* 0x00000014090c7210 */ /* 0x000fe20007fbe0ff */
[----:B------:R0:W-:Y:S01]  /*11970*/  @P4 STG.E.U8 desc[UR8][R14.64], R23 ;  /* 0x000000170e004986 */ /* 0x0001e2000c101108 */
[----:B------:R-:W-:Y:S01]  /*11980*/  ISETP.LT.AND P4, PT, R176, UR4, !P2 ;  /* 0x00000004b0007c0c */ /* 0x000fe2000d781270 */
[----:B------:R-:W-:Y:S01]  /*11990*/  ULDC UR5, c[0x0][0x228] ;  /* 0x00008a0000057ab9 */ /* 0x000fe20000000800 */
[----:B------:R-:W-:Y:S01]  /*119a0*/  ISETP.GE.AND P3, PT, R8, UR13, PT ;  /* 0x0000000d08007c0c */ /* 0x000fe2000bf66270 */
[----:B------:R-:W-:Y:S01]  /*119b0*/  IMAD.X R13, R16, 0x1, R3, P5 ;  /* 0x00000001100d7824 */ /* 0x000fe200028e0603 */
[----:B------:R-:W-:Y:S01]  /*119c0*/  PRMT R19, R6, 0x7772, RZ ;  /* 0x0000777206137816 */ /* 0x000fe200000000ff */
[----:B------:R-:W-:Y:S01]  /*119d0*/  ULDC UR4, c[0x0][0x228] ;  /* 0x00008a0000047ab9 */ /* 0x000fe20000000800 */
[----:B------:R-:W-:Y:S01]  /*119e0*/  ISETP.LT.AND P5, PT, R167, UR5, !P1 ;  /* 0x00000005a7007c0c */ /* 0x000fe2000cfa1270 */
[----:B------:R-:W-:Y:S01]  /*119f0*/  ULDC UR5, c[0x0][0x228] ;  /* 0x00008a0000057ab9 */ /* 0x000fe20000000800 */
[----:B-1----:R-:W-:Y:S01]  /*11a00*/  IADD3 R4, P2, R9, R2, RZ ;  /* 0x0000000209047210 */ /* 0x002fe20007f5e0ff */
[----:B------:R-:W-:Y:S01]  /*11a10*/  @P6 STG.E.U8 desc[UR8][R12.64], R19 ;  /* 0x000000130c006986 */ /* 0x000fe2000c101108 */
[----:B------:R-:W-:-:S02]  /*11a20*/  SHF.R.S32.HI R18, RZ, 0x1f, R17 ;  /* 0x0000001fff127819 */ /* 0x000fc40000011411 */
[----:B0-----:R-:W-:Y:S01]  /*11a30*/  PRMT R23, R6, 0x7773, RZ ;  /* 0x0000777306177816 */ /* 0x001fe200000000ff */
[----:B------:R0:W1:Y:S01]  /*11a40*/  LDS.128 R8, [R0] ;  /* 0x0000000000087984 */ /* 0x0000620000000c00 */
[----:B------:R-:W-:Y:S01]  /*11a50*/  IMAD.X R5, R16, 0x1, R21, P2 ;  /* 0x0000000110057824 */ /* 0x000fe200010e0615 */
[----:B------:R-:W-:-:S04]  /*11a60*/  ISETP.GE.AND P2, PT, R22, UR11, PT ;  /* 0x0000000b16007c0c */ /* 0x000fc8000bf46270 */
[----:B------:R2:W-:Y:S01]  /*11a70*/  @P4 STG.E.U8 desc[UR8][R4.64], R23 ;  /* 0x0000001704004986 */ /* 0x0005e2000c101108 */
[----:B------:R-:W-:Y:S01]  /*11a80*/  ISETP.LT.AND P4, PT, R176, UR4, !P1 ;  /* 0x00000004b0007c0c */ /* 0x000fe2000cf81270 */
[----:B0-----:R-:W-:Y:S01]  /*11a90*/  VIADD R0, R164, 0x39 ;  /* 0x00000039a4007836 */ /* 0x001fe20000000000 */
[----:B------:R-:W-:Y:S01]  /*11aa0*/  IADD3 R12, P6, R17, R20, RZ ;  /* 0x00000014110c7210 */ /* 0x000fe20007fde0ff */
[----:B------:R-:W-:Y:S01]  /*11ab0*/  ULDC UR4, c[0x0][0x228] ;  /* 0x00008a0000047ab9 */ /* 0x000fe20000000800 */
[----:B------:R-:W-:Y:S02]  /*11ac0*/  PRMT R19, R7, 0x7770, RZ ;  /* 0x0000777007137816 */ /* 0x000fe400000000ff */
[C---:B------:R-:W-:Y:S01]  /*11ad0*/  IADD3 R14, P1, R17.reuse, R2, RZ ;  /* 0x00000002110e7210 */ /* 0x040fe20007f3e0ff */
[----:B------:R-:W-:Y:S02]  /*11ae0*/  IMAD.X R13, R18, 0x1, R3, P6 ;  /* 0x00000001120d7824 */ /* 0x000fe400030e0603 */
[----:B------:R-:W-:-:S02]  /*11af0*/  VIADD R17, R17, UR26 ;  /* 0x0000001a11117c36 */ /* 0x000fc40008000000 */
[----:B------:R-:W-:Y:S01]  /*11b00*/  IMAD.X R15, R18, 0x1, R21, P1 ;  /* 0x00000001120f7824 */ /* 0x000fe200008e0615 */
[----:B------:R0:W-:Y:S01]  /*11b10*/  @P5 STG.E.U8 desc[UR8][R12.64], R19 ;  /* 0x000000130c005986 */ /* 0x0001e2000c101108 */
[----:B------:R-:W-:Y:S01]  /*11b20*/  ISETP.LT.AND P5, PT, R167, UR4, !P3 ;  /* 0x00000004a7007c0c */ /* 0x000fe2000dfa1270 */
[----:B------:R-:W-:Y:S01]  /*11b30*/  ULDC UR4, c[0x0][0x228] ;  /* 0x00008a0000047ab9 */ /* 0x000fe20000000800 */
[----:B------:R-:W-:Y:S01]  /*11b40*/  ISETP.GE.AND P1, PT, R0, UR17, PT ;  /* 0x0000001100007c0c */ /* 0x000fe2000bf26270 */
[----:B------:R3:W-:Y:S01]  /*11b50*/  @P4 STG.E.U8 desc[UR8][R14.64], R25 ;  /* 0x000000190e004986 */ /* 0x0007e2000c101108 */
[----:B------:R-:W-:Y:S02]  /*11b60*/  SHF.R.S32.HI R0, RZ, 0x1f, R17 ;  /* 0x0000001fff007819 */ /* 0x000fe40000011411 */
[----:B--2---:R-:W-:Y:S02]  /*11b70*/  IADD3 R4, P6, R17, R20, RZ ;  /* 0x0000001411047210 */ /* 0x004fe40007fde0ff */
[----:B------:R-:W-:Y:S01]  /*11b80*/  ISETP.LT.AND P3, PT, R176, UR4, !P3 ;  /* 0x00000004b0007c0c */ /* 0x000fe2000df61270 */
[----:B------:R-:W-:Y:S01]  /*11b90*/  ULDC UR4, c[0x0][0x228] ;  /* 0x00008a0000047ab9 */ /* 0x000fe20000000800 */
[----:B------:R-:W-:Y:S01]  /*11ba0*/  PRMT R23, R7, 0x7772, RZ ;  /* 0x0000777207177816 */ /* 0x000fe200000000ff */
[C---:B------:R-:W-:Y:S01]  /*11bb0*/  IMAD.X R5, R0.reuse, 0x1, R3, P6 ;  /* 0x0000000100057824 */ /* 0x040fe200030e0603 */
[C---:B0-----:R-:W-:Y:S01]  /*11bc0*/  IADD3 R12, P4, R17.reuse, R2, RZ ;  /* 0x00000002110c7210 */ /* 0x041fe20007f9e0ff */
[----:B------:R-:W-:Y:S01]  /*11bd0*/  VIADD R19, R17, UR26 ;  /* 0x0000001a11137c36 */ /* 0x000fe20008000000 */
[----:B------:R-:W-:Y:S01]  /*11be0*/  ISETP.LT.AND P6, PT, R167, UR5, !P2 ;  /* 0x00000005a7007c0c */ /* 0x000fe2000d7c1270 */
[----:B------:R-:W-:Y:S01]  /*11bf0*/  ULDC UR5, c[0x0][0x228] ;  /* 0x00008a0000057ab9 */ /* 0x000fe20000000800 */
[----:B------:R0:W-:Y:S01]  /*11c00*/  @P5 STG.E.U8 desc[UR8][R4.64], R23 ;  /* 0x0000001704005986 */ /* 0x0001e2000c101108 */
[----:B------:R-:W-:Y:S01]  /*11c10*/  IMAD.X R13, R0, 0x1, R21, P4 ;  /* 0x00000001000d7824 */ /* 0x000fe200020e0615 */
[----:B------:R-:W-:Y:S01]  /*11c20*/  PRMT R17, R7, 0x7773, RZ ;  /* 0x0000777307117816 */ /* 0x000fe200000000ff */
[C---:B---3--:R-:W-:Y:S01]  /*11c30*/  VIADD R15, R19.reuse, UR26 ;  /* 0x0000001a130f7c36 */ /* 0x048fe20008000000 */
[----:B------:R-:W-:Y:S01]  /*11c40*/  SHF.R.S32.HI R16, RZ, 0x1f, R19 ;  /* 0x0000001fff107819 */ /* 0x000fe20000011413 */
[----:B------:R-:W-:Y:S01]  /*11c50*/  VIADD R14, R164, 0x3a ;  /* 0x0000003aa40e7836 */ /* 0x000fe20000000000 */
[----:B------:R-:W-:Y:S01]  /*11c60*/  IADD3 R6, P5, R19, R20, RZ ;  /* 0x0000001413067210 */ /* 0x000fe20007fbe0ff */
[----:B------:R2:W-:Y:S01]  /*11c70*/  @P3 STG.E.U8 desc[UR8][R12.64], R17 ;  /* 0x000000110c003986 */ /* 0x0005e2000c101108 */
[----:B-1----:R-:W-:-:S02]  /*11c80*/  PRMT R25, R8, 0x7770, RZ ;  /* 0x0000777008197816 */ /* 0x002fc400000000ff */
[----:B------:R-:W-:Y:S01]  /*11c90*/  ISETP.LT.AND P3, PT, R176, UR4, !P2 ;  /* 0x00000004b0007c0c */ /* 0x000fe2000d761270 */
[C---:B------:R-:W-:Y:S01]  /*11ca0*/  IMAD.X R7, R16.reuse, 0x1, R3, P5 ;  /* 0x0000000110077824 */ /* 0x040fe200028e0603 */
[----:B0-----:R-:W-:Y:S01]  /*11cb0*/  IADD3 R4, P2, R19, R2, RZ ;  /* 0x0000000213047210 */ /* 0x001fe20007f5e0ff */
[----:B------:R-:W-:Y:S01]  /*11cc0*/  ULDC UR4, c[0x0][0x228] ;  /* 0x00008a0000047ab9 */ /* 0x000fe20000000800 */
[----:B------:R-:W-:Y:S01]  /*11cd0*/  ISETP.LT.AND P5, PT, R167, UR5, !P1 ;  /* 0x00000005a7007c0c */ /* 0x000fe2000cfa1270 */
[----:B------:R-:W-:Y:S01]  /*11ce0*/  ULDC UR5, c[0x0][0x228] ;  /* 0x00008a0000057ab9 */ /* 0x000fe20000000800 */
[----:B------:R0:W-:Y:S01]  /*11cf0*/  @P6 STG.E.U8 desc[UR8][R6.64], R25 ;  /* 0x0000001906006986 */ /* 0x0001e2000c101108 */
[----:B------:R-:W-:Y:S01]  /*11d00*/  SHF.R.S32.HI R0, RZ, 0x1f, R15 ;  /* 0x0000001fff007819 */ /* 0x000fe2000001140f */
[----:B------:R-:W-:Y:S01]  /*11d10*/  IMAD.X R5, R16, 0x1, R21, P2 ;  /* 0x0000000110057824 */ /* 0x000fe200010e0615 */
[----:B--2---:R-:W-:Y:S02]  /*11d20*/  IADD3 R12, P6, R15, R20, RZ ;  /* 0x000000140f0c7210 */ /* 0x004fe40007fde0ff */
[----:B------:R-:W-:-:S02]  /*11d30*/  PRMT R23, R8, 0x7771, RZ ;  /* 0x0000777108177816 */ /* 0x000fc400000000ff */
[----:B------:R-:W-:Y:S01]  /*11d40*/  PRMT R17, R8, 0x7772, RZ ;  /* 0x0000777208117816 */ /* 0x000fe200000000ff */
[----:B------:R-:W-:Y:S01]  /*11d50*/  IMAD.X R13, R0, 0x1, R3, P6 ;  /* 0x00000001000d7824 */ /* 0x000fe200030e0603 */
[----:B------:R-:W-:Y:S01]  /*11d60*/  ISETP.GE.AND P4, PT, R14, UR15, PT ;  /* 0x0000000f0e007c0c */ /* 0x000fe2000bf86270 */
[----:B------:R1:W-:Y:S01]  /*11d70*/  @P3 STG.E.U8 desc[UR8][R4.64], R23 ;  /* 0x0000001704003986 */ /* 0x0003e2000c101108 */
[----:B------:R-:W-:Y:S01]  /*11d80*/  ISETP.LT.AND P1, PT, R176, UR4, !P1 ;  /* 0x00000004b0007c0c */ /* 0x000fe2000cf21270 */
[----:B------:R-:W-:Y:S01]  /*11d90*/  ULDC UR4, c[0x0][0x228] ;  /* 0x00008a0000047ab9 */ /* 0x000fe20000000800 */
[C---:B0-----:R-:W-:Y:S01]  /*11da0*/  IADD3 R6, P3, R15.reuse, R2, RZ ;  /* 0x000000020f067210 */ /* 0x041fe20007f7e0ff */
[----:B------:R-:W-:Y:S01]  /*11db0*/  VIADD R15, R15, UR26 ;  /* 0x0000001a0f0f7c36 */ /* 0x000fe20008000000 */
[----:B------:R0:W-:Y:S01]  /*11dc0*/  @P5 STG.E.U8 desc[UR8][R12.64], R17 ;  /* 0x000000110c005986 */ /* 0x0001e2000c101108 */
[----:B------:R-:W-:Y:S01]  /*11dd0*/  ISETP.LT.AND P5, PT, R167, UR4, !P4 ;  /* 0x00000004a7007c0c */ /* 0x000fe2000e7a1270 */
[----:B------:R-:W-:Y:S01]  /*11de0*/  VIADD R14, R164, 0x3b ;  /* 0x0000003ba40e7836 */ /* 0x000fe20000000000 */
[----:B------:R-:W-:Y:S01]  /*11df0*/  PRMT R19, R8, 0x7773, RZ ;  /* 0x0000777308137816 */ /* 0x000fe200000000ff */
[----:B------:R-:W-:Y:S01]  /*11e00*/  IMAD.X R7, R0, 0x1, R21, P3 ;  /* 0x0000000100077824 */ /* 0x000fe200018e0615 */
[----:B------:R-:W-:Y:S01]  /*11e10*/  SHF.R.S32.HI R0, RZ, 0x1f, R15 ;  /* 0x0000001fff007819 */ /* 0x000fe2000001140f */
[----:B------:R-:W-:Y:S01]  /*11e20*/  ULDC UR4, c[0x0][0x228] ;  /* 0x00008a0000047ab9 */ /* 0x000fe20000000800 */
[----:B-1----:R-:W-:-:S02]  /*11e30*/  IADD3 R4, P6, R15, R20, RZ ;  /* 0x000000140f047210 */ /* 0x002fc40007fde0ff */
[----:B------:R-:W-:Y:S01]  /*11e40*/  ISETP.GE.AND P2, PT, R14, UR21, PT ;  /* 0x000000150e007c0c */ /* 0x000fe2000bf46270 */
[----:B------:R1:W-:Y:S01]  /*11e50*/  @P1 STG.E.U8 desc[UR8][R6.64], R19 ;  /* 0x0000001306001986 */ /* 0x0003e2000c101108 */
[----:B------:R-:W-:Y:S01]  /*11e60*/  PRMT R25, R9, 0x7770, RZ ;  /* 0x0000777009197816 */ /* 0x000fe200000000ff */
[----:B------:R-:W-:Y:S01]  /*11e70*/  IMAD.X R5, R0, 0x1, R3, P6 ;  /* 0x0000000100057824 */ /* 0x000fe200030e0603 */
[----:B------:R-:W-:Y:S01]  /*11e80*/  ISETP.LT.AND P4, PT, R176, UR4, !P4 ;  /* 0x00000004b0007c0c */ /* 0x000fe2000e781270 */
[----:B0-----:R-:W-:Y:S01]  /*11e90*/  VIADD R17, R15, UR26 ;  /* 0x0000001a0f117c36 */ /* 0x001fe20008000000 */
[----:B------:R-:W-:Y:S01]  /*11ea0*/  ISETP.LT.AND P6, PT, R167, UR5, !P2 ;  /* 0x00000005a7007c0c */ /* 0x000fe2000d7c1270 */
[----:B------:R-:W-:Y:S01]  /*11eb0*/  VIADD R14, R164, 0x3c ;  /* 0x0000003ca40e7836 */ /* 0x000fe20000000000 */
[----:B------:R0:W-:Y:S01]  /*11ec0*/  @P5 STG.E.U8 desc[UR8][R4.64], R25 ;  /* 0x0000001904005986 */ /* 0x0001e2000c101108 */
[----:B------:R-:W-:Y:S01]  /*11ed0*/  IADD3 R12, P1, R15, R2, RZ ;  /* 0x000000020f0c7210 */ /* 0x000fe20007f3e0ff */
[C---:B------:R-:W-:Y:S01]  /*11ee0*/  VIADD R15, R17.reuse, UR26 ;  /* 0x0000001a110f7c36 */ /* 0x040fe20008000000 */
[----:B------:R-:W-:Y:S01]  /*11ef0*/  SHF.R.S32.HI R8, RZ, 0x1f, R17 ;  /* 0x0000001fff087819 */ /* 0x000fe20000011411 */
[----:B------:R-:W-:Y:S01]  /*11f00*/  ULDC UR4, c[0x0][0x228] ;  /* 0x00008a0000047ab9 */ /* 0x000fe20000000800 */
[----:B-1----:R-:W-:Y:S01]  /*11f10*/  IADD3 R6, P5, R17, R20, RZ ;  /* 0x0000001411067210 */ /* 0x002fe20007fbe0ff */
[----:B------:R-:W-:Y:S01]  /*11f20*/  IMAD.X R13, R0, 0x1, R21, P1 ;  /* 0x00000001000d7824 */ /* 0x000fe200008e0615 */
[C---:B------:R-:W-:Y:S01]  /*11f30*/  PRMT R23, R9.reuse, 0x7771, RZ ;  /* 0x0000777109177816 */ /* 0x040fe200000000ff */
[----:B------:R-:W-:Y:S01]  /*11f40*/  ULDC UR5, c[0x0][0x228] ;  /* 0x00008a0000057ab9 */ /* 0x000fe20000000800 */
[----:B------:R-:W-:Y:S01]  /*11f50*/  PRMT R19, R9, 0x7772, RZ ;  /* 0x0000777209137816 */ /* 0x000fe200000000ff */
[----:B------:R-:W-:Y:S01]  /*11f60*/  IMAD.X R7, R8, 0x1, R3, P5 ;  /* 0x0000000108077824 */ /* 0x000fe200028e0603 */
[----:B------:R-:W-:Y:S01]  /*11f70*/  ISETP.GE.AND P3, PT, R14, UR19, PT ;  /* 0x000000130e007c0c */ /* 0x000fe2000bf66270 */
[----:B------:R1:W-:Y:S01]  /*11f80*/  @P4 STG.E.U8 desc[UR8][R12.64], R23 ;  /* 0x000000170c004986 */ /* 0x0003e2000c101108 */
[----:B------:R-:W-:Y:S01]  /*11f90*/  SHF.R.S32.HI R0, RZ, 0x1f, R15 ;  /* 0x0000001fff007819 */ /* 0x000fe2000001140f */
[----:B------:R-:W-:Y:S01]  /*11fa0*/  VIADD R14, R164, 0x3d ;  /* 0x0000003da40e7836 */ /* 0x000fe20000000000 */
[----:B------:R-:W-:Y:S01]  /*11fb0*/  ISETP.LT.AND P2, PT, R176, UR4, !P2 ;  /* 0x00000004b0007c0c */ /* 0x000fe2000d741270 */
[----:B------:R2:W-:Y:S01]  /*11fc0*/  @P6 STG.E.U8 desc[UR8][R6.64], R19 ;  /* 0x0000001306006986 */ /* 0x0005e2000c101108 */
[----:B------:R-:W-:Y:S01]  /*11fd0*/  ISETP.LT.AND P5, PT, R167, UR5, !P3 ;  /* 0x00000005a7007c0c */ /* 0x000fe2000dfa1270 */
[----:B------:R-:W-:Y:S01]  /*11fe0*/  VIADD R164, R164, 0x3e ;  /* 0x0000003ea4a47836 */ /* 0x000fe20000000000 */
[----:B------:R-:W-:Y:S01]  /*11ff0*/  ISETP.LT.AND P3, PT, R176, UR6, !P3 ;  /* 0x00000006b0007c0c */ /* 0x000fe2000df61270 */
[----:B------:R-:W-:Y:S01]  /*12000*/  ULDC UR4, c[0x0][0x228] ;  /* 0x00008a0000047ab9 */ /* 0x000fe20000000800 */
[----:B0-----:R-:W-:Y:S01]  /*12010*/  IADD3 R4, P4, R17, R2, RZ ;  /* 0x0000000211047210 */ /* 0x001fe20007f9e0ff */
[----:B------:R-:W-:Y:S01]  /*12020*/  ULDC UR5, c[0x0][0x228] ;  /* 0x00008a0000057ab9 */ /* 0x000fe20000000800 */
[----:B------:R-:W-:Y:S01]  /*12030*/  PRMT R25, R9, 0x7773, RZ ;  /* 0x0000777309197816 */ /* 0x000fe200000000ff */
[----:B------:R-:W-:Y:S01]  /*12040*/  ULDC UR6, c[0x0][0x228] ;  /* 0x00008a0000067ab9 */ /* 0x000fe20000000800 */
[----:B-1----:R-:W-:Y:S01]  /*12050*/  IADD3 R12, P6, R15, R20, RZ ;  /* 0x000000140f0c7210 */ /* 0x002fe20007fde0ff */
[----:B------:R-:W-:Y:S01]  /*12060*/  IMAD.X R5, R8, 0x1, R21, P4 ;  /* 0x0000000108057824 */ /* 0x000fe200020e0615 */
[----:B------:R-:W-:-:S02]  /*12070*/  PRMT R23, R10, 0x7771, RZ ;  /* 0x000077710a177816 */ /* 0x000fc400000000ff */
[----:B--2---:R-:W-:Y:S01]  /*12080*/  PRMT R19, R10, 0x7770, RZ ;  /* 0x000077700a137816 */ /* 0x004fe200000000ff */
[----:B------:R-:W-:Y:S01]  /*12090*/  IMAD.X R13, R0, 0x1, R3, P6 ;  /* 0x00000001000d7824 */ /* 0x000fe200030e0603 */
[C---:B------:R-:W-:Y:S01]  /*120a0*/  IADD3 R6, P6, R15.reuse, R2, RZ ;  /* 0x000000020f067210 */ /* 0x040fe20007fde0ff */
[----:B------:R-:W-:Y:S01]  /*120b0*/  VIADD R15, R15, UR26 ;  /* 0x0000001a0f0f7c36 */ /* 0x000fe20008000000 */
[----:B------:R0:W-:Y:S01]  /*120c0*/  @P2 STG.E.U8 desc[UR8][R4.64], R25 ;  /* 0x0000001904002986 */ /* 0x0001e2000c101108 */
[----:B------:R-:W-:Y:S02]  /*120d0*/  ISETP.GE.AND P1, PT, R14, UR25, PT ;  /* 0x000000190e007c0c */ /* 0x000fe4000bf26270 */
[----:B------:R-:W-:Y:S01]  /*120e0*/  IMAD.X R7, R0, 0x1, R21, P6 ;  /* 0x0000000100077824 */ /* 0x000fe200030e0615 */
[----:B------:R1:W-:Y:S01]  /*120f0*/  @P5 STG.E.U8 desc[UR8][R12.64], R19 ;  /* 0x000000130c005986 */ /* 0x0003e2000c101108 */
[----:B------:R-:W-:Y:S01]  /*12100*/  VIADD R17, R15, UR26 ;  /* 0x0000001a0f117c36 */ /* 0x000fe20008000000 */
[----:B------:R-:W-:-:S02]  /*12110*/  SHF.R.S32.HI R0, RZ, 0x1f, R15 ;  /* 0x0000001fff007819 */ /* 0x000fc4000001140f */
[----:B------:R2:W-:Y:S01]  /*12120*/  @P3 STG.E.U8 desc[UR8][R6.64], R23 ;  /* 0x0000001706003986 */ /* 0x0005e2000c101108 */
[C---:B------:R-:W-:Y:S02]  /*12130*/  IADD3 R8, P3, R15.reuse, R20, RZ ;  /* 0x000000140f087210 */ /* 0x040fe40007f7e0ff */
[----:B------:R-:W-:Y:S02]  /*12140*/  SHF.R.S32.HI R16, RZ, 0x1f, R17 ;  /* 0x0000001fff107819 */ /* 0x000fe40000011411 */
[-C--:B0-----:R-:W-:Y:S01]  /*12150*/  IADD3 R4, P5, R15, R2.reuse, RZ ;  /* 0x000000020f047210 */ /* 0x081fe20007fbe0ff */
[----:B------:R-:W-:Y:S01]  /*12160*/  IMAD.X R9, R0, 0x1, R3, P3 ;  /* 0x0000000100097824 */ /* 0x000fe200018e0603 */
[----:B------:R-:W-:Y:S01]  /*12170*/  ISETP.GE.AND P4, PT, R164, UR23, PT ;  /* 0x00000017a4007c0c */ /* 0x000fe2000bf86270 */
[----:B-1----:R-:W-:Y:S01]  /*12180*/  VIADD R19, R17, UR26 ;  /* 0x0000001a11137c36 */ /* 0x002fe20008000000 */
[----:B------:R-:W-:Y:S01]  /*12190*/  ISETP.LT.AND P2, PT, R167, UR6, !P0 ;  /* 0x00000006a7007c0c */ /* 0x000fe2000c741270 */
[----:B------:R-:W-:Y:S01]  /*121a0*/  IMAD.X R5, R0, 0x1, R21, P5 ;  /* 0x0000000100057824 */ /* 0x000fe200028e0615 */
[----:B------:R-:W-:-:S02]  /*121b0*/  IADD3 R12, P5, R17, R2, RZ ;  /* 0x00000002110c7210 */ /* 0x000fc40007fbe0ff */
[-C--:B--2---:R-:W-:Y:S02]  /*121c0*/  IADD3 R6, P6, R17, R20.reuse, RZ ;  /* 0x0000001411067210 */ /* 0x084fe40007fde0ff */
[----:B------:R-:W-:Y:S01]  /*121d0*/  SHF.R.S32.HI R0, RZ, 0x1f, R19 ;  /* 0x0000001fff007819 */ /* 0x000fe20000011413 */
[C---:B------:R-:W-:Y:S01]  /*121e0*/  IMAD.X R13, R16.reuse, 0x1, R21, P5 ;  /* 0x00000001100d7824 */ /* 0x040fe200028e0615 */
[----:B------:R-:W-:Y:S01]  /*121f0*/  IADD3 R14, P3, R19, R20, RZ ;  /* 0x00000014130e7210 */ /* 0x000fe20007f7e0ff */
[--C-:B------:R-:W-:Y:S01]  /*12200*/  IMAD.X R7, R16, 0x1, R3.reuse, P6 ;  /* 0x0000000110077824 */ /* 0x100fe200030e0603 */
[C---:B------:R-:W-:Y:S01]  /*12210*/  ISETP.LT.AND P6, PT, R167.reuse, UR4, !P1 ;  /* 0x00000004a7007c0c */ /* 0x040fe2000cfc1270 */
[----:B------:R-:W-:Y:S01]  /*12220*/  ULDC UR4, c[0x0][0x228] ;  /* 0x00008a0000047ab9 */ /* 0x000fe20000000800 */
[----:B------:R-:W-:Y:S01]  /*12230*/  ISETP.LT.AND P5, PT, R167, UR5, !P4 ;  /* 0x00000005a7007c0c */ /* 0x000fe2000e7a1270 */
[----:B------:R-:W-:Y:S01]  /*12240*/  IMAD.X R15, R0, 0x1, R3, P3 ;  /* 0x00000001000f7824 */ /* 0x000fe200018e0603 */
[C---:B------:R-:W-:Y:S01]  /*12250*/  ISETP.LT.AND P1, PT, R176.reuse, UR4, !P1 ;  /* 0x00000004b0007c0c */ /* 0x040fe2000cf21270 */
[----:B------:R-:W-:Y:S01]  /*12260*/  ULDC UR4, c[0x0][0x228] ;  /* 0x00008a0000047ab9 */ /* 0x000fe20000000800 */
[----:B------:R-:W-:Y:S01]  /*12270*/  IADD3 R2, P3, R19, R2, RZ ;  /* 0x0000000213027210 */ /* 0x000fe20007f7e0ff */
[----:B------:R-:W-:Y:S01]  /*12280*/  ULDC UR5, c[0x0][0x228] ;  /* 0x00008a0000057ab9 */ /* 0x000fe20000000800 */
[----:B------:R-:W-:-:S02]  /*12290*/  ISETP.LT.AND P4, PT, R176, UR4, !P4 ;  /* 0x00000004b0007c0c */ /* 0x000fc4000e781270 */
[----:B------:R-:W-:Y:S01]  /*122a0*/  ISETP.LT.AND P0, PT, R176, UR5, !P0 ;  /* 0x00000005b0007c0c */ /* 0x000fe2000c701270 */
[----:B------:R-:W-:Y:S01]  /*122b0*/  IMAD.X R3, R0, 0x1, R21, P3 ;  /* 0x0000000100037824 */ /* 0x000fe200018e0615 */
[C---:B------:R-:W-:Y:S02]  /*122c0*/  PRMT R25, R10.reuse, 0x7772, RZ ;  /* 0x000077720a197816 */ /* 0x040fe400000000ff */
[----:B------:R-:W-:Y:S02]  /*122d0*/  PRMT R23, R10, 0x7773, RZ ;  /* 0x000077730a177816 */ /* 0x000fe400000000ff */
[C---:B------:R-:W-:Y:S01]  /*122e0*/  PRMT R17, R11.reuse, 0x7773, RZ ;  /* 0x000077730b117816 */ /* 0x040fe200000000ff */
[----:B------:R0:W-:Y:S01]  /*122f0*/  @P6 STG.E.U8 desc[UR8][R8.64], R25 ;  /* 0x0000001908006986 */ /* 0x0001e2000c101108 */
[C---:B------:R-:W-:Y:S02]  /*12300*/  PRMT R19, R11.reuse, 0x7772, RZ ;  /* 0x000077720b137816 */ /* 0x040fe400000000ff */
[C---:B------:R-:W-:Y:S01]  /*12310*/  PRMT R21, R11.reuse, 0x7771, RZ ;  /* 0x000077710b157816 */ /* 0x040fe200000000ff */
[----:B------:R0:W-:Y:S01]  /*12320*/  @P1 STG.E.U8 desc[UR8][R4.64], R23 ;  /* 0x0000001704001986 */ /* 0x0001e2000c101108 */
[----:B------:R-:W-:-:S05]  /*12330*/  PRMT R11, R11, 0x7770, RZ ;  /* 0x000077700b0b7816 */ /* 0x000fca00000000ff */
[----:B------:R0:W-:Y:S04]  /*12340*/  @P5 STG.E.U8 desc[UR8][R6.64], R11 ;  /* 0x0000000b06005986 */ /* 0x0001e8000c101108 */
[----:B------:R0:W-:Y:S04]  /*12350*/  @P4 STG.E.U8 desc[UR8][R12.64], R21 ;  /* 0x000000150c004986 */ /* 0x0001e8000c101108 */
[----:B------:R0:W-:Y:S01]  /*12360*/  @P2 STG.E.U8 desc[UR8][R14.64], R19 ;  /* 0x000000130e002986 */ /* 0x0001e2000c101108 */
[----:B------:R-:W-:Y:S05]  /*12370*/  @!P0 EXIT ;  /* 0x000000000000894d */ /* 0x000fea0003800000 */
[----:B------:R-:W-:Y:S01]  /*12380*/  STG.E.U8 desc[UR8][R2.64], R17 ;  /* 0x0000001102007986 */ /* 0x000fe2000c101108 */
[----:B------:R-:W-:Y:S05]  /*12390*/  EXIT ;  /* 0x000000000000794d */ /* 0x000fea0003800000 */
.L_x_2:
[----:B------:R-:W-:-:S00]  /*123a0*/  BRA `(.L_x_2) ;  /* 0xfffffffc00fc7947 */ /* 0x000fc0000383ffff */
[----:B------:R-:W-:-:S00]  /*123b0*/  NOP ;  /* 0x0000000000007918 */ /* 0x000fc00000000000 */
        /* <DEDUP_REMOVED lines=12> */
.L_x_3:


//--------------------- .nv.shared.matmul_kernel  --------------------------
	.section	.nv.shared.matmul_kernel,"aw",@nobits
	.sectionflags	@""
	.align	16
	.zero		1024


//--------------------- .nv.shared.reserved.0     --------------------------
	.section	.nv.shared.reserved.0,"aw",@nobits
	.weak		__nv_reservedSMEM_offset_0_alias
	.size		__nv_reservedSMEM_offset_0_alias, 0, 0
	.other		__nv_reservedSMEM_offset_0_alias,@"STO_CUDA_RESERVED_SHARED STV_DEFAULT"
__nv_reservedSMEM_offset_0_alias:
	.zero		0


//--------------------- .nv.constant0.matmul_kernel --------------------------
	.section	.nv.constant0.matmul_kernel,"a",@progbits
	.sectionflags	@""
	.align	4
.nv.constant0.matmul_kernel:
	.zero		608


//--------------------- SYMBOLS --------------------------

	.type		.nv.reservedSmem.offset0,@object
	.size		.nv.reservedSmem.offset0,0x4
